	.target	sm_80

	.elftype	@"ET_EXEC"


//--------------------- .note.nv.tkinfo           --------------------------
	.section	.note.nv.tkinfo,"",@"SHT_NOTE"
	.sectionflags	@"SHF_NOTE_NV_TKINFO"
	.tkinfo
        /*0018*/ 	.word	0x00000002
        /*0030*/ 	.string	""
        /*0030*/ 	.string	"ptxas"
        /*0030*/ 	.string	"Cuda compilation tools, release 13.0, V13.0.88"
        /*0030*/ 	.string	"Build cuda_13.0.r13.0/compiler.36424714_0"
        /*0030*/ 	.string	"-v  -suppress-debug-info  -lineinfo  -arch sm_80 "



//--------------------- .note.nv.cuinfo           --------------------------
	.section	.note.nv.cuinfo,"",@"SHT_NOTE"
	.sectionflags	@"SHF_NOTE_NV_CUINFO"
        /*0018*/ 	.short	0x0002
        /*001a*/ 	.short	0x0050
        /*001c*/ 	.short	0x0082
	.zero		2


//--------------------- .nv.info                  --------------------------
	.section	.nv.info,"",@"SHT_CUDA_INFO"
	.align	4


	//----- nvinfo : EIATTR_REGCOUNT
	.align		4
        /*0000*/ 	.byte	0x04, 0x2f
        /*0002*/ 	.short	(.L_2 - .L_1)
	.align		4
.L_1:
        /*0004*/ 	.word	index@(attn_fwd)
        /*0008*/ 	.word	0x00000020


	//----- nvinfo : EIATTR_FRAME_SIZE
	.align		4
.L_2:
        /*000c*/ 	.byte	0x04, 0x11
        /*000e*/ 	.short	(.L_4 - .L_3)
	.align		4
.L_3:
        /*0010*/ 	.word	index@(attn_fwd)
        /*0014*/ 	.word	0x00002b58


	//----- nvinfo : EIATTR_MIN_STACK_SIZE
	.align		4
.L_4:
        /*0018*/ 	.byte	0x04, 0x12
        /*001a*/ 	.short	(.L_6 - .L_5)
	.align		4
.L_5:
        /*001c*/ 	.word	index@(attn_fwd)
        /*0020*/ 	.word	0x00002b58
.L_6:


//--------------------- .nv.info.attn_fwd         --------------------------
	.section	.nv.info.attn_fwd,"",@"SHT_CUDA_INFO"
	.sectionflags	@""
	.align	4


	//----- nvinfo : EIATTR_CUDA_API_VERSION
	.align		4
        /*0000*/ 	.byte	0x04, 0x37
        /*0002*/ 	.short	(.L_8 - .L_7)
.L_7:
        /*0004*/ 	.word	0x00000082


	//----- nvinfo : EIATTR_SW2861232_WAR
	.align		4
.L_8:
        /*0008*/ 	.byte	0x01, 0x35
	.zero		2


	//----- nvinfo : EIATTR_PARAM_CBANK
	.align		4
        /*000c*/ 	.byte	0x04, 0x0a
        /*000e*/ 	.short	(.L_10 - .L_9)
	.align		4
.L_9:
        /*0010*/ 	.word	index@(.nv.constant0.attn_fwd)
        /*0014*/ 	.short	0x0160
        /*0016*/ 	.short	0x0088


	//----- nvinfo : EIATTR_CBANK_PARAM_SIZE
	.align		4
.L_10:
        /*0018*/ 	.byte	0x03, 0x19
        /*001a*/ 	.short	0x0088


	//----- nvinfo : EIATTR_KPARAM_INFO
	.align		4
        /*001c*/ 	.byte	0x04, 0x17
        /*001e*/ 	.short	(.L_12 - .L_11)
.L_11:
        /*0020*/ 	.word	0x00000000
        /*0024*/ 	.short	0x0019
        /*0026*/ 	.short	0x0080
        /*0028*/ 	.byte	0x00, 0xf4, 0x21, 0x00


	//----- nvinfo : EIATTR_KPARAM_INFO
	.align		4
.L_12:
        /*002c*/ 	.byte	0x04, 0x17
        /*002e*/ 	.short	(.L_14 - .L_13)
.L_13:
        /*0030*/ 	.word	0x00000000
        /*0034*/ 	.short	0x0018
        /*0036*/ 	.short	0x0078
        /*0038*/ 	.byte	0x00, 0xf4, 0x21, 0x00


	//----- nvinfo : EIATTR_KPARAM_INFO
	.align		4
.L_14:
        /*003c*/ 	.byte	0x04, 0x17
        /*003e*/ 	.short	(.L_16 - .L_15)
.L_15:
        /*0040*/ 	.word	0x00000000
        /*0044*/ 	.short	0x0017
        /*0046*/ 	.short	0x0070
        /*0048*/ 	.byte	0x00, 0xf0, 0x11, 0x00


	//----- nvinfo : EIATTR_KPARAM_INFO
	.align		4
.L_16:
        /*004c*/ 	.byte	0x04, 0x17
        /*004e*/ 	.short	(.L_18 - .L_17)
.L_17:
        /*0050*/ 	.word	0x00000000
        /*0054*/ 	.short	0x0016
        /*0056*/ 	.short	0x006c
        /*0058*/ 	.byte	0x00, 0xf0, 0x11, 0x00


	//----- nvinfo : EIATTR_KPARAM_INFO
	.align		4
.L_18:
        /*005c*/ 	.byte	0x04, 0x17
        /*005e*/ 	.short	(.L_20 - .L_19)
.L_19:
        /*0060*/ 	.word	0x00000000
        /*0064*/ 	.short	0x0015
        /*0066*/ 	.short	0x0068
        /*0068*/ 	.byte	0x00, 0xf0, 0x11, 0x00


	//----- nvinfo : EIATTR_KPARAM_INFO
	.align		4
.L_20:
        /*006c*/ 	.byte	0x04, 0x17
        /*006e*/ 	.short	(.L_22 - .L_21)
.L_21:
        /*0070*/ 	.word	0x00000000
        /*0074*/ 	.short	0x0014
        /*0076*/ 	.short	0x0064
        /*0078*/ 	.byte	0x00, 0xf0, 0x11, 0x00


	//----- nvinfo : EIATTR_KPARAM_INFO
	.align		4
.L_22:
        /*007c*/ 	.byte	0x04, 0x17
        /*007e*/ 	.short	(.L_24 - .L_23)
.L_23:
        /*0080*/ 	.word	0x00000000
        /*0084*/ 	.short	0x0013
        /*0086*/ 	.short	0x0060
        /*0088*/ 	.byte	0x00, 0xf0, 0x11, 0x00


	//----- nvinfo : EIATTR_KPARAM_INFO
	.align		4
.L_24:
        /*008c*/ 	.byte	0x04, 0x17
        /*008e*/ 	.short	(.L_26 - .L_25)
.L_25:
        /*0090*/ 	.word	0x00000000
        /*0094*/ 	.short	0x0012
        /*0096*/ 	.short	0x005c
        /*0098*/ 	.byte	0x00, 0xf0, 0x11, 0x00


	//----- nvinfo : EIATTR_KPARAM_INFO
	.align		4
.L_26:
        /*009c*/ 	.byte	0x04, 0x17
        /*009e*/ 	.short	(.L_28 - .L_27)
.L_27:
        /*00a0*/ 	.word	0x00000000
        /*00a4*/ 	.short	0x0011
        /*00a6*/ 	.short	0x0058
        /*00a8*/ 	.byte	0x00, 0xf0, 0x11, 0x00


	//----- nvinfo : EIATTR_KPARAM_INFO
	.align		4
.L_28:
        /*00ac*/ 	.byte	0x04, 0x17
        /*00ae*/ 	.short	(.L_30 - .L_29)
.L_29:
        /*00b0*/ 	.word	0x00000000
        /*00b4*/ 	.short	0x0010
        /*00b6*/ 	.short	0x0054
        /*00b8*/ 	.byte	0x00, 0xf0, 0x11, 0x00


	//----- nvinfo : EIATTR_KPARAM_INFO
	.align		4
.L_30:
        /*00bc*/ 	.byte	0x04, 0x17
        /*00be*/ 	.short	(.L_32 - .L_31)
.L_31:
        /*00c0*/ 	.word	0x00000000
        /*00c4*/ 	.short	0x000f
        /*00c6*/ 	.short	0x0050
        /*00c8*/ 	.byte	0x00, 0xf0, 0x11, 0x00


	//----- nvinfo : EIATTR_KPARAM_INFO
	.align		4
.L_32:
        /*00cc*/ 	.byte	0x04, 0x17
        /*00ce*/ 	.short	(.L_34 - .L_33)
.L_33:
        /*00d0*/ 	.word	0x00000000
        /*00d4*/ 	.short	0x000e
        /*00d6*/ 	.short	0x004c
        /*00d8*/ 	.byte	0x00, 0xf0, 0x11, 0x00


	//----- nvinfo : EIATTR_KPARAM_INFO
	.align		4
.L_34:
        /*00dc*/ 	.byte	0x04, 0x17
        /*00de*/ 	.short	(.L_36 - .L_35)
.L_35:
        /*00e0*/ 	.word	0x00000000
        /*00e4*/ 	.short	0x000d
        /*00e6*/ 	.short	0x0048
        /*00e8*/ 	.byte	0x00, 0xf0, 0x11, 0x00


	//----- nvinfo : EIATTR_KPARAM_INFO
	.align		4
.L_36:
        /*00ec*/ 	.byte	0x04, 0x17
        /*00ee*/ 	.short	(.L_38 - .L_37)
.L_37:
        /*00f0*/ 	.word	0x00000000
        /*00f4*/ 	.short	0x000c
        /*00f6*/ 	.short	0x0044
        /*00f8*/ 	.byte	0x00, 0xf0, 0x11, 0x00


	//----- nvinfo : EIATTR_KPARAM_INFO
	.align		4
.L_38:
        /*00fc*/ 	.byte	0x04, 0x17
        /*00fe*/ 	.short	(.L_40 - .L_39)
.L_39:
        /*0100*/ 	.word	0x00000000
        /*0104*/ 	.short	0x000b
        /*0106*/ 	.short	0x0040
        /*0108*/ 	.byte	0x00, 0xf0, 0x11, 0x00


	//----- nvinfo : EIATTR_KPARAM_INFO
	.align		4
.L_40:
        /*010c*/ 	.byte	0x04, 0x17
        /*010e*/ 	.short	(.L_42 - .L_41)
.L_41:
        /*0110*/ 	.word	0x00000000
        /*0114*/ 	.short	0x000a
        /*0116*/ 	.short	0x003c
        /*0118*/ 	.byte	0x00, 0xf0, 0x11, 0x00


	//----- nvinfo : EIATTR_KPARAM_INFO
	.align		4
.L_42:
        /*011c*/ 	.byte	0x04, 0x17
        /*011e*/ 	.short	(.L_44 - .L_43)
.L_43:
        /*0120*/ 	.word	0x00000000
        /*0124*/ 	.short	0x0009
        /*0126*/ 	.short	0x0038
        /*0128*/ 	.byte	0x00, 0xf0, 0x11, 0x00


	//----- nvinfo : EIATTR_KPARAM_INFO
	.align		4
.L_44:
        /*012c*/ 	.byte	0x04, 0x17
        /*012e*/ 	.short	(.L_46 - .L_45)
.L_45:
        /*0130*/ 	.word	0x00000000
        /*0134*/ 	.short	0x0008
        /*0136*/ 	.short	0x0034
        /*0138*/ 	.byte	0x00, 0xf0, 0x11, 0x00


	//----- nvinfo : EIATTR_KPARAM_INFO
	.align		4
.L_46:
        /*013c*/ 	.byte	0x04, 0x17
        /*013e*/ 	.short	(.L_48 - .L_47)
.L_47:
        /*0140*/ 	.word	0x00000000
        /*0144*/ 	.short	0x0007
        /*0146*/ 	.short	0x0030
        /*0148*/ 	.byte	0x00, 0xf0, 0x11, 0x00


	//----- nvinfo : EIATTR_KPARAM_INFO
	.align		4
.L_48:
        /*014c*/ 	.byte	0x04, 0x17
        /*014e*/ 	.short	(.L_50 - .L_49)
.L_49:
        /*0150*/ 	.word	0x00000000
        /*0154*/ 	.short	0x0006
        /*0156*/ 	.short	0x002c
        /*0158*/ 	.byte	0x00, 0xf0, 0x11, 0x00


	//----- nvinfo : EIATTR_KPARAM_INFO
	.align		4
.L_50:
        /*015c*/ 	.byte	0x04, 0x17
        /*015e*/ 	.short	(.L_52 - .L_51)
.L_51:
        /*0160*/ 	.word	0x00000000
        /*0164*/ 	.short	0x0005
        /*0166*/ 	.short	0x0028
        /*0168*/ 	.byte	0x00, 0xf0, 0x11, 0x00


	//----- nvinfo : EIATTR_KPARAM_INFO
	.align		4
.L_52:
        /*016c*/ 	.byte	0x04, 0x17
        /*016e*/ 	.short	(.L_54 - .L_53)
.L_53:
        /*0170*/ 	.word	0x00000000
        /*0174*/ 	.short	0x0004
        /*0176*/ 	.short	0x0020
        /*0178*/ 	.byte	0x00, 0xf4, 0x21, 0x00


	//----- nvinfo : EIATTR_KPARAM_INFO
	.align		4
.L_54:
        /*017c*/ 	.byte	0x04, 0x17
        /*017e*/ 	.short	(.L_56 - .L_55)
.L_55:
        /*0180*/ 	.word	0x00000000
        /*0184*/ 	.short	0x0003
        /*0186*/ 	.short	0x0018
        /*0188*/ 	.byte	0x00, 0xf4, 0x21, 0x00


	//----- nvinfo : EIATTR_KPARAM_INFO
	.align		4
.L_56:
        /*018c*/ 	.byte	0x04, 0x17
        /*018e*/ 	.short	(.L_58 - .L_57)
.L_57:
        /*0190*/ 	.word	0x00000000
        /*0194*/ 	.short	0x0002
        /*0196*/ 	.short	0x0010
        /*0198*/ 	.byte	0x00, 0xf4, 0x21, 0x00


	//----- nvinfo : EIATTR_KPARAM_INFO
	.align		4
.L_58:
        /*019c*/ 	.byte	0x04, 0x17
        /*019e*/ 	.short	(.L_60 - .L_59)
.L_59:
        /*01a0*/ 	.word	0x00000000
        /*01a4*/ 	.short	0x0001
        /*01a6*/ 	.short	0x0008
        /*01a8*/ 	.byte	0x00, 0xf4, 0x21, 0x00


	//----- nvinfo : EIATTR_KPARAM_INFO
	.align		4
.L_60:
        /*01ac*/ 	.byte	0x04, 0x17
        /*01ae*/ 	.short	(.L_62 - .L_61)
.L_61:
        /*01b0*/ 	.word	0x00000000
        /*01b4*/ 	.short	0x0000
        /*01b6*/ 	.short	0x0000
        /*01b8*/ 	.byte	0x00, 0xf4, 0x21, 0x00


	//----- nvinfo : EIATTR_MAXREG_COUNT
	.align		4
.L_62:
        /*01bc*/ 	.byte	0x03, 0x1b
        /*01be*/ 	.short	0x00ff


	//----- nvinfo : EIATTR_NUM_BARRIERS
	.align		4
        /*01c0*/ 	.byte	0x02, 0x4c
        /*01c2*/ 	.byte	0x01
	.zero		1


	//----- nvinfo : EIATTR_ANNOTATIONS
	.align		4
        /*01c4*/ 	.byte	0x04, 0x55
        /*01c6*/ 	.short	(.L_64 - .L_63)


	//   ....[0]....
.L_63:
        /*01c8*/ 	.word	0x00000001
        /*01cc*/ 	.byte	0x40, 0x04, 0x00, 0x00, 0x01, 0x00, 0x00, 0x00, 0x50, 0x04, 0x00, 0x00, 0x01, 0x00, 0x00, 0x00
        /* <DEDUP_REMOVED lines=857> */
        /*376c*/ 	.byte	0x10, 0x1a, 0x01, 0x00, 0x01, 0x00, 0x00, 0x00, 0x20, 0x1a, 0x01, 0x00


	//----- nvinfo : EIATTR_MERCURY_ISA_VERSION
	.align		4
.L_64:
        /*3778*/ 	.byte	0x03, 0x5f
        /*377a*/ 	.short	0x0000


	//----- nvinfo : EIATTR_COOP_GROUP_MASK_REGIDS
	.align		4
        /*377c*/ 	.byte	0x04, 0x29
        /*377e*/ 	.short	(.L_66 - .L_65)


	//   ....[0]....
.L_65:
        /*3780*/ 	.word	0xffffffff


	//   ....[1]....
        /*3784*/ 	.word	0xffffffff


	//   ....[2]....
        /*3788*/ 	.word	0xffffffff


	//   ....[3]....
        /*378c*/ 	.word	0xffffffff


	//   ....[4]....
        /*3790*/ 	.word	0xffffffff


	//   ....[5]....
        /*3794*/ 	.word	0xffffffff


	//   ....[6]....
        /*3798*/ 	.word	0xffffffff


	//   ....[7]....
        /*379c*/ 	.word	0xffffffff


	//   ....[8]....
        /*37a0*/ 	.word	0xffffffff


	//   ....[9]....
        /*37a4*/ 	.word	0xffffffff


	//   ....[10]....
        /*37a8*/ 	.word	0xffffffff


	//   ....[11]....
        /*37ac*/ 	.word	0xffffffff


	//   ....[12]....
        /*37b0*/ 	.word	0xffffffff


	//   ....[13]....
        /*37b4*/ 	.word	0xffffffff


	//   ....[14]....
        /*37b8*/ 	.word	0xffffffff


	//   ....[15]....
        /*37bc*/ 	.word	0xffffffff


	//   ....[16]....
        /*37c0*/ 	.word	0xffffffff


	//   ....[17]....
        /*37c4*/ 	.word	0xffffffff


	//   ....[18]....
        /*37c8*/ 	.word	0xffffffff


	//   ....[19]....
        /*37cc*/ 	.word	0xffffffff


	//   ....[20]....
        /*37d0*/ 	.word	0xffffffff


	//   ....[21]....
        /*37d4*/ 	.word	0xffffffff


	//   ....[22]....
        /*37d8*/ 	.word	0xffffffff


	//   ....[23]....
        /*37dc*/ 	.word	0xffffffff


	//   ....[24]....
        /*37e0*/ 	.word	0xffffffff


	//   ....[25]....
        /*37e4*/ 	.word	0xffffffff


	//   ....[26]....
        /*37e8*/ 	.word	0xffffffff


	//   ....[27]....
        /*37ec*/ 	.word	0xffffffff


	//   ....[28]....
        /*37f0*/ 	.word	0xffffffff


	//   ....[29]....
        /*37f4*/ 	.word	0xffffffff


	//   ....[30]....
        /*37f8*/ 	.word	0xffffffff


	//   ....[31]....
        /*37fc*/ 	.word	0xffffffff


	//   ....[32]....
        /*3800*/ 	.word	0xffffffff


	//   ....[33]....
        /*3804*/ 	.word	0xffffffff


	//   ....[34]....
        /*3808*/ 	.word	0xffffffff


	//   ....[35]....
        /*380c*/ 	.word	0xffffffff


	//   ....[36]....
        /*3810*/ 	.word	0xffffffff


	//   ....[37]....
        /*3814*/ 	.word	0xffffffff


	//   ....[38]....
        /*3818*/ 	.word	0xffffffff


	//   ....[39]....
        /*381c*/ 	.word	0xffffffff


	//----- nvinfo : EIATTR_COOP_GROUP_INSTR_OFFSETS
	.align		4
.L_66:
        /*3820*/ 	.byte	0x04, 0x28
        /*3822*/ 	.short	(.L_68 - .L_67)


	//   ....[0]....
.L_67:
        /*3824*/ 	.word	0x00024a90


	//   ....[1]....
        /*3828*/ 	.word	0x00024ab0


	//   ....[2]....
        /*382c*/ 	.word	0x00024ac0


	//   ....[3]....
        /*3830*/ 	.word	0x00024ad0


	//   ....[4]....
        /*3834*/ 	.word	0x00024ae0


	//   ....[5]....
        /*3838*/ 	.word	0x00024af0


	//   ....[6]....
        /*383c*/ 	.word	0x00024b60


	//   ....[7]....
        /*3840*/ 	.word	0x00024b70


	//   ....[8]....
        /*3844*/ 	.word	0x00024bf0


	//   ....[9]....
        /*3848*/ 	.word	0x00024c00


	//   ....[10]....
        /*384c*/ 	.word	0x00024c10


	//   ....[11]....
        /*3850*/ 	.word	0x00024c20


	//   ....[12]....
        /*3854*/ 	.word	0x00024c50


	//   ....[13]....
        /*3858*/ 	.word	0x00024c60


	//   ....[14]....
        /*385c*/ 	.word	0x00024ca0


	//   ....[15]....
        /*3860*/ 	.word	0x00024cb0


	//   ....[16]....
        /*3864*/ 	.word	0x00025070


	//   ....[17]....
        /*3868*/ 	.word	0x00025080


	//   ....[18]....
        /*386c*/ 	.word	0x000250b0


	//   ....[19]....
        /*3870*/ 	.word	0x000250c0


	//   ....[20]....
        /*3874*/ 	.word	0x00026a40


	//   ....[21]....
        /*3878*/ 	.word	0x00026a50


	//   ....[22]....
        /*387c*/ 	.word	0x00026f90


	//   ....[23]....
        /*3880*/ 	.word	0x00027020


	//   ....[24]....
        /*3884*/ 	.word	0x00027030


	//   ....[25]....
        /*3888*/ 	.word	0x00027040


	//   ....[26]....
        /*388c*/ 	.word	0x00027050


	//   ....[27]....
        /*3890*/ 	.word	0x00027060


	//   ....[28]....
        /*3894*/ 	.word	0x00027070


	//   ....[29]....
        /*3898*/ 	.word	0x00027080


	//   ....[30]....
        /*389c*/ 	.word	0x00027110


	//   ....[31]....
        /*38a0*/ 	.word	0x00027120


	//   ....[32]....
        /*38a4*/ 	.word	0x00027130


	//   ....[33]....
        /*38a8*/ 	.word	0x00027140


	//   ....[34]....
        /*38ac*/ 	.word	0x00027150


	//   ....[35]....
        /*38b0*/ 	.word	0x00027160


	//   ....[36]....
        /*38b4*/ 	.word	0x00027850


	//   ....[37]....
        /*38b8*/ 	.word	0x00027860


	//   ....[38]....
        /*38bc*/ 	.word	0x00027890


	//   ....[39]....
        /*38c0*/ 	.word	0x000278a0


	//----- nvinfo : EIATTR_EXIT_INSTR_OFFSETS
	.align		4
.L_68:
        /*38c4*/ 	.byte	0x04, 0x1c
        /*38c6*/ 	.short	(.L_70 - .L_69)


	//   ....[0]....
.L_69:
        /*38c8*/ 	.word	0x000492e0


	//   ....[1]....
        /*38cc*/ 	.word	0x00049460


	//----- nvinfo : EIATTR_REQNTID
	.align		4
.L_70:
        /*38d0*/ 	.byte	0x04, 0x10
        /*38d2*/ 	.short	(.L_72 - .L_71)
.L_71:
        /*38d4*/ 	.word	0x00000080
        /*38d8*/ 	.word	0x00000001
        /*38dc*/ 	.word	0x00000001


	//----- nvinfo : EIATTR_CRS_STACK_SIZE
	.align		4
.L_72:
        /*38e0*/ 	.byte	0x04, 0x1e
        /*38e2*/ 	.short	(.L_74 - .L_73)
.L_73:
        /*38e4*/ 	.word	0x00000000
.L_74:


//--------------------- .nv.callgraph             --------------------------
	.section	.nv.callgraph,"",@"SHT_CUDA_CALLGRAPH"
	.align	4
	.sectionentsize	8
	.align		4
        /*0000*/ 	.word	0x00000000
	.align		4
        /*0004*/ 	.word	0xffffffff
	.align		4
        /*0008*/ 	.word	0x00000000
	.align		4
        /*000c*/ 	.word	0xfffffffe
	.align		4
        /*0010*/ 	.word	0x00000000
	.align		4
        /*0014*/ 	.word	0xfffffffd
	.align		4
        /*0018*/ 	.word	0x00000000
	.align		4
        /*001c*/ 	.word	0xfffffffc


//--------------------- .nv.rel.action            --------------------------
	.section	.nv.rel.action,"",@"SHT_CUDA_RELOCINFO"
	.align	8
	.sectionentsize	8
        /*0000*/ 	.byte	0x73, 0x00, 0x00, 0x00, 0x00, 0x00, 0x00, 0x00, 0x00, 0x00, 0x00, 0x11, 0x25, 0x00, 0x05, 0x36


//--------------------- .nv.constant4             --------------------------
	.section	.nv.constant4,"a",@progbits
	.align	8
	.align		8
.nv.constant4:
        /*0000*/ 	.dword	_$_str


//--------------------- .nv.constant0.attn_fwd    --------------------------
	.section	.nv.constant0.attn_fwd,"a",@progbits
	.sectionflags	@""
	.align	4
.nv.constant0.attn_fwd:
	.zero		488


//--------------------- .text.attn_fwd            --------------------------
	.section	.text.attn_fwd,"ax",@progbits
	.sectioninfo	@"SHI_REGISTERS=32"
	.align	128
        .global         attn_fwd
        .type           attn_fwd,@function
        .size           attn_fwd,(.L_x_21 - attn_fwd)
        .other          attn_fwd,@"STO_CUDA_ENTRY STV_DEFAULT"
attn_fwd:
.text.attn_fwd:
[----:B------:R-:W-:Y:S02]  /*0000*/  MOV R1, c[0x0][0x28] ;  /* 0x00000a0000017a02 */ /* 0x000fe40000000f00 */
[----:B------:R-:W0:Y:S01]  /*0010*/  S2R R0, SR_CTAID.X ;  /* 0x0000000000007919 */ /* 0x000e220000002500 */
[----:B------:R-:W-:Y:S01]  /*0020*/  MOV R29, c[0x0][0x198] ;  /* 0x00006600001d7a02 */ /* 0x000fe20000000f00 */
[----:B------:R-:W-:Y:S01]  /*0030*/  ULDC.64 UR6, c[0x0][0x118] ;  /* 0x0000460000067ab9 */ /* 0x000fe20000000a00 */
[----:B------:R-:W-:Y:S01]  /*0040*/  IADD3 R1, R1, -0x2b58, RZ ;  /* 0xffffd4a801017810 */ /* 0x000fe20007ffe0ff */
[----:B------:R-:W1:Y:S04]  /*0050*/  S2R R2, SR_TID.X ;  /* 0x0000000000027919 */ /* 0x000e680000002100 */
[----:B------:R-:W2:Y:S01]  /*0060*/  S2R R4, SR_CTAID.Y ;  /* 0x0000000000047919 */ /* 0x000ea20000002600 */
[----:B0-----:R-:W-:-:S05]  /*0070*/  IMAD.SHL.U32 R3, R0, 0x40, RZ ;  /* 0x0000004000037824 */ /* 0x001fca00078e00ff */
[--C-:B-1----:R-:W-:Y:S02]  /*0080*/  LOP3.LUT R3, R3, 0x3f, R2.reuse, 0xf8, !PT ;  /* 0x0000003f03037812 */ /* 0x102fe400078ef802 */
[----:B------:R-:W-:Y:S01]  /*0090*/  SHF.R.U32.HI R2, RZ, 0x6, R2 ;  /* 0x00000006ff027819 */ /* 0x000fe20000011602 */
[----:B--2---:R-:W-:Y:S02]  /*00a0*/  IMAD R0, R4, c[0x0][0x190], RZ ;  /* 0x0000640004007a24 */ /* 0x004fe400078e02ff */
[----:B------:R-:W-:Y:S01]  /*00b0*/  IMAD R3, R3, c[0x0][0x194], RZ ;  /* 0x0000650003037a24 */ /* 0x000fe200078e02ff */
[----:B------:R-:W-:Y:S01]  /*00c0*/  SGXT.U32 R4, R2, 0x1 ;  /* 0x000000010204781a */ /* 0x000fe20000000000 */
[C---:B------:R-:W-:Y:S02]  /*00d0*/  IMAD.SHL.U32 R2, R0.reuse, 0x2, RZ ;  /* 0x0000000200027824 */ /* 0x040fe400078e00ff */
[----:B------:R-:W-:Y:S01]  /*00e0*/  IMAD.HI R0, R0, 0x2, RZ ;  /* 0x0000000200007827 */ /* 0x000fe200078e02ff */
[----:B------:R-:W-:-:S03]  /*00f0*/  SHF.L.U32 R5, R3, 0x1, RZ ;  /* 0x0000000103057819 */ /* 0x000fc600000006ff */
[----:B------:R-:W-:Y:S01]  /*0100*/  IMAD R7, R4, c[0x0][0x198], RZ ;  /* 0x0000660004077a24 */ /* 0x000fe200078e02ff */
[----:B------:R-:W-:Y:S01]  /*0110*/  IADD3 R2, P0, P1, R5, c[0x0][0x160], R2 ;  /* 0x0000580005027a10 */ /* 0x000fe2000791e002 */
[----:B------:R-:W-:-:S04]  /*0120*/  IMAD.HI R3, R3, 0x2, RZ ;  /* 0x0000000203037827 */ /* 0x000fc800078e02ff */
[----:B------:R-:W-:Y:S01]  /*0130*/  IMAD R5, R29, 0x2, R7 ;  /* 0x000000021d057824 */ /* 0x000fe200078e0207 */
[----:B------:R-:W-:Y:S02]  /*0140*/  IADD3.X R0, R3, c[0x0][0x164], R0, P0, P1 ;  /* 0x0000590003007a10 */ /* 0x000fe400007e2400 */
[-C--:B------:R-:W-:Y:S02]  /*0150*/  LEA R14, P0, R7, R2.reuse, 0x1 ;  /* 0x00000002070e7211 */ /* 0x080fe400078008ff */
[----:B------:R-:W-:Y:S02]  /*0160*/  LEA R3, R29, R5, 0x1 ;  /* 0x000000051d037211 */ /* 0x000fe400078e08ff */
[----:B------:R-:W-:Y:S02]  /*0170*/  LEA R4, P1, R5, R2, 0x1 ;  /* 0x0000000205047211 */ /* 0x000fe400078208ff */
[----:B------:R-:W-:Y:S01]  /*0180*/  LEA.HI.X.SX32 R15, R7, R0, 0x1, P0 ;  /* 0x00000000070f7211 */ /* 0x000fe200000f0eff */
[----:B------:R-:W-:Y:S01]  /*0190*/  IMAD R7, R29, 0x2, R3 ;  /* 0x000000021d077824 */ /* 0x000fe200078e0203 */
[----:B------:R-:W-:-:S02]  /*01a0*/  LEA R12, P0, R3, R2, 0x1 ;  /* 0x00000002030c7211 */ /* 0x000fc400078008ff */
[-C--:B------:R-:W-:Y:S01]  /*01b0*/  LEA.HI.X.SX32 R5, R5, R0.reuse, 0x1, P1 ;  /* 0x0000000005057211 */ /* 0x080fe200008f0eff */
[----:B------:R0:W2:Y:S01]  /*01c0*/  LDG.E.U16 R21, [R14.64] ;  /* 0x000000060e157981 */ /* 0x0000a2000c1e1500 */
[----:B------:R-:W-:Y:S02]  /*01d0*/  LEA.HI.X.SX32 R13, R3, R0, 0x1, P0 ;  /* 0x00000000030d7211 */ /* 0x000fe400000f0eff */
[----:B------:R-:W-:Y:S02]  /*01e0*/  LEA R3, R29, R7, 0x1 ;  /* 0x000000071d037211 */ /* 0x000fe400078e08ff */
[-C--:B------:R-:W-:Y:S01]  /*01f0*/  LEA R10, P0, R7, R2.reuse, 0x1 ;  /* 0x00000002070a7211 */ /* 0x080fe200078008ff */
[----:B------:R1:W3:Y:S04]  /*0200*/  LDG.E.U16 R20, [R12.64] ;  /* 0x000000060c147981 */ /* 0x0002e8000c1e1500 */
[----:B0-----:R0:W4:Y:S01]  /*0210*/  LDG.E.U16 R14, [R4.64] ;  /* 0x00000006040e7981 */ /* 0x001122000c1e1500 */
[----:B------:R-:W-:Y:S01]  /*0220*/  IMAD R17, R29, 0x2, R3 ;  /* 0x000000021d117824 */ /* 0x000fe200078e0203 */
[----:B------:R-:W-:-:S02]  /*0230*/  LEA R8, P1, R3, R2, 0x1 ;  /* 0x0000000203087211 */ /* 0x000fc400078208ff */
[----:B------:R-:W-:Y:S02]  /*0240*/  LEA.HI.X.SX32 R11, R7, R0, 0x1, P0 ;  /* 0x00000000070b7211 */ /* 0x000fe400000f0eff */
[----:B------:R-:W-:Y:S02]  /*0250*/  LEA R6, P0, R17, R2, 0x1 ;  /* 0x0000000211067211 */ /* 0x000fe400078008ff */
[-C--:B------:R-:W-:Y:S01]  /*0260*/  LEA.HI.X.SX32 R9, R3, R0.reuse, 0x1, P1 ;  /* 0x0000000003097211 */ /* 0x080fe200008f0eff */
[----:B-1----:R1:W5:Y:S01]  /*0270*/  LDG.E.U16 R12, [R10.64] ;  /* 0x000000060a0c7981 */ /* 0x002362000c1e1500 */
[----:B------:R-:W-:Y:S02]  /*0280*/  LEA R3, R29, R17, 0x1 ;  /* 0x000000111d037211 */ /* 0x000fe400078e08ff */
[----:B------:R-:W-:Y:S01]  /*0290*/  LEA.HI.X.SX32 R7, R17, R0, 0x1, P0 ;  /* 0x0000000011077211 */ /* 0x000fe200000f0eff */
[----:B------:R1:W3:Y:S01]  /*02a0*/  LDG.E.U16 R19, [R8.64] ;  /* 0x0000000608137981 */ /* 0x0002e2000c1e1500 */
[----:B0-----:R-:W-:Y:S01]  /*02b0*/  LEA R4, P0, R3, R2, 0x1 ;  /* 0x0000000203047211 */ /* 0x001fe200078008ff */
[----:B------:R-:W-:-:S02]  /*02c0*/  IMAD R15, R29, 0x2, R3 ;  /* 0x000000021d0f7824 */ /* 0x000fc400078e0203 */
[----:B------:R0:W3:Y:S01]  /*02d0*/  LDG.E.U16 R17, [R6.64] ;  /* 0x0000000606117981 */ /* 0x0000e2000c1e1500 */
[----:B------:R-:W-:Y:S02]  /*02e0*/  LEA.HI.X.SX32 R5, R3, R0, 0x1, P0 ;  /* 0x0000000003057211 */ /* 0x000fe400000f0eff */
[----:B------:R-:W-:-:S03]  /*02f0*/  LEA R3, R29, R15, 0x1 ;  /* 0x0000000f1d037211 */ /* 0x000fc600078e08ff */
[----:B------:R0:W5:Y:S01]  /*0300*/  LDG.E.U16 R16, [R4.64] ;  /* 0x0000000604107981 */ /* 0x000162000c1e1500 */
[-C--:B-1----:R-:W-:Y:S02]  /*0310*/  LEA R8, P1, R3, R2.reuse, 0x1 ;  /* 0x0000000203087211 */ /* 0x082fe400078208ff */
[----:B0-----:R-:W-:Y:S02]  /*0320*/  LEA R6, P0, R15, R2, 0x1 ;  /* 0x000000020f067211 */ /* 0x001fe400078008ff */
[-C--:B------:R-:W-:Y:S02]  /*0330*/  LEA.HI.X.SX32 R9, R3, R0.reuse, 0x1, P1 ;  /* 0x0000000003097211 */ /* 0x080fe400008f0eff */
[----:B------:R-:W-:-:S03]  /*0340*/  LEA.HI.X.SX32 R7, R15, R0, 0x1, P0 ;  /* 0x000000000f077211 */ /* 0x000fc600000f0eff */
[----:B------:R0:W5:Y:S04]  /*0350*/  LDG.E.U16 R15, [R8.64] ;  /* 0x00000006080f7981 */ /* 0x000168000c1e1500 */
[----:B------:R1:W5:Y:S01]  /*0360*/  LDG.E.U16 R18, [R6.64] ;  /* 0x0000000606127981 */ /* 0x000362000c1e1500 */
[----:B------:R-:W-:-:S05]  /*0370*/  IMAD R13, R29, 0x2, R3 ;  /* 0x000000021d0d7824 */ /* 0x000fca00078e0203 */
[----:B------:R-:W-:Y:S02]  /*0380*/  LEA R11, R29, R13, 0x1 ;  /* 0x0000000d1d0b7211 */ /* 0x000fe400078e08ff */
[----:B------:R-:W-:-:S03]  /*0390*/  LEA R4, P0, R13, R2, 0x1 ;  /* 0x000000020d047211 */ /* 0x000fc600078008ff */
[----:B------:R-:W-:Y:S01]  /*03a0*/  IMAD R3, R29, 0x2, R11 ;  /* 0x000000021d037824 */ /* 0x000fe200078e020b */
[----:B------:R-:W-:Y:S02]  /*03b0*/  LEA.HI.X.SX32 R5, R13, R0, 0x1, P0 ;  /* 0x000000000d057211 */ /* 0x000fe400000f0eff */
[----:B-1----:R-:W-:Y:S02]  /*03c0*/  LEA R6, P0, R11, R2, 0x1 ;  /* 0x000000020b067211 */ /* 0x002fe400078008ff */
[----:B0-----:R-:W-:Y:S02]  /*03d0*/  LEA R9, R29, R3, 0x1 ;  /* 0x000000031d097211 */ /* 0x001fe400078e08ff */
[----:B------:R-:W-:-:S03]  /*03e0*/  LEA.HI.X.SX32 R7, R11, R0, 0x1, P0 ;  /* 0x000000000b077211 */ /* 0x000fc600000f0eff */
[----:B------:R-:W-:Y:S01]  /*03f0*/  IMAD R10, R29, 0x2, R9 ;  /* 0x000000021d0a7824 */ /* 0x000fe200078e0209 */
[C---:B------:R-:W-:Y:S01]  /*0400*/  LEA R8, P1, R9.reuse, R2, 0x1 ;  /* 0x0000000209087211 */ /* 0x040fe200078208ff */
[----:B------:R0:W5:Y:S03]  /*0410*/  LDG.E.U16 R13, [R6.64] ;  /* 0x00000006060d7981 */ /* 0x000166000c1e1500 */
[----:B------:R-:W-:-:S05]  /*0420*/  LEA.HI.X.SX32 R9, R9, R0, 0x1, P1 ;  /* 0x0000000009097211 */ /* 0x000fca00008f0eff */
[----:B------:R1:W5:Y:S04]  /*0430*/  LDG.E.U16 R11, [R8.64] ;  /* 0x00000006080b7981 */ /* 0x000368000c1e1500 */
[----:B--2---:R-:W-:Y:S04]  /*0440*/  STL [R1+0x168], R21 ;  /* 0x0001681501007387 */ /* 0x004fe80000100800 */
[----:B----4-:R2:W-:Y:S04]  /*0450*/  STL [R1+0x1ac], R14 ;  /* 0x0001ac0e01007387 */ /* 0x0105e80000100800 */
[----:B--2---:R2:W4:Y:S02]  /*0460*/  LDG.E.U16 R14, [R4.64] ;  /* 0x00000006040e7981 */ /* 0x004524000c1e1500 */
[----:B--2---:R-:W-:-:S02]  /*0470*/  LEA R4, P0, R3, R2, 0x1 ;  /* 0x0000000203047211 */ /* 0x004fc400078008ff */
[----:B---3--:R-:W-:Y:S02]  /*0480*/  STL [R1+0x1c4], R20 ;  /* 0x0001c41401007387 */ /* 0x008fe40000100800 */
[----:B------:R-:W-:Y:S02]  /*0490*/  LEA.HI.X.SX32 R5, R3, R0, 0x1, P0 ;  /* 0x0000000003057211 */ /* 0x000fe400000f0eff */
[C---:B0-----:R-:W-:Y:S01]  /*04a0*/  LEA R6, P0, R10.reuse, R2, 0x1 ;  /* 0x000000020a067211 */ /* 0x041fe200078008ff */
[----:B-----5:R0:W-:Y:S01]  /*04b0*/  STL [R1+0x1cc], R12 ;  /* 0x0001cc0c01007387 */ /* 0x0201e20000100800 */
[C---:B------:R-:W-:Y:S02]  /*04c0*/  LEA R3, R29.reuse, R10, 0x1 ;  /* 0x0000000a1d037211 */ /* 0x040fe400078e08ff */
[----:B------:R-:W-:Y:S01]  /*04d0*/  LEA.HI.X.SX32 R7, R10, R0, 0x1, P0 ;  /* 0x000000000a077211 */ /* 0x000fe200000f0eff */
[----:B------:R-:W-:Y:S04]  /*04e0*/  STL [R1+0x158], R19 ;  /* 0x0001581301007387 */ /* 0x000fe80000100800 */
[----:B0-----:R0:W2:Y:S01]  /*04f0*/  LDG.E.U16 R12, [R4.64] ;  /* 0x00000006040c7981 */ /* 0x0010a2000c1e1500 */
[----:B------:R-:W-:-:S03]  /*0500*/  IMAD R10, R29, 0x2, R3 ;  /* 0x000000021d0a7824 */ /* 0x000fc600078e0203 */
[----:B------:R3:W-:Y:S01]  /*0510*/  STL [R1+0x1a8], R17 ;  /* 0x0001a81101007387 */ /* 0x0007e20000100800 */
[----:B0-----:R-:W-:-:S03]  /*0520*/  LEA R4, P0, R3, R2, 0x1 ;  /* 0x0000000203047211 */ /* 0x001fc600078008ff */
[----:B---3--:R0:W3:Y:S01]  /*0530*/  LDG.E.U16 R17, [R6.64] ;  /* 0x0000000606117981 */ /* 0x0080e2000c1e1500 */
[----:B------:R-:W-:Y:S02]  /*0540*/  LEA.HI.X.SX32 R5, R3, R0, 0x1, P0 ;  /* 0x0000000003057211 */ /* 0x000fe400000f0eff */
[----:B-1----:R-:W-:Y:S01]  /*0550*/  LEA R9, R29, R10, 0x1 ;  /* 0x0000000a1d097211 */ /* 0x002fe200078e08ff */
[----:B------:R1:W-:Y:S03]  /*0560*/  STL [R1+0x1bc], R16 ;  /* 0x0001bc1001007387 */ /* 0x0003e60000100800 */
[-C--:B------:R-:W-:Y:S02]  /*0570*/  LEA R8, P1, R9, R2.reuse, 0x1 ;  /* 0x0000000209087211 */ /* 0x080fe400078208ff */
[C---:B0-----:R-:W-:Y:S01]  /*0580*/  LEA R6, P0, R10.reuse, R2, 0x1 ;  /* 0x000000020a067211 */ /* 0x041fe200078008ff */
[----:B------:R-:W-:Y:S01]  /*0590*/  IMAD R3, R29, 0x2, R9 ;  /* 0x000000021d037824 */ /* 0x000fe200078e0209 */
[----:B-1----:R0:W5:Y:S02]  /*05a0*/  LDG.E.U16 R16, [R4.64] ;  /* 0x0000000604107981 */ /* 0x002164000c1e1500 */
[----:B------:R-:W-:-:S02]  /*05b0*/  LEA.HI.X.SX32 R7, R10, R0, 0x1, P0 ;  /* 0x000000000a077211 */ /* 0x000fc400000f0eff */
[----:B------:R-:W-:Y:S01]  /*05c0*/  LEA.HI.X.SX32 R9, R9, R0, 0x1, P1 ;  /* 0x0000000009097211 */ /* 0x000fe200008f0eff */
[----:B------:R1:W-:Y:S04]  /*05d0*/  STL [R1+0x1c8], R18 ;  /* 0x0001c81201007387 */ /* 0x0003e80000100800 */
[----:B------:R0:W-:Y:S04]  /*05e0*/  STL [R1+0x150], R15 ;  /* 0x0001500f01007387 */ /* 0x0001e80000100800 */
[----:B-1----:R1:W5:Y:S04]  /*05f0*/  LDG.E.U16 R18, [R6.64] ;  /* 0x0000000606127981 */ /* 0x002368000c1e1500 */
[----:B0-----:R0:W5:Y:S01]  /*0600*/  LDG.E.U16 R15, [R8.64] ;  /* 0x00000006080f7981 */ /* 0x001162000c1e1500 */
[----:B------:R-:W-:-:S02]  /*0610*/  LEA R4, P0, R3, R2, 0x1 ;  /* 0x0000000203047211 */ /* 0x000fc400078008ff */
[----:B------:R-:W-:Y:S02]  /*0620*/  LEA R10, R29, R3, 0x1 ;  /* 0x000000031d0a7211 */ /* 0x000fe400078e08ff */
[----:B------:R-:W-:-:S03]  /*0630*/  LEA.HI.X.SX32 R5, R3, R0, 0x1, P0 ;  /* 0x0000000003057211 */ /* 0x000fc600000f0eff */
[----:B------:R-:W-:Y:S01]  /*0640*/  IMAD R3, R29, 0x2, R10 ;  /* 0x000000021d037824 */ /* 0x000fe200078e020a */
[----:B-1----:R-:W-:-:S04]  /*0650*/  LEA R6, P0, R10, R2, 0x1 ;  /* 0x000000020a067211 */ /* 0x002fc800078008ff */
[----:B0-----:R-:W-:Y:S02]  /*0660*/  LEA R9, R29, R3, 0x1 ;  /* 0x000000031d097211 */ /* 0x001fe400078e08ff */
[----:B------:R-:W-:-:S03]  /*0670*/  LEA.HI.X.SX32 R7, R10, R0, 0x1, P0 ;  /* 0x000000000a077211 */ /* 0x000fc600000f0eff */
[----:B------:R-:W-:Y:S01]  /*0680*/  IMAD R10, R29, 0x2, R9 ;  /* 0x000000021d0a7824 */ /* 0x000fe200078e0209 */
[----:B------:R-:W-:-:S04]  /*0690*/  LEA R8, P1, R9, R2, 0x1 ;  /* 0x0000000209087211 */ /* 0x000fc800078208ff */
[----:B------:R-:W-:Y:S01]  /*06a0*/  LEA.HI.X.SX32 R9, R9, R0, 0x1, P1 ;  /* 0x0000000009097211 */ /* 0x000fe200008f0eff */
[----:B----4-:R0:W-:Y:S04]  /*06b0*/  STL [R1+0x19c], R14 ;  /* 0x00019c0e01007387 */ /* 0x0101e80000100800 */
[----:B------:R1:W-:Y:S04]  /*06c0*/  STL [R1+0x1b8], R13 ;  /* 0x0001b80d01007387 */ /* 0x0003e80000100800 */
[----:B0-----:R0:W4:Y:S04]  /*06d0*/  LDG.E.U16 R14, [R4.64] ;  /* 0x00000006040e7981 */ /* 0x001128000c1e1500 */
[----:B-1----:R1:W4:Y:S01]  /*06e0*/  LDG.E.U16 R13, [R6.64] ;  /* 0x00000006060d7981 */ /* 0x002322000c1e1500 */
[----:B0-----:R-:W-:-:S04]  /*06f0*/  LEA R4, P0, R3, R2, 0x1 ;  /* 0x0000000203047211 */ /* 0x001fc800078008ff */
[----:B------:R-:W-:Y:S02]  /*0700*/  LEA.HI.X.SX32 R5, R3, R0, 0x1, P0 ;  /* 0x0000000003057211 */ /* 0x000fe400000f0eff */
[C---:B-1----:R-:W-:Y:S01]  /*0710*/  LEA R6, P0, R10.reuse, R2, 0x1 ;  /* 0x000000020a067211 */ /* 0x042fe200078008ff */
[----:B--2---:R0:W-:Y:S01]  /*0720*/  STL [R1+0x1c0], R12 ;  /* 0x0001c00c01007387 */ /* 0x0041e20000100800 */
[C---:B------:R-:W-:Y:S02]  /*0730*/  LEA R3, R29.reuse, R10, 0x1 ;  /* 0x0000000a1d037211 */ /* 0x040fe400078e08ff */
[----:B------:R-:W-:Y:S01]  /*0740*/  LEA.HI.X.SX32 R7, R10, R0, 0x1, P0 ;  /* 0x000000000a077211 */ /* 0x000fe200000f0eff */
[----:B------:R1:W-:Y:S04]  /*0750*/  STL [R1+0x14c], R11 ;  /* 0x00014c0b01007387 */ /* 0x0003e80000100800 */
[----:B0-----:R0:W2:Y:S01]  /*0760*/  LDG.E.U16 R12, [R4.64] ;  /* 0x00000006040c7981 */ /* 0x0010a2000c1e1500 */
[----:B------:R-:W-:-:S03]  /*0770*/  IMAD R10, R29, 0x2, R3 ;  /* 0x000000021d0a7824 */ /* 0x000fc600078e0203 */
[----:B-1----:R1:W2:Y:S04]  /*0780*/  LDG.E.U16 R11, [R8.64] ;  /* 0x00000006080b7981 */ /* 0x0022a8000c1e1500 */
[----:B---3--:R3:W-:Y:S01]  /*0790*/  STL [R1+0x198], R17 ;  /* 0x0001981101007387 */ /* 0x0087e20000100800 */
[----:B0-----:R-:W-:-:S04]  /*07a0*/  LEA R4, P0, R3, R2, 0x1 ;  /* 0x0000000203047211 */ /* 0x001fc800078008ff */
[----:B------:R-:W-:Y:S01]  /*07b0*/  LEA.HI.X.SX32 R5, R3, R0, 0x1, P0 ;  /* 0x0000000003057211 */ /* 0x000fe200000f0eff */
[----:B---3--:R0:W3:Y:S01]  /*07c0*/  LDG.E.U16 R17, [R6.64] ;  /* 0x0000000606117981 */ /* 0x0080e2000c1e1500 */
[----:B-1----:R-:W-:-:S03]  /*07d0*/  LEA R9, R29, R10, 0x1 ;  /* 0x0000000a1d097211 */ /* 0x002fc600078e08ff */
[----:B-----5:R1:W-:Y:S01]  /*07e0*/  STL [R1+0x1b4], R16 ;  /* 0x0001b41001007387 */ /* 0x0203e20000100800 */
[-C--:B------:R-:W-:Y:S01]  /*07f0*/  LEA R8, P1, R9, R2.reuse, 0x1 ;  /* 0x0000000209087211 */ /* 0x080fe200078208ff */
[----:B------:R-:W-:Y:S01]  /*0800*/  IMAD R3, R29, 0x2, R9 ;  /* 0x000000021d037824 */ /* 0x000fe200078e0209 */
[C---:B0-----:R-:W-:Y:S01]  /*0810*/  LEA R6, P0, R10.reuse, R2, 0x1 ;  /* 0x000000020a067211 */ /* 0x041fe200078008ff */
[----:B-1----:R0:W5:Y:S03]  /*0820*/  LDG.E.U16 R16, [R4.64] ;  /* 0x0000000604107981 */ /* 0x002166000c1e1500 */
[-C--:B------:R-:W-:Y:S02]  /*0830*/  LEA.HI.X.SX32 R7, R10, R0.reuse, 0x1, P0 ;  /* 0x000000000a077211 */ /* 0x080fe400000f0eff */
        /* <DEDUP_REMOVED lines=38> */
[----:B-1----:R0:W3:Y:S03]  /*0aa0*/  LDG.E.U16 R16, [R4.64] ;  /* 0x0000000604107981 */ /* 0x0020e6000c1e1500 */
[-C--:B------:R-:W-:Y:S02]  /*0ab0*/  LEA.HI.X.SX32 R7, R10, R0.reuse, 0x1, P0 ;  /* 0x000000000a077211 */ /* 0x080fe400000f0eff */
[----:B------:R-:W-:Y:S01]  /*0ac0*/  LEA.HI.X.SX32 R9, R9, R0, 0x1, P1 ;  /* 0x0000000009097211 */ /* 0x000fe200008f0eff */
[----:B------:R-:W-:Y:S04]  /*0ad0*/  STL [R1+0x190], R18 ;  /* 0x0001901201007387 */ /* 0x000fe80000100800 */
[----:B------:R1:W3:Y:S04]  /*0ae0*/  LDG.E.U16 R19, [R6.64] ;  /* 0x0000000606137981 */ /* 0x0002e8000c1e1500 */
[----:B------:R0:W-:Y:S04]  /*0af0*/  STL [R1+0x12c], R15 ;  /* 0x00012c0f01007387 */ /* 0x0001e80000100800 */
[----:B0-----:R0:W3:Y:S01]  /*0b00*/  LDG.E.U16 R15, [R8.64] ;  /* 0x00000006080f7981 */ /* 0x0010e2000c1e1500 */
        /* <DEDUP_REMOVED lines=9> */
[----:B------:R-:W-:-:S05]  /*0ba0*/  LEA.HI.X.SX32 R9, R9, R0, 0x1, P1 ;  /* 0x0000000009097211 */ /* 0x000fca00008f0eff */
[----:B------:R0:W3:Y:S04]  /*0bb0*/  LDG.E.U16 R18, [R8.64] ;  /* 0x0000000608127981 */ /* 0x0000e8000c1e1500 */
[----:B----4-:R1:W-:Y:S04]  /*0bc0*/  STL [R1+0x17c], R14 ;  /* 0x00017c0e01007387 */ /* 0x0103e80000100800 */
[----:B------:R4:W-:Y:S04]  /*0bd0*/  STL [R1+0x184], R13 ;  /* 0x0001840d01007387 */ /* 0x0009e80000100800 */
[----:B-1----:R1:W5:Y:S04]  /*0be0*/  LDG.E.U16 R14, [R4.64] ;  /* 0x00000006040e7981 */ /* 0x002368000c1e1500 */
[----:B----4-:R4:W5:Y:S01]  /*0bf0*/  LDG.E.U16 R13, [R6.64] ;  /* 0x00000006060d7981 */ /* 0x010962000c1e1500 */
[----:B-1----:R-:W-:-:S04]  /*0c00*/  LEA R4, P0, R3, R2, 0x1 ;  /* 0x0000000203047211 */ /* 0x002fc800078008ff */
[----:B------:R-:W-:Y:S02]  /*0c10*/  LEA.HI.X.SX32 R5, R3, R0, 0x1, P0 ;  /* 0x0000000003057211 */ /* 0x000fe400000f0eff */
[C---:B------:R-:W-:Y:S02]  /*0c20*/  LEA R3, R29.reuse, R10, 0x1 ;  /* 0x0000000a1d037211 */ /* 0x040fe400078e08ff */
[C---:B----4-:R-:W-:Y:S01]  /*0c30*/  LEA R6, P0, R10.reuse, R2, 0x1 ;  /* 0x000000020a067211 */ /* 0x050fe200078008ff */
[----:B--2---:R1:W-:Y:S03]  /*0c40*/  STL [R1+0x180], R12 ;  /* 0x0001800c01007387 */ /* 0x0043e60000100800 */
[----:B------:R-:W-:Y:S01]  /*0c50*/  LEA.HI.X.SX32 R7, R10, R0, 0x1, P0 ;  /* 0x000000000a077211 */ /* 0x000fe200000f0eff */
[----:B------:R2:W4:Y:S01]  /*0c60*/  LDG.E.U16 R21, [R4.64] ;  /* 0x0000000604157981 */ /* 0x000522000c1e1500 */
[----:B-1----:R-:W-:-:S03]  /*0c70*/  IMAD R12, R29, 0x2, R3 ;  /* 0x000000021d0c7824 */ /* 0x002fc600078e0203 */
[----:B------:R1:W-:Y:S01]  /*0c80*/  STL [R1+0x124], R11 ;  /* 0x0001240b01007387 */ /* 0x0003e20000100800 */
[----:B--2---:R-:W-:-:S03]  /*0c90*/  LEA R4, P0, R3, R2, 0x1 ;  /* 0x0000000203047211 */ /* 0x004fc600078008ff */
[----:B---3--:R2:W-:Y:S01]  /*0ca0*/  STL [R1+0x178], R17 ;  /* 0x0001781101007387 */ /* 0x0085e20000100800 */
[----:B-1----:R-:W-:Y:S02]  /*0cb0*/  LEA R11, R29, R12, 0x1 ;  /* 0x0000000c1d0b7211 */ /* 0x002fe400078e08ff */
[----:B------:R-:W-:Y:S01]  /*0cc0*/  LEA.HI.X.SX32 R5, R3, R0, 0x1, P0 ;  /* 0x0000000003057211 */ /* 0x000fe200000f0eff */
[----:B--2---:R1:W2:Y:S02]  /*0cd0*/  LDG.E.U16 R17, [R6.64] ;  /* 0x0000000606117981 */ /* 0x0042a4000c1e1500 */
[----:B------:R-:W-:Y:S01]  /*0ce0*/  IMAD R3, R29, 0x2, R11 ;  /* 0x000000021d037824 */ /* 0x000fe200078e020b */
[-C--:B0-----:R-:W-:Y:S01]  /*0cf0*/  LEA R8, P1, R11, R2.reuse, 0x1 ;  /* 0x000000020b087211 */ /* 0x081fe200078208ff */
[----:B------:R0:W-:Y:S01]  /*0d00*/  STL [R1+0x174], R16 ;  /* 0x0001741001007387 */ /* 0x0001e20000100800 */
[----:B-1----:R-:W-:-:S04]  /*0d10*/  LEA R6, P0, R12, R2, 0x1 ;  /* 0x000000020c067211 */ /* 0x002fc800078008ff */
[-C--:B------:R-:W-:Y:S01]  /*0d20*/  LEA.HI.X.SX32 R7, R12, R0.reuse, 0x1, P0 ;  /* 0x000000000c077211 */ /* 0x080fe200000f0eff */
[----:B0-----:R0:W3:Y:S01]  /*0d30*/  LDG.E.U16 R16, [R4.64] ;  /* 0x0000000604107981 */ /* 0x0010e2000c1e1500 */
[----:B------:R-:W-:-:S03]  /*0d40*/  LEA.HI.X.SX32 R9, R11, R0, 0x1, P1 ;  /* 0x000000000b097211 */ /* 0x000fc600008f0eff */
[----:B------:R1:W-:Y:S04]  /*0d50*/  STL [R1+0x170], R19 ;  /* 0x0001701301007387 */ /* 0x0003e80000100800 */
[----:B------:R1:W3:Y:S01]  /*0d60*/  LDG.E.U16 R20, [R6.64] ;  /* 0x0000000606147981 */ /* 0x0002e2000c1e1500 */
[----:B0-----:R-:W-:-:S04]  /*0d70*/  LEA R4, P0, R3, R2, 0x1 ;  /* 0x0000000203047211 */ /* 0x001fc800078008ff */
[----:B------:R-:W-:Y:S01]  /*0d80*/  LEA.HI.X.SX32 R5, R3, R0, 0x1, P0 ;  /* 0x0000000003057211 */ /* 0x000fe200000f0eff */
[----:B------:R0:W-:Y:S04]  /*0d90*/  STL [R1+0x118], R15 ;  /* 0x0001180f01007387 */ /* 0x0001e80000100800 */
[----:B-1----:R1:W3:Y:S04]  /*0da0*/  LDG.E.U16 R19, [R4.64] ;  /* 0x0000000604137981 */ /* 0x0022e8000c1e1500 */
[----:B0-----:R0:W3:Y:S01]  /*0db0*/  LDG.E.U16 R15, [R8.64] ;  /* 0x00000006080f7981 */ /* 0x0010e2000c1e1500 */
[----:B------:R-:W-:-:S05]  /*0dc0*/  LEA R10, R29, R3, 0x1 ;  /* 0x000000031d0a7211 */ /* 0x000fca00078e08ff */
[----:B------:R-:W-:Y:S01]  /*0dd0*/  IMAD R12, R29, 0x2, R10 ;  /* 0x000000021d0c7824 */ /* 0x000fe200078e020a */
[----:B------:R-:W-:-:S04]  /*0de0*/  LEA R6, P0, R10, R2, 0x1 ;  /* 0x000000020a067211 */ /* 0x000fc800078008ff */
[C---:B------:R-:W-:Y:S02]  /*0df0*/  LEA R11, R29.reuse, R12, 0x1 ;  /* 0x0000000c1d0b7211 */ /* 0x040fe400078e08ff */
[----:B------:R-:W-:Y:S02]  /*0e00*/  LEA.HI.X.SX32 R7, R10, R0, 0x1, P0 ;  /* 0x000000000a077211 */ /* 0x000fe400000f0eff */
[CC--:B-1----:R-:W-:Y:S01]  /*0e10*/  LEA R4, P0, R12.reuse, R2.reuse, 0x1 ;  /* 0x000000020c047211 */ /* 0x0c2fe200078008ff */
[----:B------:R-:W-:Y:S01]  /*0e20*/  IMAD R3, R29, 0x2, R11 ;  /* 0x000000021d037824 */ /* 0x000fe200078e020b */
[----:B0-----:R-:W-:Y:S01]  /*0e30*/  LEA R8, P1, R11, R2, 0x1 ;  /* 0x000000020b087211 */ /* 0x001fe200078208ff */
[----:B------:R0:W3:Y:S01]  /*0e40*/  LDG.E.U16 R24, [R6.64] ;  /* 0x0000000606187981 */ /* 0x0000e2000c1e1500 */
[----:B------:R-:W-:Y:S02]  /*0e50*/  LEA.HI.X.SX32 R5, R12, R0, 0x1, P0 ;  /* 0x000000000c057211 */ /* 0x000fe400000f0eff */
[----:B------:R-:W-:-:S02]  /*0e60*/  LEA R10, R29, R3, 0x1 ;  /* 0x000000031d0a7211 */ /* 0x000fc400078e08ff */
[----:B------:R-:W-:Y:S01]  /*0e70*/  LEA.HI.X.SX32 R9, R11, R0, 0x1, P1 ;  /* 0x000000000b097211 */ /* 0x000fe200008f0eff */
[----:B------:R1:W3:Y:S01]  /*0e80*/  LDG.E.U16 R23, [R4.64] ;  /* 0x0000000604177981 */ /* 0x0002e2000c1e1500 */
[----:B0-----:R-:W-:-:S03]  /*0e90*/  LEA R6, P0, R3, R2, 0x1 ;  /* 0x0000000203067211 */ /* 0x001fc600078008ff */
[----:B------:R0:W3:Y:S01]  /*0ea0*/  LDG.E.U16 R22, [R8.64] ;  /* 0x0000000608167981 */ /* 0x0000e2000c1e1500 */
[----:B------:R-:W-:Y:S02]  /*0eb0*/  LEA.HI.X.SX32 R7, R3, R0, 0x1, P0 ;  /* 0x0000000003077211 */ /* 0x000fe400000f0eff */
[----:B-1----:R-:W-:-:S04]  /*0ec0*/  LEA R4, P0, R10, R2, 0x1 ;  /* 0x000000020a047211 */ /* 0x002fc800078008ff */
[----:B------:R-:W-:Y:S01]  /*0ed0*/  LEA.HI.X.SX32 R5, R10, R0, 0x1, P0 ;  /* 0x000000000a057211 */ /* 0x000fe200000f0eff */
[----:B-----5:R1:W-:Y:S04]  /*0ee0*/  STL [R1+0x16c], R14 ;  /* 0x00016c0e01007387 */ /* 0x0203e80000100800 */
[----:B------:R5:W-:Y:S01]  /*0ef0*/  STL [R1+0x164], R13 ;  /* 0x0001640d01007387 */ /* 0x000be20000100800 */
[----:B-1----:R-:W-:-:S05]  /*0f00*/  IMAD R14, R29, 0x2, R10 ;  /* 0x000000021d0e7824 */ /* 0x002fca00078e020a */
[C---:B-----5:R-:W-:Y:S01]  /*0f10*/  LEA R13, R29.reuse, R14, 0x1 ;  /* 0x0000000e1d0d7211 */ /* 0x060fe200078e08ff */
[----:B----4-:R-:W-:Y:S04]  /*0f20*/  STL [R1+0x160], R21 ;  /* 0x0001601501007387 */ /* 0x010fe80000100800 */
[----:B------:R1:W-:Y:S01]  /*0f30*/  STL [R1+0x110], R18 ;  /* 0x0001101201007387 */ /* 0x0003e20000100800 */
[----:B------:R-:W-:Y:S01]  /*0f40*/  IMAD R12, R29, 0x2, R13 ;  /* 0x000000021d0c7824 */ /* 0x000fe200078e020d */
[C---:B0-----:R-:W-:Y:S02]  /*0f50*/  LEA R8, P1, R13.reuse, R2, 0x1 ;  /* 0x000000020d087211 */ /* 0x041fe400078208ff */
[----:B-1----:R0:W4:Y:S04]  /*0f60*/  LDG.E.U16 R18, [R4.64] ;  /* 0x0000000604127981 */ /* 0x002128000c1e1500 */
[----:B--2---:R1:W-:Y:S04]  /*0f70*/  STL [R1+0x15c], R17 ;  /* 0x00015c1101007387 */ /* 0x0043e80000100800 */
[----:B-1----:R1:W2:Y:S01]  /*0f80*/  LDG.E.U16 R17, [R6.64] ;  /* 0x0000000606117981 */ /* 0x0022a2000c1e1500 */
[----:B------:R-:W-:-:S02]  /*0f90*/  LEA.HI.X.SX32 R9, R13, R0, 0x1, P1 ;  /* 0x000000000d097211 */ /* 0x000fc400008f0eff */
[----:B-1----:R-:W-:-:S04]  /*0fa0*/  LEA R6, P0, R14, R2, 0x1 ;  /* 0x000000020e067211 */ /* 0x002fc800078008ff */
[----:B------:R-:W-:Y:S02]  /*0fb0*/  LEA.HI.X.SX32 R7, R14, R0, 0x1, P0 ;  /* 0x000000000e077211 */ /* 0x000fe400000f0eff */
[C---:B0-----:R-:W-:Y:S01]  /*0fc0*/  LEA R4, P0, R12.reuse, R2, 0x1 ;  /* 0x000000020c047211 */ /* 0x041fe200078008ff */
[----:B---3--:R-:W-:Y:S03]  /*0fd0*/  STL [R1+0x154], R16 ;  /* 0x0001541001007387 */ /* 0x008fe60000100800 */
[----:B------:R-:W-:Y:S01]  /*0fe0*/  LEA.HI.X.SX32 R5, R12, R0, 0x1, P0 ;  /* 0x000000000c057211 */ /* 0x000fe200000f0eff */
[----:B------:R0:W-:Y:S04]  /*0ff0*/  STL [R1+0x148], R20 ;  /* 0x0001481401007387 */ /* 0x0001e80000100800 */
[----:B------:R1:W5:Y:S04]  /*1000*/  LDG.E.U16 R21, [R4.64] ;  /* 0x0000000604157981 */ /* 0x000368000c1e1500 */
[----:B------:R-:W-:Y:S04]  /*1010*/  STL [R1+0x10c], R15 ;  /* 0x00010c0f01007387 */ /* 0x000fe80000100800 */
[----:B0-----:R0:W5:Y:S04]  /*1020*/  LDG.E.U16 R20, [R6.64] ;  /* 0x0000000606147981 */ /* 0x001168000c1e1500 */
[----:B------:R0:W-:Y:S04]  /*1030*/  STL [R1+0x144], R19 ;  /* 0x0001441301007387 */ /* 0x0001e80000100800 */
[----:B0-----:R0:W5:Y:S01]  /*1040*/  LDG.E.U16 R19, [R8.64] ;  /* 0x0000000608137981 */ /* 0x001162000c1e1500 */
[----:B------:R-:W-:-:S05]  /*1050*/  LEA R3, R29, R12, 0x1 ;  /* 0x0000000c1d037211 */ /* 0x000fca00078e08ff */
[----:B------:R-:W-:-:S05]  /*1060*/  IMAD R11, R29, 0x2, R3 ;  /* 0x000000021d0b7824 */ /* 0x000fca00078e0203 */
[----:B------:R-:W-:Y:S02]  /*1070*/  LEA R10, R29, R11, 0x1 ;  /* 0x0000000b1d0a7211 */ /* 0x000fe400078e08ff */
[----:B------:R-:W-:-:S03]  /*1080*/  LEA R6, P0, R3, R2, 0x1 ;  /* 0x0000000203067211 */ /* 0x000fc600078008ff */
[----:B------:R-:W-:Y:S01]  /*1090*/  IMAD R16, R29, 0x2, R10 ;  /* 0x000000021d107824 */ /* 0x000fe200078e020a */
[----:B------:R-:W-:Y:S02]  /*10a0*/  LEA.HI.X.SX32 R7, R3, R0, 0x1, P0 ;  /* 0x0000000003077211 */ /* 0x000fe400000f0eff */
[----:B-1----:R-:W-:Y:S02]  /*10b0*/  LEA R4, P0, R11, R2, 0x1 ;  /* 0x000000020b047211 */ /* 0x002fe400078008ff */
[----:B------:R-:W-:Y:S01]  /*10c0*/  LEA R14, R29, R16, 0x1 ;  /* 0x000000101d0e7211 */ /* 0x000fe200078e08ff */
[----:B------:R1:W5:Y:S01]  /*10d0*/  LDG.E.U16 R26, [R6.64] ;  /* 0x00000006061a7981 */ /* 0x000362000c1e1500 */
[----:B------:R-:W-:-:S03]  /*10e0*/  LEA.HI.X.SX32 R5, R11, R0, 0x1, P0 ;  /* 0x000000000b057211 */ /* 0x000fc600000f0eff */
[----:B------:R-:W-:Y:S01]  /*10f0*/  IMAD R15, R29, 0x2, R14 ;  /* 0x000000021d0f7824 */ /* 0x000fe200078e020e */
[----:B------:R-:W-:Y:S01]  /*1100*/  STL [R1+0x13c], R24 ;  /* 0x00013c1801007387 */ /* 0x000fe20000100800 */
[----:B-1----:R-:W-:-:S03]  /*1110*/  LEA R6, P0, R16, R2, 0x1 ;  /* 0x0000000210067211 */ /* 0x002fc600078008ff */
[----:B------:R-:W-:Y:S01]  /*1120*/  STL [R1+0x134], R23 ;  /* 0x0001341701007387 */ /* 0x000fe20000100800 */
[C---:B------:R-:W-:Y:S02]  /*1130*/  LEA R13, R29.reuse, R15, 0x1 ;  /* 0x0000000f1d0d7211 */ /* 0x040fe400078e08ff */
[----:B------:R-:W-:Y:S01]  /*1140*/  LEA.HI.X.SX32 R7, R16, R0, 0x1, P0 ;  /* 0x0000000010077211 */ /* 0x000fe200000f0eff */
[----:B------:R1:W-:Y:S01]  /*1150*/  STL [R1+0x100], R22 ;  /* 0x0001001601007387 */ /* 0x0003e20000100800 */
[C---:B0-----:R-:W-:Y:S01]  /*1160*/  LEA R8, P1, R10.reuse, R2, 0x1 ;  /* 0x000000020a087211 */ /* 0x041fe200078208ff */
[C---:B------:R-:W-:Y:S02]  /*1170*/  IMAD R12, R29.reuse, 0x2, R13 ;  /* 0x000000021d0c7824 */ /* 0x040fe400078e020d */
[----:B-1----:R0:W5:Y:S01]  /*1180*/  LDG.E.U16 R22, [R4.64] ;  /* 0x0000000604167981 */ /* 0x002162000c1e1500 */
[----:B------:R-:W-:Y:S02]  /*1190*/  LEA.HI.X.SX32 R9, R10, R0, 0x1, P1 ;  /* 0x000000000a097211 */ /* 0x000fe400008f0eff */
[----:B------:R-:W-:-:S03]  /*11a0*/  LEA R3, R29, R12, 0x1 ;  /* 0x0000000c1d037211 */ /* 0x000fc600078e08ff */
[----:B------:R1:W5:Y:S01]  /*11b0*/  LDG.E.U16 R25, [R8.64] ;  /* 0x0000000608197981 */ /* 0x000362000c1e1500 */
[----:B0-----:R-:W-:-:S04]  /*11c0*/  LEA R4, P0, R14, R2, 0x1 ;  /* 0x000000020e047211 */ /* 0x001fc800078008ff */
[----:B------:R-:W-:-:S05]  /*11d0*/  LEA.HI.X.SX32 R5, R14, R0, 0x1, P0 ;  /* 0x000000000e057211 */ /* 0x000fca00000f0eff */
[----:B------:R0:W5:Y:S01]  /*11e0*/  LDG.E.U16 R28, [R4.64] ;  /* 0x00000006041c7981 */ /* 0x000162000c1e1500 */
[----:B-1----:R-:W-:-:S04]  /*11f0*/  LEA R8, P1, R13, R2, 0x1 ;  /* 0x000000020d087211 */ /* 0x002fc800078208ff */
[----:B------:R-:W-:-:S05]  /*1200*/  LEA.HI.X.SX32 R9, R13, R0, 0x1, P1 ;  /* 0x000000000d097211 */ /* 0x000fca00008f0eff */
[----:B------:R1:W5:Y:S04]  /*1210*/  LDG.E.U16 R23, [R8.64] ;  /* 0x0000000608177981 */ /* 0x000368000c1e1500 */
[----:B--2---:R2:W-:Y:S04]  /*1220*/  STL [R1+0x130], R17 ;  /* 0x0001301101007387 */ /* 0x0045e80000100800 */
[----:B--2---:R2:W3:Y:S02]  /*1230*/  LDG.E.U16 R17, [R6.64] ;  /* 0x0000000606117981 */ /* 0x0044e4000c1e1500 */
[----:B--2---:R-:W-:-:S04]  /*1240*/  LEA R6, P0, R15, R2, 0x1 ;  /* 0x000000020f067211 */ /* 0x004fc800078008ff */
[----:B------:R-:W-:Y:S02]  /*1250*/  LEA.HI.X.SX32 R7, R15, R0, 0x1, P0 ;  /* 0x000000000f077211 */ /* 0x000fe400000f0eff */
[----:B0-----:R-:W-:-:S03]  /*1260*/  LEA R4, P0, R12, R2, 0x1 ;  /* 0x000000020c047211 */ /* 0x001fc600078008ff */
[----:B------:R0:W2:Y:S01]  /*1270*/  LDG.E.U16 R24, [R6.64] ;  /* 0x0000000606187981 */ /* 0x0000a2000c1e1500 */
[----:B------:R-:W-:-:S03]  /*1280*/  LEA.HI.X.SX32 R5, R12, R0, 0x1, P0 ;  /* 0x000000000c057211 */ /* 0x000fc600000f0eff */
[----:B----4-:R-:W-:Y:S01]  /*1290*/  STL [R1+0x128], R18 ;  /* 0x0001281201007387 */ /* 0x010fe20000100800 */
[----:B0-----:R-:W-:-:S03]  /*12a0*/  LEA R6, P0, R3, R2, 0x1 ;  /* 0x0000000203067211 */ /* 0x001fc600078008ff */
[----:B-----5:R-:W-:Y:S01]  /*12b0*/  STL [R1+0x120], R20 ;  /* 0x0001201401007387 */ /* 0x020fe20000100800 */
[----:B------:R-:W-:-:S03]  /*12c0*/  LEA.HI.X.SX32 R7, R3, R0, 0x1, P0 ;  /* 0x0000000003077211 */ /* 0x000fc600000f0eff */
[----:B------:R-:W-:Y:S04]  /*12d0*/  STL [R1+0xf8], R19 ;  /* 0x0000f81301007387 */ /* 0x000fe80000100800 */
[----:B------:R0:W-:Y:S04]  /*12e0*/  STL [R1+0x11c], R21 ;  /* 0x00011c1501007387 */ /* 0x0001e80000100800 */
[----:B------:R4:W5:Y:S04]  /*12f0*/  LDG.E.U16 R27, [R6.64] ;  /* 0x00000006061b7981 */ /* 0x000968000c1e1500 */
[----:B0-----:R0:W5:Y:S01]  /*1300*/  LDG.E.U16 R21, [R4.64] ;  /* 0x0000000604157981 */ /* 0x001162000c1e1500 */
[----:B------:R-:W-:-:S05]  /*1310*/  IMAD R11, R29, 0x2, R3 ;  /* 0x000000021d0b7824 */ /* 0x000fca00078e0203 */
[----:B------:R-:W-:-:S05]  /*1320*/  LEA R10, R29, R11, 0x1 ;  /* 0x0000000b1d0a7211 */ /* 0x000fca00078e08ff */
[----:B------:R-:W-:Y:S01]  /*1330*/  IMAD R16, R29, 0x2, R10 ;  /* 0x000000021d107824 */ /* 0x000fe200078e020a */
[----:B0-----:R-:W-:-:S04]  /*1340*/  LEA R4, P0, R11, R2, 0x1 ;  /* 0x000000020b047211 */ /* 0x001fc800078008ff */
[----:B------:R-:W-:Y:S02]  /*1350*/  LEA R14, R29, R16, 0x1 ;  /* 0x000000101d0e7211 */ /* 0x000fe400078e08ff */
[----:B------:R-:W-:Y:S02]  /*1360*/  LEA.HI.X.SX32 R5, R11, R0, 0x1, P0 ;  /* 0x000000000b057211 */ /* 0x000fe400000f0eff */
[-C--:B-1----:R-:W-:Y:S01]  /*1370*/  LEA R8, P1, R10, R2.reuse, 0x1 ;  /* 0x000000020a087211 */ /* 0x082fe200078208ff */
[----:B------:R-:W-:Y:S01]  /*1380*/  IMAD R18, R29, 0x2, R14 ;  /* 0x000000021d127824 */ /* 0x000fe200078e020e */
[----:B----4-:R-:W-:Y:S01]  /*1390*/  LEA R6, P0, R16, R2, 0x1 ;  /* 0x0000000210067211 */ /* 0x010fe200078008ff */
[----:B------:R0:W-:Y:S01]  /*13a0*/  STL [R1+0x114], R26 ;  /* 0x0001141a01007387 */ /* 0x0001e20000100800 */
[-C--:B------:R-:W-:Y:S02]  /*13b0*/  LEA.HI.X.SX32 R9, R10, R0.reuse, 0x1, P1 ;  /* 0x000000000a097211 */ /* 0x080fe400008f0eff */
[----:B------:R-:W-:-:S02]  /*13c0*/  LEA.HI.X.SX32 R7, R16, R0, 0x1, P0 ;  /* 0x0000000010077211 */ /* 0x000fc400000f0eff */
[C---:B------:R-:W-:Y:S01]  /*13d0*/  LEA R15, R29.reuse, R18, 0x1 ;  /* 0x000000121d0f7211 */ /* 0x040fe200078e08ff */
[----:B------:R1:W-:Y:S04]  /*13e0*/  STL [R1+0x108], R22 ;  /* 0x0001081601007387 */ /* 0x0003e80000100800 */
[----:B------:R-:W-:Y:S01]  /*13f0*/  IMAD R20, R29, 0x2, R15 ;  /* 0x000000021d147824 */ /* 0x000fe200078e020f */
[----:B0-----:R0:W4:Y:S04]  /*1400*/  LDG.E.U16 R26, [R8.64] ;  /* 0x00000006081a7981 */ /* 0x001128000c1e1500 */
[----:B-1----:R1:W4:Y:S04]  /*1410*/  LDG.E.U16 R22, [R4.64] ;  /* 0x0000000604167981 */ /* 0x002328000c1e1500 */
[----:B------:R0:W-:Y:S01]  /*1420*/  STL [R1+0xec], R25 ;  /* 0x0000ec1901007387 */ /* 0x0001e20000100800 */
[----:B-1----:R-:W-:-:S04]  /*1430*/  LEA R4, P0, R14, R2, 0x1 ;  /* 0x000000020e047211 */ /* 0x002fc800078008ff */
[----:B------:R-:W-:Y:S01]  /*1440*/  LEA.HI.X.SX32 R5, R14, R0, 0x1, P0 ;  /* 0x000000000e057211 */ /* 0x000fe200000f0eff */
[----:B0-----:R0:W4:Y:S01]  /*1450*/  LDG.E.U16 R25, [R6.64] ;  /* 0x0000000606197981 */ /* 0x001122000c1e1500 */
[----:B------:R-:W-:-:S04]  /*1460*/  LEA R8, P0, R18, R2, 0x1 ;  /* 0x0000000212087211 */ /* 0x000fc800078008ff */
[----:B------:R-:W-:Y:S02]  /*1470*/  LEA.HI.X.SX32 R9, R18, R0, 0x1, P0 ;  /* 0x0000000012097211 */ /* 0x000fe400000f0eff */
[----:B0-----:R-:W-:-:S04]  /*1480*/  LEA R6, P1, R15, R2, 0x1 ;  /* 0x000000020f067211 */ /* 0x001fc800078208ff */
[----:B------:R-:W-:Y:S01]  /*1490*/  LEA.HI.X.SX32 R7, R15, R0, 0x1, P1 ;  /* 0x000000000f077211 */ /* 0x000fe200008f0eff */
[----:B---3--:R-:W-:Y:S04]  /*14a0*/  STL [R1+0x104], R17 ;  /* 0x0001041101007387 */ /* 0x008fe80000100800 */
[----:B------:R0:W-:Y:S04]  /*14b0*/  STL [R1+0xfc], R28 ;  /* 0x0000fc1c01007387 */ /* 0x0001e80000100800 */
[----:B0-----:R0:W3:Y:S04]  /*14c0*/  LDG.E.U16 R28, [R4.64] ;  /* 0x00000006041c7981 */ /* 0x0010e8000c1e1500 */
[----:B--2---:R1:W-:Y:S01]  /*14d0*/  STL [R1+0xf4], R24 ;  /* 0x0000f41801007387 */ /* 0x0043e20000100800 */
[----:B0-----:R-:W-:-:S03]  /*14e0*/  LEA R4, P0, R20, R2, 0x1 ;  /* 0x0000000214047211 */ /* 0x001fc600078008ff */
[----:B------:R0:W-:Y:S01]  /*14f0*/  STL [R1+0xe4], R23 ;  /* 0x0000e41701007387 */ /* 0x0001e20000100800 */
[----:B------:R-:W-:-:S03]  /*1500*/  LEA.HI.X.SX32 R5, R20, R0, 0x1, P0 ;  /* 0x0000000014057211 */ /* 0x000fc600000f0eff */
[----:B-1----:R1:W2:Y:S04]  /*1510*/  LDG.E.U16 R24, [R6.64] ;  /* 0x0000000606187981 */ /* 0x0022a8000c1e1500 */
[----:B0-----:R0:W2:Y:S04]  /*1520*/  LDG.E.U16 R23, [R8.64] ;  /* 0x0000000608177981 */ /* 0x0010a8000c1e1500 */
[----:B-----5:R-:W-:Y:S04]  /*1530*/  STL [R1+0xf0], R21 ;  /* 0x0000f01501007387 */ /* 0x020fe80000100800 */
[----:B------:R5:W-:Y:S04]  /*1540*/  STL [R1+0xe8], R27 ;  /* 0x0000e81b01007387 */ /* 0x000be80000100800 */
[----:B-----5:R5:W2:Y:S01]  /*1550*/  LDG.E.U16 R27, [R4.64] ;  /* 0x00000006041b7981 */ /* 0x020aa2000c1e1500 */
[----:B------:R-:W-:-:S05]  /*1560*/  LEA R19, R29, R20, 0x1 ;  /* 0x000000141d137211 */ /* 0x000fca00078e08ff */
[----:B------:R-:W-:Y:S01]  /*1570*/  IMAD R13, R29, 0x2, R19 ;  /* 0x000000021d0d7824 */ /* 0x000fe200078e0213 */
[----:B0-----:R-:W-:-:S04]  /*1580*/  LEA R8, P0, R19, R2, 0x1 ;  /* 0x0000000213087211 */ /* 0x001fc800078008ff */
[----:B------:R-:W-:Y:S02]  /*1590*/  LEA R3, R29, R13, 0x1 ;  /* 0x0000000d1d037211 */ /* 0x000fe400078e08ff */
[----:B------:R-:W-:Y:S02]  /*15a0*/  LEA.HI.X.SX32 R9, R19, R0, 0x1, P0 ;  /* 0x0000000013097211 */ /* 0x000fe400000f0eff */
[----:B-----5:R-:W-:Y:S01]  /*15b0*/  LEA R4, P0, R13, R2, 0x1 ;  /* 0x000000020d047211 */ /* 0x020fe200078008ff */
[----:B------:R-:W-:-:S03]  /*15c0*/  IMAD R12, R29, 0x2, R3 ;  /* 0x000000021d0c7824 */ /* 0x000fc600078e0203 */
[----:B------:R-:W-:Y:S02]  /*15d0*/  LEA.HI.X.SX32 R5, R13, R0, 0x1, P0 ;  /* 0x000000000d057211 */ /* 0x000fe400000f0eff */
[----:B------:R-:W-:Y:S02]  /*15e0*/  LEA R10, R29, R12, 0x1 ;  /* 0x0000000c1d0a7211 */ /* 0x000fe400078e08ff */
[C---:B-1----:R-:W-:Y:S01]  /*15f0*/  LEA R6, P1, R3.reuse, R2, 0x1 ;  /* 0x0000000203067211 */ /* 0x042fe200078208ff */
[----:B----4-:R-:W-:Y:S04]  /*1600*/  STL [R1+0xe0], R22 ;  /* 0x0000e01601007387 */ /* 0x010fe80000100800 */
[----:B------:R0:W-:Y:S01]  /*1610*/  STL [R1+0xd8], R26 ;  /* 0x0000d81a01007387 */ /* 0x0001e20000100800 */
[----:B------:R-:W-:-:S03]  /*1620*/  LEA.HI.X.SX32 R7, R3, R0, 0x1, P1 ;  /* 0x0000000003077211 */ /* 0x000fc600008f0eff */
[----:B0-----:R0:W4:Y:S02]  /*1630*/  LDG.E.U16 R26, [R8.64] ;  /* 0x00000006081a7981 */ /* 0x001124000c1e1500 */
[----:B0-----:R-:W-:-:S04]  /*1640*/  LEA R8, P0, R12, R2, 0x1 ;  /* 0x000000020c087211 */ /* 0x001fc800078008ff */
[----:B------:R-:W-:Y:S02]  /*1650*/  LEA.HI.X.SX32 R9, R12, R0, 0x1, P0 ;  /* 0x000000000c097211 */ /* 0x000fe400000f0eff */
[C---:B------:R-:W-:Y:S01]  /*1660*/  LEA R12, P0, R10.reuse, R2, 0x1 ;  /* 0x000000020a0c7211 */ /* 0x040fe200078008ff */
[----:B------:R0:W-:Y:S03]  /*1670*/  STL [R1+0xdc], R25 ;  /* 0x0000dc1901007387 */ /* 0x0001e60000100800 */
[----:B------:R-:W-:Y:S01]  /*1680*/  LEA.HI.X.SX32 R13, R10, R0, 0x1, P0 ;  /* 0x000000000a0d7211 */ /* 0x000fe200000f0eff */
[----:B0-----:R-:W5:Y:S04]  /*1690*/  LDG.E.U16 R25, [R4.64] ;  /* 0x0000000604197981 */ /* 0x001f68000c1e1500 */
[----:B---3--:R0:W-:Y:S04]  /*16a0*/  STL [R1+0xd4], R28 ;  /* 0x0000d41c01007387 */ /* 0x0081e80000100800 */
[----:B0-----:R-:W3:Y:S04]  /*16b0*/  LDG.E.U16 R28, [R6.64] ;  /* 0x00000006061c7981 */ /* 0x001ee8000c1e1500 */
[----:B--2---:R-:W-:Y:S04]  /*16c0*/  STL [R1+0xd0], R23 ;  /* 0x0000d01701007387 */ /* 0x004fe80000100800 */
[----:B------:R0:W-:Y:S04]  /*16d0*/  STL [R1+0xcc], R24 ;  /* 0x0000cc1801007387 */ /* 0x0001e80000100800 */
[----:B0-----:R0:W2:Y:S04]  /*16e0*/  LDG.E.U16 R24, [R8.64] ;  /* 0x0000000608187981 */ /* 0x0010a8000c1e1500 */
[----:B------:R1:W-:Y:S04]  /*16f0*/  STL [R1+0xc8], R27 ;  /* 0x0000c81b01007387 */ /* 0x0003e80000100800 */
[----:B-1----:R1:W2:Y:S01]  /*1700*/  LDG.E.U16 R27, [R12.64] ;  /* 0x000000060c1b7981 */ /* 0x0022a2000c1e1500 */
[----:B------:R-:W-:-:S05]  /*1710*/  IMAD R11, R29, 0x2, R10 ;  /* 0x000000021d0b7824 */ /* 0x000fca00078e020a */
[----:B------:R-:W-:Y:S02]  /*1720*/  LEA R17, R29, R11, 0x1 ;  /* 0x0000000b1d117211 */ /* 0x000fe400078e08ff */
[----:B0-----:R-:W-:-:S03]  /*1730*/  LEA R8, P0, R11, R2, 0x1 ;  /* 0x000000020b087211 */ /* 0x001fc600078008ff */
[----:B------:R-:W-:Y:S01]  /*1740*/  IMAD R16, R29, 0x2, R17 ;  /* 0x000000021d107824 */ /* 0x000fe200078e0211 */
[----:B------:R-:W-:-:S04]  /*1750*/  LEA.HI.X.SX32 R9, R11, R0, 0x1, P0 ;  /* 0x000000000b097211 */ /* 0x000fc800000f0eff */
[C---:B-1----:R-:W-:Y:S02]  /*1760*/  LEA R12, P0, R16.reuse, R2, 0x1 ;  /* 0x00000002100c7211 */ /* 0x042fe400078008ff */
[----:B------:R-:W-:Y:S02]  /*1770*/  LEA R14, R29, R16, 0x1 ;  /* 0x000000101d0e7211 */ /* 0x000fe400078e08ff */
[C---:B------:R-:W-:Y:S02]  /*1780*/  LEA R10, P1, R17.reuse, R2, 0x1 ;  /* 0x00000002110a7211 */ /* 0x040fe400078208ff */
[----:B------:R-:W-:Y:S02]  /*1790*/  LEA.HI.X.SX32 R13, R16, R0, 0x1, P0 ;  /* 0x00000000100d7211 */ /* 0x000fe400000f0eff */
[----:B------:R-:W-:Y:S02]  /*17a0*/  LEA R16, P0, R14, R2, 0x1 ;  /* 0x000000020e107211 */ /* 0x000fe400078008ff */
[----:B------:R-:W-:-:S02]  /*17b0*/  LEA.HI.X.SX32 R11, R17, R0, 0x1, P1 ;  /* 0x00000000110b7211 */ /* 0x000fc400008f0eff */
[----:B------:R-:W-:Y:S01]  /*17c0*/  LEA.HI.X.SX32 R17, R14, R0, 0x1, P0 ;  /* 0x000000000e117211 */ /* 0x000fe200000f0eff */
[----:B----4-:R0:W-:Y:S04]  /*17d0*/  STL [R1+0xc4], R26 ;  /* 0x0000c41a01007387 */ /* 0x0101e80000100800 */
[----:B0-----:R-:W4:Y:S04]  /*17e0*/  LDG.E.U16 R26, [R8.64] ;  /* 0x00000006081a7981 */ /* 0x001f28000c1e1500 */
[----:B-----5:R0:W-:Y:S04]  /*17f0*/  STL [R1+0xc0], R25 ;  /* 0x0000c01901007387 */ /* 0x0201e80000100800 */
[----:B0-----:R-:W5:Y:S04]  /*1800*/  LDG.E.U16 R25, [R10.64] ;  /* 0x000000060a197981 */ /* 0x001f68000c1e1500 */
[----:B---3--:R0:W-:Y:S04]  /*1810*/  STL [R1+0xbc], R28 ;  /* 0x0000bc1c01007387 */ /* 0x0081e80000100800 */
[----:B0-----:R0:W3:Y:S04]  /*1820*/  LDG.E.U16 R28, [R12.64] ;  /* 0x000000060c1c7981 */ /* 0x0010e8000c1e1500 */
[----:B--2---:R-:W-:Y:S04]  /*1830*/  STL [R1+0xb8], R24 ;  /* 0x0000b81801007387 */ /* 0x004fe80000100800 */
[----:B------:R1:W-:Y:S04]  /*1840*/  STL [R1+0xb4], R27 ;  /* 0x0000b41b01007387 */ /* 0x0003e80000100800 */
[----:B-1----:R1:W2:Y:S01]  /*1850*/  LDG.E.U16 R27, [R16.64] ;  /* 0x00000006101b7981 */ /* 0x0022a2000c1e1500 */
[----:B------:R-:W-:-:S05]  /*1860*/  IMAD R18, R29, 0x2, R14 ;  /* 0x000000021d127824 */ /* 0x000fca00078e020e */
[----:B------:R-:W-:Y:S02]  /*1870*/  LEA R15, R29, R18, 0x1 ;  /* 0x000000121d0f7211 */ /* 0x000fe400078e08ff */
[----:B0-----:R-:W-:-:S03]  /*1880*/  LEA R12, P0, R18, R2, 0x1 ;  /* 0x00000002120c7211 */ /* 0x001fc600078008ff */
[----:B------:R-:W-:Y:S01]  /*1890*/  IMAD R21, R29, 0x2, R15 ;  /* 0x000000021d157824 */ /* 0x000fe200078e020f */
[----:B------:R-:W-:Y:S02]  /*18a0*/  LEA R14, P1, R15, R2, 0x1 ;  /* 0x000000020f0e7211 */ /* 0x000fe400078208ff */
[----:B------:R-:W-:Y:S02]  /*18b0*/  LEA.HI.X.SX32 R13, R18, R0, 0x1, P0 ;  /* 0x00000000120d7211 */ /* 0x000fe400000f0eff */
[----:B-1----:R-:W-:Y:S02]  /*18c0*/  LEA R16, P0, R21, R2, 0x1 ;  /* 0x0000000215107211 */ /* 0x002fe400078008ff */
[-C--:B------:R-:W-:Y:S02]  /*18d0*/  LEA.HI.X.SX32 R15, R15, R0.reuse, 0x1, P1 ;  /* 0x000000000f0f7211 */ /* 0x080fe400008f0eff */
[----:B------:R-:W-:Y:S01]  /*18e0*/  LEA.HI.X.SX32 R17, R21, R0, 0x1, P0 ;  /* 0x0000000015117211 */ /* 0x000fe200000f0eff */
[----:B----4-:R0:W-:Y:S04]  /*18f0*/  STL [R1+0xb0], R26 ;  /* 0x0000b01a01007387 */ /* 0x0101e80000100800 */
[----:B0-----:R0:W4:Y:S04]  /*1900*/  LDG.E.U16 R26, [R12.64] ;  /* 0x000000060c1a7981 */ /* 0x001128000c1e1500 */
[----:B-----5:R-:W-:Y:S04]  /*1910*/  STL [R1+0xac], R25 ;  /* 0x0000ac1901007387 */ /* 0x020fe80000100800 */
[----:B---3--:R1:W-:Y:S04]  /*1920*/  STL [R1+0xa8], R28 ;  /* 0x0000a81c01007387 */ /* 0x0083e80000100800 */
[----:B-1----:R1:W3:Y:S04]  /*1930*/  LDG.E.U16 R28, [R14.64] ;  /* 0x000000060e1c7981 */ /* 0x0022e8000c1e1500 */
[----:B--2---:R2:W-:Y:S04]  /*1940*/  STL [R1+0xa4], R27 ;  /* 0x0000a41b01007387 */ /* 0x0045e80000100800 */
[----:B--2---:R2:W5:Y:S01]  /*1950*/  LDG.E.U16 R27, [R16.64] ;  /* 0x00000006101b7981 */ /* 0x004562000c1e1500 */
[----:B------:R-:W-:-:S05]  /*1960*/  LEA R20, R29, R21, 0x1 ;  /* 0x000000151d147211 */ /* 0x000fca00078e08ff */
[----:B------:R-:W-:-:S05]  /*1970*/  IMAD R22, R29, 0x2, R20 ;  /* 0x000000021d167824 */ /* 0x000fca00078e0214 */
        /* <DEDUP_REMOVED lines=12> */
[----:B------:R-:W-:Y:S02]  /*1a40*/  LEA R18, R29, R11, 0x1 ;  /* 0x0000000b1d127211 */ /* 0x000fe400078e08ff */
[----:B0-----:R-:W-:-:S03]  /*1a50*/  LEA R12, P0, R20, R2, 0x1 ;  /* 0x00000002140c7211 */ /* 0x001fc600078008ff */
[----:B------:R-:W-:Y:S01]  /*1a60*/  IMAD R25, R29, 0x2, R18 ;  /* 0x000000021d197824 */ /* 0x000fe200078e0212 */
[----:B------:R-:W-:-:S04]  /*1a70*/  LEA.HI.X.SX32 R13, R20, R0, 0x1, P0 ;  /* 0x00000000140d7211 */ /* 0x000fc800000f0eff */
[----:B------:R-:W-:Y:S02]  /*1a80*/  LEA R20, R29, R25, 0x1 ;  /* 0x000000191d147211 */ /* 0x000fe400078e08ff */
[----:B--2---:R-:W-:-:S03]  /*1a90*/  LEA R16, P0, R22, R2, 0x1 ;  /* 0x0000000216107211 */ /* 0x004fc600078008ff */
[----:B------:R-:W-:Y:S01]  /*1aa0*/  IMAD R21, R29, 0x2, R20 ;  /* 0x000000021d157824 */ /* 0x000fe200078e0214 */
[----:B------:R-:W-:-:S04]  /*1ab0*/  LEA.HI.X.SX32 R17, R22, R0, 0x1, P0 ;  /* 0x0000000016117211 */ /* 0x000fc800000f0eff */
[----:B------:R-:W-:Y:S01]  /*1ac0*/  STL [R1+0x1c], R21 ;  /* 0x00001c1501007387 */ /* 0x000fe20000100800 */
[----:B-1----:R-:W-:-:S03]  /*1ad0*/  LEA R14, P1, R19, R2, 0x1 ;  /* 0x00000002130e7211 */ /* 0x002fc600078208ff */
[----:B----4-:R0:W-:Y:S01]  /*1ae0*/  STL [R1+0xa0], R26 ;  /* 0x0000a01a01007387 */ /* 0x0101e20000100800 */
[----:B------:R-:W-:-:S06]  /*1af0*/  LEA.HI.X.SX32 R15, R19, R0, 0x1, P1 ;  /* 0x00000000130f7211 */ /* 0x000fcc00008f0eff */
[----:B------:R1:W2:Y:S04]  /*1b00*/  LDG.E.U16 R15, [R14.64] ;  /* 0x000000060e0f7981 */ /* 0x0002a8000c1e1500 */
[----:B0-----:R0:W4:Y:S04]  /*1b10*/  LDG.E.U16 R26, [R12.64] ;  /* 0x000000060c1a7981 */ /* 0x001128000c1e1500 */
[----:B---3--:R-:W-:Y:S04]  /*1b20*/  STL [R1+0x9c], R28 ;  /* 0x00009c1c01007387 */ /* 0x008fe80000100800 */
[----:B-----5:R3:W-:Y:S04]  /*1b30*/  STL [R1+0x98], R27 ;  /* 0x0000981b01007387 */ /* 0x0207e80000100800 */
[----:B---3--:R3:W5:Y:S01]  /*1b40*/  LDG.E.U16 R27, [R16.64] ;  /* 0x00000006101b7981 */ /* 0x008762000c1e1500 */
[----:B------:R-:W-:-:S05]  /*1b50*/  LEA R21, R29, R21, 0x1 ;  /* 0x000000151d157211 */ /* 0x000fca00078e08ff */
[----:B------:R-:W-:Y:S01]  /*1b60*/  IMAD R28, R29, 0x2, R21 ;  /* 0x000000021d1c7824 */ /* 0x000fe200078e0215 */
[----:B0-----:R-:W-:-:S04]  /*1b70*/  LEA R12, P0, R3, R2, 0x1 ;  /* 0x00000002030c7211 */ /* 0x001fc800078008ff */
[----:B------:R-:W-:Y:S02]  /*1b80*/  LEA R19, R29, R28, 0x1 ;  /* 0x0000001c1d137211 */ /* 0x000fe400078e08ff */
[----:B------:R-:W-:-:S03]  /*1b90*/  LEA.HI.X.SX32 R13, R3, R0, 0x1, P0 ;  /* 0x00000000030d7211 */ /* 0x000fc600000f0eff */
[----:B------:R-:W-:Y:S01]  /*1ba0*/  IMAD R3, R29, 0x2, R19 ;  /* 0x000000021d037824 */ /* 0x000fe200078e0213 */
[----:B------:R-:W-:Y:S01]  /*1bb0*/  STL [R1], R19 ;  /* 0x0000001301007387 */ /* 0x000fe20000100800 */
[----:B---3--:R-:W-:-:S03]  /*1bc0*/  LEA R16, P0, R4, R2, 0x1 ;  /* 0x0000000204107211 */ /* 0x008fc600078008ff */
[----:B------:R0:W-:Y:S01]  /*1bd0*/  STL [R1+0x14], R3 ;  /* 0x0000140301007387 */ /* 0x0001e20000100800 */
[----:B------:R-:W-:-:S03]  /*1be0*/  LEA.HI.X.SX32 R17, R4, R0, 0x1, P0 ;  /* 0x0000000004117211 */ /* 0x000fc600000f0eff */
[----:B------:R3:W2:Y:S01]  /*1bf0*/  LDG.E.U16 R22, [R12.64] ;  /* 0x000000060c167981 */ /* 0x0006a2000c1e1500 */
[----:B0-----:R-:W-:-:S03]  /*1c00*/  LEA R3, R29, R3, 0x1 ;  /* 0x000000031d037211 */ /* 0x001fc600078e08ff */
[----:B------:R0:W2:Y:S01]  /*1c10*/  LDG.E.U16 R19, [R16.64] ;  /* 0x0000000610137981 */ /* 0x0000a2000c1e1500 */
[----:B---3--:R-:W-:-:S04]  /*1c20*/  LEA R12, P0, R23, R2, 0x1 ;  /* 0x00000002170c7211 */ /* 0x008fc800078008ff */
[----:B------:R-:W-:Y:S02]  /*1c30*/  LEA.HI.X.SX32 R13, R23, R0, 0x1, P0 ;  /* 0x00000000170d7211 */ /* 0x000fe400000f0eff */
[CC--:B------:R-:W-:Y:S02]  /*1c40*/  LEA R4, P1, R5.reuse, R2.reuse, 0x1 ;  /* 0x0000000205047211 */ /* 0x0c0fe400078208ff */
[----:B-1----:R-:W-:Y:S02]  /*1c50*/  LEA R14, P0, R6, R2, 0x1 ;  /* 0x00000002060e7211 */ /* 0x002fe400078008ff */
[----:B------:R1:W3:Y:S01]  /*1c60*/  LDG.E.U16 R13, [R12.64] ;  /* 0x000000060c0d7981 */ /* 0x0002e2000c1e1500 */
[----:B------:R-:W-:-:S03]  /*1c70*/  LEA.HI.X.SX32 R5, R5, R0, 0x1, P1 ;  /* 0x0000000005057211 */ /* 0x000fc600008f0eff */
[----:B----4-:R4:W-:Y:S02]  /*1c80*/  STL [R1+0x94], R26 ;  /* 0x0000941a01007387 */ /* 0x0109e40000100800 */
[C---:B----4-:R-:W-:Y:S02]  /*1c90*/  IMAD R26, R29.reuse, 0x2, R3 ;  /* 0x000000021d1a7824 */ /* 0x050fe400078e0203 */
[----:B-----5:R4:W-:Y:S04]  /*1ca0*/  STL [R1+0x90], R27 ;  /* 0x0000901b01007387 */ /* 0x0209e80000100800 */
[----:B--2---:R2:W-:Y:S01]  /*1cb0*/  STL [R1+0x8c], R15 ;  /* 0x00008c0f01007387 */ /* 0x0045e20000100800 */
[----:B----4-:R-:W-:-:S05]  /*1cc0*/  LEA R27, R29, R26, 0x1 ;  /* 0x0000001a1d1b7211 */ /* 0x010fca00078e08ff */
[----:B0-----:R-:W-:Y:S01]  /*1cd0*/  IMAD R16, R29, 0x2, R27 ;  /* 0x000000021d107824 */ /* 0x001fe200078e021b */
[----:B--2---:R-:W-:-:S04]  /*1ce0*/  LEA.HI.X.SX32 R15, R6, R0, 0x1, P0 ;  /* 0x00000000060f7211 */ /* 0x004fc800000f0eff */
[----:B------:R0:W-:Y:S01]  /*1cf0*/  STL [R1+0x10], R16 ;  /* 0x0000101001007387 */ /* 0x0001e20000100800 */
[----:B-1----:R-:W-:-:S03]  /*1d00*/  LEA R12, R29, R16, 0x1 ;  /* 0x000000101d0c7211 */ /* 0x002fc600078e08ff */
[----:B------:R1:W2:Y:S04]  /*1d10*/  LDG.E.U16 R17, [R14.64] ;  /* 0x000000060e117981 */ /* 0x0002a8000c1e1500 */
[----:B0-----:R0:W4:Y:S01]  /*1d20*/  LDG.E.U16 R16, [R4.64] ;  /* 0x0000000604107981 */ /* 0x001122000c1e1500 */
[----:B------:R-:W-:-:S03]  /*1d30*/  LEA R6, P0, R7, R2, 0x1 ;  /* 0x0000000207067211 */ /* 0x000fc600078008ff */
[----:B------:R5:W-:Y:S01]  /*1d40*/  STL [R1+0x88], R22 ;  /* 0x0000881601007387 */ /* 0x000be20000100800 */
[----:B------:R-:W-:-:S03]  /*1d50*/  LEA.HI.X.SX32 R7, R7, R0, 0x1, P0 ;  /* 0x0000000007077211 */ /* 0x000fc600000f0eff */
[----:B------:R1:W-:Y:S01]  /*1d60*/  STL [R1+0x84], R19 ;  /* 0x0000841301007387 */ /* 0x0003e20000100800 */
[----:B-----5:R-:W-:Y:S01]  /*1d70*/  IMAD R22, R29, 0x2, R12 ;  /* 0x000000021d167824 */ /* 0x020fe200078e020c */
[----:B0-----:R-:W-:Y:S02]  /*1d80*/  LEA R4, P1, R9, R2, 0x1 ;  /* 0x0000000209047211 */ /* 0x001fe400078208ff */
[----:B-1----:R0:W5:Y:S02]  /*1d90*/  LDG.E.U16 R19, [R6.64] ;  /* 0x0000000606137981 */ /* 0x002164000c1e1500 */
[----:B------:R-:W-:Y:S02]  /*1da0*/  LEA R23, R29, R22, 0x1 ;  /* 0x000000161d177211 */ /* 0x000fe400078e08ff */
[----:B------:R-:W-:Y:S01]  /*1db0*/  LEA R14, P0, R8, R2, 0x1 ;  /* 0x00000002080e7211 */ /* 0x000fe200078008ff */
[----:B---3--:R1:W-:Y:S01]  /*1dc0*/  STL [R1+0x80], R13 ;  /* 0x0000800d01007387 */ /* 0x0083e20000100800 */
[----:B------:R-:W-:-:S02]  /*1dd0*/  LEA.HI.X.SX32 R5, R9, R0, 0x1, P1 ;  /* 0x0000000009057211 */ /* 0x000fc400008f0eff */
[----:B------:R-:W-:Y:S01]  /*1de0*/  LEA.HI.X.SX32 R15, R8, R0, 0x1, P0 ;  /* 0x00000000080f7211 */ /* 0x000fe200000f0eff */
[----:B-1----:R-:W-:-:S05]  /*1df0*/  IMAD R13, R29, 0x2, R23 ;  /* 0x000000021d0d7824 */ /* 0x002fca00078e0217 */
[----:B------:R-:W-:Y:S04]  /*1e00*/  STL [R1+0xc], R13 ;  /* 0x00000c0d01007387 */ /* 0x000fe80000100800 */
[----:B----4-:R1:W-:Y:S04]  /*1e10*/  STL [R1+0x7c], R16 ;  /* 0x00007c1001007387 */ /* 0x0103e80000100800 */
[----:B--2---:R2:W-:Y:S04]  /*1e20*/  STL [R1+0x78], R17 ;  /* 0x0000781101007387 */ /* 0x0045e80000100800 */
[----:B-1----:R1:W3:Y:S04]  /*1e30*/  LDG.E.U16 R16, [R14.64] ;  /* 0x000000060e107981 */ /* 0x0022e8000c1e1500 */
[----:B--2---:R2:W4:Y:S01]  /*1e40*/  LDG.E.U16 R17, [R4.64] ;  /* 0x0000000604117981 */ /* 0x004522000c1e1500 */
[----:B------:R-:W-:-:S02]  /*1e50*/  LEA R8, P0, R10, R2, 0x1 ;  /* 0x000000020a087211 */ /* 0x000fc400078008ff */
[C---:B0-----:R-:W-:Y:S02]  /*1e60*/  LEA R6, R29.reuse, R13, 0x1 ;  /* 0x0000000d1d067211 */ /* 0x041fe400078e08ff */
[----:B------:R-:W-:Y:S02]  /*1e70*/  LEA.HI.X.SX32 R9, R10, R0, 0x1, P0 ;  /* 0x000000000a097211 */ /* 0x000fe400000f0eff */
[C---:B-1----:R-:W-:Y:S01]  /*1e80*/  LEA R14, P0, R24.reuse, R2, 0x1 ;  /* 0x00000002180e7211 */ /* 0x042fe200078008ff */
[----:B------:R-:W-:Y:S01]  /*1e90*/  IMAD R7, R29, 0x2, R6 ;  /* 0x000000021d077824 */ /* 0x000fe200078e0206 */
[----:B-----5:R0:W-:Y:S02]  /*1ea0*/  STL [R1+0x74], R19 ;  /* 0x0000741301007387 */ /* 0x0201e40000100800 */
[----:B------:R-:W-:Y:S01]  /*1eb0*/  LEA.HI.X.SX32 R15, R24, R0, 0x1, P0 ;  /* 0x00000000180f7211 */ /* 0x000fe200000f0eff */
[----:B------:R-:W-:Y:S01]  /*1ec0*/  IMAD.MOV.U32 R24, RZ, RZ, c[0x0][0x198] ;  /* 0x00006600ff187624 */ /* 0x000fe200078e00ff */
[----:B--2---:R-:W-:-:S02]  /*1ed0*/  LEA R4, P1, R11, R2, 0x1 ;  /* 0x000000020b047211 */ /* 0x004fc400078208ff */
[----:B0-----:R-:W-:Y:S02]  /*1ee0*/  LEA R19, R29, R7, 0x1 ;  /* 0x000000071d137211 */ /* 0x001fe400078e08ff */
[----:B------:R-:W-:Y:S01]  /*1ef0*/  LEA R10, P0, R18, R2, 0x1 ;  /* 0x00000002120a7211 */ /* 0x000fe200078008ff */
[----:B------:R0:W2:Y:S01]  /*1f00*/  LDG.E.U16 R29, [R8.64] ;  /* 0x00000006081d7981 */ /* 0x0000a2000c1e1500 */
[----:B------:R-:W-:Y:S02]  /*1f10*/  LEA R13, R24, R19, 0x1 ;  /* 0x00000013180d7211 */ /* 0x000fe400078e08ff */
[----:B------:R-:W-:-:S03]  /*1f20*/  LEA.HI.X.SX32 R5, R11, R0, 0x1, P1 ;  /* 0x000000000b057211 */ /* 0x000fc600008f0eff */
[----:B------:R1:W-:Y:S01]  /*1f30*/  STL [R1+0x8], R13 ;  /* 0x0000080d01007387 */ /* 0x0003e20000100800 */
[----:B------:R-:W-:Y:S01]  /*1f40*/  LEA.HI.X.SX32 R11, R18, R0, 0x1, P0 ;  /* 0x00000000120b7211 */ /* 0x000fe200000f0eff */
[----:B0-----:R-:W-:Y:S02]  /*1f50*/  IMAD R8, R24, 0x2, R13 ;  /* 0x0000000218087824 */ /* 0x001fe400078e020d */
[----:B------:R-:W5:Y:S04]  /*1f60*/  LDG.E.U16 R18, [R4.64] ;  /* 0x0000000604127981 */ /* 0x000f68000c1e1500 */
[----:B-1----:R0:W5:Y:S04]  /*1f70*/  LDG.E.U16 R13, [R14.64] ;  /* 0x000000060e0d7981 */ /* 0x002168000c1e1500 */
[----:B----4-:R-:W-:Y:S04]  /*1f80*/  STL [R1+0x6c], R17 ;  /* 0x00006c1101007387 */ /* 0x010fe80000100800 */
[----:B---3--:R1:W-:Y:S02]  /*1f90*/  STL [R1+0x70], R16 ;  /* 0x0000701001007387 */ /* 0x0083e40000100800 */
[----:B-1----:R-:W-:-:S04]  /*1fa0*/  LEA R16, P0, R25, R2, 0x1 ;  /* 0x0000000219107211 */ /* 0x002fc800078008ff */
[----:B------:R-:W-:Y:S02]  /*1fb0*/  LEA.HI.X.SX32 R17, R25, R0, 0x1, P0 ;  /* 0x0000000019117211 */ /* 0x000fe400000f0eff */
[----:B------:R1:W3:Y:S01]  /*1fc0*/  LDG.E.U16 R25, [R10.64] ;  /* 0x000000060a197981 */ /* 0x0002e2000c1e1500 */
[----:B0-----:R-:W-:-:S04]  /*1fd0*/  LEA R14, P1, R20, R2, 0x1 ;  /* 0x00000002140e7211 */ /* 0x001fc800078208ff */
[----:B------:R-:W-:Y:S01]  /*1fe0*/  LEA.HI.X.SX32 R15, R20, R0, 0x1, P1 ;  /* 0x00000000140f7211 */ /* 0x000fe200008f0eff */
[----:B--2---:R-:W-:Y:S01]  /*1ff0*/  STL [R1+0x68], R29 ;  /* 0x0000681d01007387 */ /* 0x004fe20000100800 */
[----:B-1----:R-:W-:-:S03]  /*2000*/  LEA R10, P0, R21, R2, 0x1 ;  /* 0x00000002150a7211 */ /* 0x002fc600078008ff */
[----:B------:R0:W2:Y:S01]  /*2010*/  LDG.E.U16 R20, [R16.64] ;  /* 0x0000000610147981 */ /* 0x0000a2000c1e1500 */
[----:B------:R-:W-:-:S03]  /*2020*/  LEA.HI.X.SX32 R11, R21, R0, 0x1, P0 ;  /* 0x00000000150b7211 */ /* 0x000fc600000f0eff */
[----:B------:R1:W4:Y:S04]  /*2030*/  LDG.E.U16 R21, [R14.64] ;  /* 0x000000060e157981 */ /* 0x000328000c1e1500 */
[----:B-----5:R-:W-:Y:S04]  /*2040*/  STL [R1+0x64], R13 ;  /* 0x0000640d01007387 */ /* 0x020fe80000100800 */
[----:B------:R-:W-:Y:S04]  /*2050*/  STL [R1+0x60], R18 ;  /* 0x0000601201007387 */ /* 0x000fe80000100800 */
[----:B---3--:R3:W-:Y:S04]  /*2060*/  STL [R1+0x5c], R25 ;  /* 0x00005c1901007387 */ /* 0x0087e80000100800 */
[----:B---3--:R-:W3:Y:S01]  /*2070*/  LDG.E.U16 R25, [R10.64] ;  /* 0x000000060a197981 */ /* 0x008ee2000c1e1500 */
[----:B-1----:R-:W-:-:S02]  /*2080*/  LEA R14, P0, R3, R2, 0x1 ;  /* 0x00000002030e7211 */ /* 0x002fc400078008ff */
[C---:B0-----:R-:W-:Y:S02]  /*2090*/  LEA R16, P1, R12.reuse, R2, 0x1 ;  /* 0x000000020c107211 */ /* 0x041fe400078208ff */
[-C--:B------:R-:W-:Y:S01]  /*20a0*/  LEA.HI.X.SX32 R15, R3, R0.reuse, 0x1, P0 ;  /* 0x00000000030f7211 */ /* 0x080fe200000f0eff */
[----:B--2---:R-:W-:Y:S01]  /*20b0*/  STL [R1+0x58], R20 ;  /* 0x0000581401007387 */ /* 0x004fe20000100800 */
[----:B------:R-:W-:-:S03]  /*20c0*/  LEA.HI.X.SX32 R17, R12, R0, 0x1, P1 ;  /* 0x000000000c117211 */ /* 0x000fc600008f0eff */
[----:B----4-:R0:W-:Y:S04]  /*20d0*/  STL [R1+0x54], R21 ;  /* 0x0000541501007387 */ /* 0x0101e80000100800 */
[----:B0-----:R0:W2:Y:S01]  /*20e0*/  LDG.E.U16 R21, [R14.64] ;  /* 0x000000060e157981 */ /* 0x0010a2000c1e1500 */
[----:B------:R-:W-:-:S05]  /*20f0*/  LEA R9, R24, R8, 0x1 ;  /* 0x0000000818097211 */ /* 0x000fca00078e08ff */
[----:B------:R-:W-:-:S05]  /*2100*/  IMAD R4, R24, 0x2, R9 ;  /* 0x0000000218047824 */ /* 0x000fca00078e0209 */
[----:B------:R-:W-:-:S05]  /*2110*/  LEA R29, R24, R4, 0x1 ;  /* 0x00000004181d7211 */ /* 0x000fca00078e08ff */
[C---:B------:R-:W-:Y:S01]  /*2120*/  IMAD R5, R24.reuse, 0x2, R29 ;  /* 0x0000000218057824 */ /* 0x040fe200078e021d */
[----:B---3--:R1:W-:Y:S04]  /*2130*/  STL [R1+0x50], R25 ;  /* 0x0000501901007387 */ /* 0x0083e80000100800 */
[----:B-1----:R1:W3:Y:S01]  /*2140*/  LDG.E.U16 R25, [R16.64] ;  /* 0x0000000610197981 */ /* 0x0022e2000c1e1500 */
[----:B------:R-:W-:-:S05]  /*2150*/  LEA R13, R24, R5, 0x1 ;  /* 0x00000005180d7211 */ /* 0x000fca00078e08ff */
[----:B------:R-:W-:-:S05]  /*2160*/  IMAD R18, R24, 0x2, R13 ;  /* 0x0000000218127824 */ /* 0x000fca00078e020d */
[----:B------:R-:W-:Y:S02]  /*2170*/  LEA R3, R24, R18, 0x1 ;  /* 0x0000001218037211 */ /* 0x000fe400078e08ff */
[----:B------:R-:W-:-:S03]  /*2180*/  LEA R10, P0, R6, R2, 0x1 ;  /* 0x00000002060a7211 */ /* 0x000fc600078008ff */
[----:B------:R-:W-:Y:S01]  /*2190*/  IMAD R20, R24, 0x2, R3 ;  /* 0x0000000218147824 */ /* 0x000fe200078e0203 */
[----:B------:R-:W-:-:S04]  /*21a0*/  LEA.HI.X.SX32 R11, R6, R0, 0x1, P0 ;  /* 0x00000000060b7211 */ /* 0x000fc800000f0eff */
[----:B------:R-:W-:Y:S02]  /*21b0*/  LEA R6, R24, R20, 0x1 ;  /* 0x0000001418067211 */ /* 0x000fe400078e08ff */
[----:B0-----:R-:W-:-:S03]  /*21c0*/  LEA R14, P0, R8, R2, 0x1 ;  /* 0x00000002080e7211 */ /* 0x001fc600078008ff */
[----:B------:R-:W-:Y:S01]  /*21d0*/  IMAD R12, R24, 0x2, R6 ;  /* 0x00000002180c7824 */ /* 0x000fe200078e0206 */
[----:B------:R-:W-:Y:S02]  /*21e0*/  LEA.HI.X.SX32 R15, R8, R0, 0x1, P0 ;  /* 0x00000000080f7211 */ /* 0x000fe400000f0eff */
[C---:B-1----:R-:W-:Y:S02]  /*21f0*/  LEA R16, P1, R5.reuse, R2, 0x1 ;  /* 0x0000000205107211 */ /* 0x042fe400078208ff */
[----:B------:R-:W-:Y:S01]  /*2200*/  LEA R8, R24, R12, 0x1 ;  /* 0x0000000c18087211 */ /* 0x000fe200078e08ff */
[----:B--2---:R0:W-:Y:S01]  /*2210*/  STL [R1+0x4c], R21 ;  /* 0x00004c1501007387 */ /* 0x0041e20000100800 */
[----:B------:R-:W-:-:S03]  /*2220*/  LEA.HI.X.SX32 R17, R5, R0, 0x1, P1 ;  /* 0x0000000005117211 */ /* 0x000fc600008f0eff */
[----:B------:R-:W-:Y:S02]  /*2230*/  IMAD R5, R24, 0x2, R8 ;  /* 0x0000000218057824 */ /* 0x000fe400078e0208 */
[----:B------:R-:W2:Y:S04]  /*2240*/  LDL.LU R24, [R1] ;  /* 0x0000000001187983 */ /* 0x000ea80000300800 */
[----:B0-----:R0:W4:Y:S04]  /*2250*/  LDG.E.U16 R21, [R10.64] ;  /* 0x000000060a157981 */ /* 0x001128000c1e1500 */
[----:B---3--:R1:W-:Y:S04]  /*2260*/  STL [R1+0x48], R25 ;  /* 0x0000481901007387 */ /* 0x0083e80000100800 */
[----:B-1----:R-:W3:Y:S01]  /*2270*/  LDG.E.U16 R25, [R14.64] ;  /* 0x000000060e197981 */ /* 0x002ee2000c1e1500 */
[----:B0-----:R-:W-:-:S04]  /*2280*/  LEA R10, P0, R20, R2, 0x1 ;  /* 0x00000002140a7211 */ /* 0x001fc800078008ff */
[----:B------:R-:W-:Y:S01]  /*2290*/  LEA.HI.X.SX32 R11, R20, R0, 0x1, P0 ;  /* 0x00000000140b7211 */ /* 0x000fe200000f0eff */
[----:B----4-:R0:W-:Y:S04]  /*22a0*/  STL [R1+0x44], R21 ;  /* 0x0000441501007387 */ /* 0x0101e80000100800 */
[----:B0-----:R0:W4:Y:S04]  /*22b0*/  LDG.E.U16 R21, [R16.64] ;  /* 0x0000000610157981 */ /* 0x001128000c1e1500 */
[----:B---3--:R1:W-:Y:S04]  /*22c0*/  STL [R1+0x40], R25 ;  /* 0x0000401901007387 */ /* 0x0083e80000100800 */
[----:B-1----:R-:W3:Y:S01]  /*22d0*/  LDG.E.U16 R25, [R10.64] ;  /* 0x000000060a197981 */ /* 0x002ee2000c1e1500 */
[----:B------:R-:W-:-:S04]  /*22e0*/  LEA R14, P1, R5, R2, 0x1 ;  /* 0x00000002050e7211 */ /* 0x000fc800078208ff */
[----:B------:R-:W-:Y:S02]  /*22f0*/  LEA.HI.X.SX32 R15, R5, R0, 0x1, P1 ;  /* 0x00000000050f7211 */ /* 0x000fe400008f0eff */
[----:B0-----:R-:W-:-:S04]  /*2300*/  LEA R16, P0, R28, R2, 0x1 ;  /* 0x000000021c107211 */ /* 0x001fc800078008ff */
[----:B------:R-:W-:-:S05]  /*2310*/  LEA.HI.X.SX32 R17, R28, R0, 0x1, P0 ;  /* 0x000000001c117211 */ /* 0x000fca00000f0eff */
[----:B------:R0:W5:Y:S04]  /*2320*/  LDG.E.U16 R28, [R16.64] ;  /* 0x00000006101c7981 */ /* 0x000168000c1e1500 */
[----:B----4-:R-:W-:Y:S04]  /*2330*/  STL [R1+0x3c], R21 ;  /* 0x00003c1501007387 */ /* 0x010fe80000100800 */
[----:B---3--:R1:W-:Y:S04]  /*2340*/  STL [R1+0x38], R25 ;  /* 0x0000381901007387 */ /* 0x0083e80000100800 */
[----:B-1----:R1:W3:Y:S01]  /*2350*/  LDG.E.U16 R25, [R14.64] ;  /* 0x000000060e197981 */ /* 0x0022e2000c1e1500 */
[----:B------:R-:W-:-:S04]  /*2360*/  LEA R20, P0, R26, R2, 0x1 ;  /* 0x000000021a147211 */ /* 0x000fc800078008ff */
[----:B------:R-:W-:Y:S02]  /*2370*/  LEA.HI.X.SX32 R21, R26, R0, 0x1, P0 ;  /* 0x000000001a157211 */ /* 0x000fe400000f0eff */
[----:B-1----:R-:W-:-:S04]  /*2380*/  LEA R14, P0, R7, R2, 0x1 ;  /* 0x00000002070e7211 */ /* 0x002fc800078008ff */
[----:B------:R-:W-:Y:S02]  /*2390*/  LEA.HI.X.SX32 R15, R7, R0, 0x1, P0 ;  /* 0x00000000070f7211 */ /* 0x000fe400000f0eff */
[----:B0-----:R-:W-:-:S04]  /*23a0*/  LEA R16, P0, R9, R2, 0x1 ;  /* 0x0000000209107211 */ /* 0x001fc800078008ff */
[----:B------:R-:W-:Y:S02]  /*23b0*/  LEA.HI.X.SX32 R17, R9, R0, 0x1, P0 ;  /* 0x0000000009117211 */ /* 0x000fe400000f0eff */
[----:B------:R-:W-:-:S04]  /*23c0*/  LEA R10, P1, R22, R2, 0x1 ;  /* 0x00000002160a7211 */ /* 0x000fc800078208ff */
[----:B------:R-:W-:-:S05]  /*23d0*/  LEA.HI.X.SX32 R11, R22, R0, 0x1, P1 ;  /* 0x00000000160b7211 */ /* 0x000fca00008f0eff */
[----:B------:R0:W4:Y:S04]  /*23e0*/  LDG.E.U16 R26, [R10.64] ;  /* 0x000000060a1a7981 */ /* 0x000128000c1e1500 */
[----:B---3--:R1:W-:Y:S04]  /*23f0*/  STL [R1+0x34], R25 ;  /* 0x0000341901007387 */ /* 0x0083e80000100800 */
[----:B-1----:R1:W3:Y:S04]  /*2400*/  LDG.E.U16 R25, [R20.64] ;  /* 0x0000000614197981 */ /* 0x0022e8000c1e1500 */
[----:B-1----:R1:W3:Y:S04]  /*2410*/  LDG.E.U16 R21, [R14.64] ;  /* 0x000000060e157981 */ /* 0x0022e8000c1e1500 */
[----:B-----5:R5:W-:Y:S01]  /*2420*/  STL [R1+0x30], R28 ;  /* 0x0000301c01007387 */ /* 0x020be20000100800 */
[----:B------:R-:W-:-:S02]  /*2430*/  MOV R22, c[0x0][0x198] ;  /* 0x0000660000167a02 */ /* 0x000fc40000000f00 */
[-C--:B0-----:R-:W-:Y:S01]  /*2440*/  LEA R10, P1, R13, R2.reuse, 0x1 ;  /* 0x000000020d0a7211 */ /* 0x081fe200078208ff */
[----:B------:R0:W3:Y:S01]  /*2450*/  LDG.E.U16 R20, [R16.64] ;  /* 0x0000000610147981 */ /* 0x0000e2000c1e1500 */
[----:B-1----:R-:W-:-:S04]  /*2460*/  LEA R14, P0, R6, R2, 0x1 ;  /* 0x00000002060e7211 */ /* 0x002fc800078008ff */
[----:B------:R-:W-:-:S05]  /*2470*/  LEA.HI.X.SX32 R15, R6, R0, 0x1, P0 ;  /* 0x00000000060f7211 */ /* 0x000fca00000f0eff */
[----:B-----5:R-:W5:Y:S01]  /*2480*/  LDG.E.U16 R28, [R14.64] ;  /* 0x000000060e1c7981 */ /* 0x020f62000c1e1500 */
[----:B------:R-:W-:Y:S01]  /*2490*/  LEA.HI.X.SX32 R11, R13, R0, 0x1, P1 ;  /* 0x000000000d0b7211 */ /* 0x000fe200008f0eff */
[----:B------:R-:W-:-:S04]  /*24a0*/  IMAD R5, R22, 0x2, R5 ;  /* 0x0000000216057824 */ /* 0x000fc800078e0205 */
[----:B------:R2:W4:Y:S01]  /*24b0*/  LDG.E.U16 R13, [R10.64] ;  /* 0x000000060a0d7981 */ /* 0x000522000c1e1500 */
[----:B------:R-:W-:-:S04]  /*24c0*/  LEA R6, P1, R5, R2, 0x1 ;  /* 0x0000000205067211 */ /* 0x000fc800078208ff */
[----:B------:R-:W-:Y:S02]  /*24d0*/  LEA.HI.X.SX32 R7, R5, R0, 0x1, P1 ;  /* 0x0000000005077211 */ /* 0x000fe400008f0eff */
[----:B--2---:R-:W-:-:S04]  /*24e0*/  LEA R10, P0, R24, R2, 0x1 ;  /* 0x00000002180a7211 */ /* 0x004fc800078008ff */
[----:B------:R-:W-:Y:S01]  /*24f0*/  LEA.HI.X.SX32 R11, R24, R0, 0x1, P0 ;  /* 0x00000000180b7211 */ /* 0x000fe200000f0eff */
[----:B-----5:R-:W-:Y:S04]  /*2500*/  STL [R1+0x191c], R28 ;  /* 0x00191c1c01007387 */ /* 0x020fe80000100800 */
[----:B---3--:R1:W-:Y:S01]  /*2510*/  STL [R1+0x2c], R25 ;  /* 0x00002c1901007387 */ /* 0x0083e20000100800 */
[----:B------:R-:W-:-:S03]  /*2520*/  LEA R14, P1, R27, R2, 0x1 ;  /* 0x000000021b0e7211 */ /* 0x000fc600078208ff */
[----:B------:R2:W3:Y:S04]  /*2530*/  LDG.E.U16 R9, [R10.64] ;  /* 0x000000060a097981 */ /* 0x0004e8000c1e1500 */
[----:B-1----:R-:W5:Y:S04]  /*2540*/  LDL.LU R25, [R1+0x1c] ;  /* 0x00001c0001197983 */ /* 0x002f680000300800 */
[----:B------:R-:W3:Y:S04]  /*2550*/  LDL.LU R24, [R1+0x14] ;  /* 0x0000140001187983 */ /* 0x000ee80000300800 */
[----:B------:R-:W3:Y:S04]  /*2560*/  LDL.LU R28, [R1+0x8] ;  /* 0x00000800011c7983 */ /* 0x000ee80000300800 */
[----:B----4-:R1:W-:Y:S04]  /*2570*/  STL [R1+0x28], R26 ;  /* 0x0000281a01007387 */ /* 0x0103e80000100800 */
[----:B-1----:R1:W4:Y:S01]  /*2580*/  LDG.E.U16 R26, [R6.64] ;  /* 0x00000006061a7981 */ /* 0x002322000c1e1500 */
[----:B------:R-:W-:-:S02]  /*2590*/  LEA.HI.X.SX32 R15, R27, R0, 0x1, P1 ;  /* 0x000000001b0f7211 */ /* 0x000fc400008f0eff */
[----:B-1----:R-:W-:-:S03]  /*25a0*/  LEA R6, P0, R23, R2, 0x1 ;  /* 0x0000000217067211 */ /* 0x002fc600078008ff */
[----:B------:R-:W3:Y:S01]  /*25b0*/  LDG.E.U16 R14, [R14.64] ;  /* 0x000000060e0e7981 */ /* 0x000ee2000c1e1500 */
[----:B------:R-:W-:Y:S02]  /*25c0*/  LEA.HI.X.SX32 R7, R23, R0, 0x1, P0 ;  /* 0x0000000017077211 */ /* 0x000fe400000f0eff */
[----:B--2---:R-:W-:-:S03]  /*25d0*/  LEA R10, P1, R19, R2, 0x1 ;  /* 0x00000002130a7211 */ /* 0x004fc600078208ff */
[----:B------:R1:W2:Y:S01]  /*25e0*/  LDG.E.U16 R6, [R6.64] ;  /* 0x0000000606067981 */ /* 0x0002a2000c1e1500 */
[----:B------:R-:W-:-:S05]  /*25f0*/  LEA.HI.X.SX32 R11, R19, R0, 0x1, P1 ;  /* 0x00000000130b7211 */ /* 0x000fca00008f0eff */
[----:B------:R0:W2:Y:S04]  /*2600*/  LDG.E.U16 R10, [R10.64] ;  /* 0x000000060a0a7981 */ /* 0x0000a8000c1e1500 */
[----:B----4-:R4:W-:Y:S04]  /*2610*/  STL [R1+0x1920], R26 ;  /* 0x0019201a01007387 */ /* 0x0109e80000100800 */
[----:B----4-:R-:W4:Y:S04]  /*2620*/  LDL.LU R26, [R1+0xc] ;  /* 0x00000c00011a7983 */ /* 0x010f280000300800 */
[----:B------:R-:W4:Y:S01]  /*2630*/  LDL.LU R27, [R1+0x10] ;  /* 0x00001000011b7983 */ /* 0x000f220000300800 */
[----:B0-----:R-:W-:-:S02]  /*2640*/  LEA R16, P0, R4, R2, 0x1 ;  /* 0x0000000204107211 */ /* 0x001fc400078008ff */
[----:B-1----:R-:W-:Y:S01]  /*2650*/  LEA R7, R22, R5, 0x1 ;  /* 0x0000000516077211 */ /* 0x002fe200078e08ff */
[----:B---3--:R-:W-:Y:S01]  /*2660*/  STL [R1+0x18f4], R9 ;  /* 0x0018f40901007387 */ /* 0x008fe20000100800 */
[----:B------:R-:W-:-:S03]  /*2670*/  LEA.HI.X.SX32 R17, R4, R0, 0x1, P0 ;  /* 0x0000000004117211 */ /* 0x000fc600000f0eff */
[----:B------:R-:W-:Y:S01]  /*2680*/  STL [R1+0x18f8], R14 ;  /* 0x0018f80e01007387 */ /* 0x000fe20000100800 */
[----:B------:R-:W-:-:S03]  /*2690*/  LEA R4, P1, R12, R2, 0x1 ;  /* 0x000000020c047211 */ /* 0x000fc600078208ff */
[----:B------:R-:W-:Y:S01]  /*26a0*/  STL [R1+0x24], R21 ;  /* 0x0000241501007387 */ /* 0x000fe20000100800 */
[----:B------:R-:W-:-:S03]  /*26b0*/  IMAD R11, R22, 0x2, R7 ;  /* 0x00000002160b7824 */ /* 0x000fc600078e0207 */
[----:B--2---:R-:W-:Y:S04]  /*26c0*/  STL [R1+0x18fc], R6 ;  /* 0x0018fc0601007387 */ /* 0x004fe80000100800 */
[----:B------:R0:W-:Y:S01]  /*26d0*/  STL [R1+0x20], R20 ;  /* 0x0000201401007387 */ /* 0x0001e20000100800 */
[----:B------:R-:W-:-:S03]  /*26e0*/  LEA.HI.X.SX32 R5, R12, R0, 0x1, P1 ;  /* 0x000000000c057211 */ /* 0x000fc600008f0eff */
[----:B------:R1:W2:Y:S01]  /*26f0*/  LDG.E.U16 R16, [R16.64] ;  /* 0x0000000610107981 */ /* 0x0002a2000c1e1500 */
[----:B0-----:R-:W-:-:S03]  /*2700*/  LEA R20, P0, R18, R2, 0x1 ;  /* 0x0000000212147211 */ /* 0x001fc600078008ff */
[----:B------:R-:W-:Y:S01]  /*2710*/  STL [R1+0x1900], R10 ;  /* 0x0019000a01007387 */ /* 0x000fe20000100800 */
[----:B------:R-:W-:-:S03]  /*2720*/  LEA.HI.X.SX32 R21, R18, R0, 0x1, P0 ;  /* 0x0000000012157211 */ /* 0x000fc600000f0eff */
[----:B------:R0:W3:Y:S01]  /*2730*/  LDG.E.U16 R4, [R4.64] ;  /* 0x0000000604047981 */ /* 0x0000e2000c1e1500 */
[-C--:B------:R-:W-:Y:S02]  /*2740*/  LEA R12, P0, R7, R2.reuse, 0x1 ;  /* 0x00000002070c7211 */ /* 0x080fe400078008ff */
[C---:B------:R-:W-:Y:S01]  /*2750*/  LEA R18, P1, R11.reuse, R2, 0x1 ;  /* 0x000000020b127211 */ /* 0x040fe200078208ff */
[----:B------:R0:W-:Y:S03]  /*2760*/  STL [R1+0x18], R13 ;  /* 0x0000180d01007387 */ /* 0x0001e60000100800 */
[-C--:B------:R-:W-:Y:S01]  /*2770*/  LEA.HI.X.SX32 R19, R11, R0.reuse, 0x1, P1 ;  /* 0x000000000b137211 */ /* 0x080fe200008f0eff */
[----:B------:R-:W3:Y:S01]  /*2780*/  LDG.E.U16 R20, [R20.64] ;  /* 0x0000000614147981 */ /* 0x000ee2000c1e1500 */
[----:B0-----:R-:W-:Y:S02]  /*2790*/  LEA.HI.X.SX32 R13, R7, R0, 0x1, P0 ;  /* 0x00000000070d7211 */ /* 0x001fe400000f0eff */
[C---:B-----5:R-:W-:Y:S01]  /*27a0*/  LEA R22, P0, R25.reuse, R2, 0x1 ;  /* 0x0000000219167211 */ /* 0x060fe200078008ff */
[----:B------:R4:W5:Y:S03]  /*27b0*/  LDG.E.U16 R7, [R18.64] ;  /* 0x0000000612077981 */ /* 0x000966000c1e1500 */
[----:B------:R-:W-:Y:S01]  /*27c0*/  LEA.HI.X.SX32 R23, R25, R0, 0x1, P0 ;  /* 0x0000000019177211 */ /* 0x000fe200000f0eff */
[----:B------:R0:W5:Y:S04]  /*27d0*/  LDG.E.U16 R5, [R12.64] ;  /* 0x000000060c057981 */ /* 0x000168000c1e1500 */
[----:B------:R1:W5:Y:S01]  /*27e0*/  LDG.E.U16 R11, [R22.64] ;  /* 0x00000006160b7981 */ /* 0x000362000c1e1500 */
[----:B0-----:R-:W-:-:S04]  /*27f0*/  LEA R12, P0, R24, R2, 0x1 ;  /* 0x00000002180c7211 */ /* 0x001fc800078008ff */
[----:B------:R-:W-:-:S05]  /*2800*/  LEA.HI.X.SX32 R13, R24, R0, 0x1, P0 ;  /* 0x00000000180d7211 */ /* 0x000fca00000f0eff */
[----:B------:R0:W5:Y:S01]  /*2810*/  LDG.E.U16 R15, [R12.64] ;  /* 0x000000060c0f7981 */ /* 0x000162000c1e1500 */
[----:B----4-:R-:W-:-:S04]  /*2820*/  LEA R18, P1, R27, R2, 0x1 ;  /* 0x000000021b127211 */ /* 0x010fc800078208ff */
[----:B------:R-:W-:-:S05]  /*2830*/  LEA.HI.X.SX32 R19, R27, R0, 0x1, P1 ;  /* 0x000000001b137211 */ /* 0x000fca00008f0eff */
[----:B-1----:R1:W4:Y:S01]  /*2840*/  LDG.E.U16 R17, [R18.64] ;  /* 0x0000000612117981 */ /* 0x002322000c1e1500 */
[----:B------:R-:W-:-:S04]  /*2850*/  LEA R24, P0, R26, R2, 0x1 ;  /* 0x000000021a187211 */ /* 0x000fc800078008ff */
[----:B------:R-:W-:Y:S02]  /*2860*/  LEA.HI.X.SX32 R25, R26, R0, 0x1, P0 ;  /* 0x000000001a197211 */ /* 0x000fe400000f0eff */
[CC--:B0-----:R-:W-:Y:S02]  /*2870*/  LEA R12, P0, R28.reuse, R2.reuse, 0x1 ;  /* 0x000000021c0c7211 */ /* 0x0c1fe400078008ff */
[----:B-1----:R-:W-:Y:S01]  /*2880*/  LEA R18, P1, R29, R2, 0x1 ;  /* 0x000000021d127211 */ /* 0x002fe200078208ff */
[----:B------:R0:W4:Y:S01]  /*2890*/  LDG.E.U16 R24, [R24.64] ;  /* 0x0000000618187981 */ /* 0x000122000c1e1500 */
[----:B------:R-:W-:Y:S02]  /*28a0*/  LEA.HI.X.SX32 R13, R28, R0, 0x1, P0 ;  /* 0x000000001c0d7211 */ /* 0x000fe400000f0eff */
[----:B------:R-:W-:Y:S02]  /*28b0*/  LEA R22, P0, R3, R2, 0x1 ;  /* 0x0000000203167211 */ /* 0x000fe400078008ff */
[----:B------:R-:W-:Y:S01]  /*28c0*/  LEA.HI.X.SX32 R19, R29, R0, 0x1, P1 ;  /* 0x000000001d137211 */ /* 0x000fe200008f0eff */
[----:B------:R1:W4:Y:S01]  /*28d0*/  LDG.E.U16 R12, [R12.64] ;  /* 0x000000060c0c7981 */ /* 0x000322000c1e1500 */
[----:B------:R-:W-:-:S02]  /*28e0*/  LEA R2, P1, R8, R2, 0x1 ;  /* 0x0000000208027211 */ /* 0x000fc400078208ff */
[-C--:B------:R-:W-:Y:S01]  /*28f0*/  LEA.HI.X.SX32 R23, R3, R0.reuse, 0x1, P0 ;  /* 0x0000000003177211 */ /* 0x080fe200000f0eff */
[----:B------:R0:W4:Y:S01]  /*2900*/  LDG.E.U16 R18, [R18.64] ;  /* 0x0000000612127981 */ /* 0x000122000c1e1500 */
[----:B------:R-:W-:-:S03]  /*2910*/  LEA.HI.X.SX32 R3, R8, R0, 0x1, P1 ;  /* 0x0000000008037211 */ /* 0x000fc600008f0eff */
[----:B------:R0:W4:Y:S04]  /*2920*/  LDG.E.U16 R22, [R22.64] ;  /* 0x0000000616167981 */ /* 0x000128000c1e1500 */
[----:B------:R0:W4:Y:S04]  /*2930*/  LDG.E.U16 R2, [R2.64] ;  /* 0x0000000602027981 */ /* 0x000128000c1e1500 */
[----:B--2---:R-:W-:Y:S04]  /*2940*/  STL [R1+0x1904], R16 ;  /* 0x0019041001007387 */ /* 0x004fe80000100800 */
[----:B---3--:R-:W-:Y:S04]  /*2950*/  STL [R1+0x1908], R20 ;  /* 0x0019081401007387 */ /* 0x008fe80000100800 */
[----:B------:R-:W-:Y:S04]  /*2960*/  STL [R1+0x190c], R4 ;  /* 0x00190c0401007387 */ /* 0x000fe80000100800 */
[----:B-----5:R-:W-:Y:S04]  /*2970*/  STL [R1+0x1910], R5 ;  /* 0x0019100501007387 */ /* 0x020fe80000100800 */
[----:B------:R-:W-:Y:S04]  /*2980*/  STL [R1+0x18e0], R7 ;  /* 0x0018e00701007387 */ /* 0x000fe80000100800 */
[----:B------:R-:W-:Y:S04]  /*2990*/  STL [R1+0x18e4], R11 ;  /* 0x0018e40b01007387 */ /* 0x000fe80000100800 */
[----:B------:R-:W-:Y:S04]  /*29a0*/  STL [R1+0x18e8], R15 ;  /* 0x0018e80f01007387 */ /* 0x000fe80000100800 */
[----:B----4-:R2:W-:Y:S04]  /*29b0*/  STL [R1+0x18ec], R17 ;  /* 0x0018ec1101007387 */ /* 0x0105e80000100800 */
[----:B--2---:R-:W2:Y:S04]  /*29c0*/  LDL.LU R17, [R1+0xec] ;  /* 0x0000ec0001117983 */ /* 0x004ea80000300800 */
[----:B------:R-:W3:Y:S04]  /*29d0*/  LDL.LU R15, [R1+0xe4] ;  /* 0x0000e400010f7983 */ /* 0x000ee80000300800 */
[----:B------:R-:W4:Y:S04]  /*29e0*/  LDL.LU R11, [R1+0xd8] ;  /* 0x0000d800010b7983 */ /* 0x000f280000300800 */
[----:B------:R-:W5:Y:S04]  /*29f0*/  LDL.LU R7, [R1+0xcc] ;  /* 0x0000cc0001077983 */ /* 0x000f680000300800 */
[----:B------:R-:W2:Y:S04]  /*2a00*/  LDL.LU R5, [R1+0xbc] ;  /* 0x0000bc0001057983 */ /* 0x000ea80000300800 */
[----:B------:R-:W2:Y:S04]  /*2a10*/  LDL.LU R4, [R1+0xac] ;  /* 0x0000ac0001047983 */ /* 0x000ea80000300800 */
[----:B------:R-:W2:Y:S04]  /*2a20*/  LDL.LU R20, [R1+0x9c] ;  /* 0x00009c0001147983 */ /* 0x000ea80000300800 */
[----:B------:R-:W2:Y:S04]  /*2a30*/  LDL.LU R14, [R1+0x8c] ;  /* 0x00008c00010e7983 */ /* 0x000ea80000300800 */
[----:B------:R-:W2:Y:S04]  /*2a40*/  LDL.LU R28, [R1+0x7c] ;  /* 0x00007c00011c7983 */ /* 0x000ea80000300800 */
[----:B------:R-:W0:Y:S04]  /*2a50*/  S2R R27, SR_TID.X ;  /* 0x00000000001b7919 */ /* 0x000e280000002100 */
[----:B------:R-:W3:Y:S04]  /*2a60*/  LDL.LU R9, [R1+0x6c] ;  /* 0x00006c0001097983 */ /* 0x000ee80000300800 */
[----:B------:R-:W3:Y:S04]  /*2a70*/  LDL.LU R21, [R1+0x5c] ;  /* 0x00005c0001157983 */ /* 0x000ee80000300800 */
[----:B------:R-:W3:Y:S04]  /*2a80*/  LDL.LU R16, [R1+0x50] ;  /* 0x0000500001107983 */ /* 0x000ee80000300800 */
[----:B------:R-:W4:Y:S04]  /*2a90*/  LDL.LU R10, [R1+0x4c] ;  /* 0x00004c00010a7983 */ /* 0x000f280000300800 */
[----:B------:R-:W4:Y:S04]  /*2aa0*/  LDL.LU R6, [R1+0x48] ;  /* 0x0000480001067983 */ /* 0x000f280000300800 */
[----:B------:R-:W4:Y:S04]  /*2ab0*/  LDL.LU R26, [R1+0x44] ;  /* 0x00004400011a7983 */ /* 0x000f280000300800 */
[----:B0-----:R-:W4:Y:S04]  /*2ac0*/  LDL.LU R25, [R1+0xf8] ;  /* 0x0000f80001197983 */ /* 0x001f280000300800 */
[----:B------:R0:W-:Y:S04]  /*2ad0*/  STL [R1+0x18f0], R24 ;  /* 0x0018f01801007387 */ /* 0x0001e80000100800 */
[----:B0-----:R-:W5:Y:S04]  /*2ae0*/  LDL.LU R24, [R1+0x100] ;  /* 0x0001000001187983 */ /* 0x001f680000300800 */
[----:B------:R-:W5:Y:S04]  /*2af0*/  LDL.LU R29, [R1+0x10c] ;  /* 0x00010c00011d7983 */ /* 0x000f680000300800 */
[----:B-1----:R-:W5:Y:S04]  /*2b00*/  LDL.LU R13, [R1+0x110] ;  /* 0x00011000010d7983 */ /* 0x002f680000300800 */
[----:B------:R0:W-:Y:S04]  /*2b10*/  STL [R1+0x1914], R12 ;  /* 0x0019140c01007387 */ /* 0x0001e80000100800 */
[----:B0-----:R-:W5:Y:S04]  /*2b20*/  LDL.LU R12, [R1+0x118] ;  /* 0x00011800010c7983 */ /* 0x001f680000300800 */
[----:B------:R-:W5:Y:S04]  /*2b30*/  LDL.LU R8, [R1+0x124] ;  /* 0x0001240001087983 */ /* 0x000f680000300800 */
[----:B------:R-:W5:Y:S04]  /*2b40*/  LDL.LU R19, [R1+0x12c] ;  /* 0x00012c0001137983 */ /* 0x000f680000300800 */
[----:B------:R0:W-:Y:S01]  /*2b50*/  STL [R1+0x1918], R18 ;  /* 0x0019181201007387 */ /* 0x0001e20000100800 */
[----:B------:R-:W-:-:S02]  /*2b60*/  SHF.R.S32.HI R3, RZ, 0x6, R27 ;  /* 0x00000006ff037819 */ /* 0x000fc4000001141b */
[----:B------:R-:W-:Y:S01]  /*2b70*/  LOP3.LUT R0, R27, 0x3f, RZ, 0xc0, !PT ;  /* 0x0000003f1b007812 */ /* 0x000fe200078ec0ff */
[----:B0-----:R-:W5:Y:S04]  /*2b80*/  LDL.LU R18, [R1+0x138] ;  /* 0x0001380001127983 */ /* 0x001f680000300800 */
[----:B------:R-:W5:Y:S04]  /*2b90*/  LDL.LU R23, [R1+0x140] ;  /* 0x0001400001177983 */ /* 0x000f680000300800 */
[----:B------:R0:W-:Y:S04]  /*2ba0*/  STL [R1+0x1924], R22 ;  /* 0x0019241601007387 */ /* 0x0001e80000100800 */
[----:B0-----:R-:W5:Y:S04]  /*2bb0*/  LDL.LU R22, [R1+0x14c] ;  /* 0x00014c0001167983 */ /* 0x001f680000300800 */
[----:B------:R0:W-:Y:S04]  /*2bc0*/  STL [R1+0x1928], R2 ;  /* 0x0019280201007387 */ /* 0x0001e80000100800 */
[----:B0-----:R-:W5:Y:S04]  /*2bd0*/  LDL.LU R2, [R1+0x150] ;  /* 0x0001500001027983 */ /* 0x001f680000300800 */
[----:B------:R0:W-:Y:S04]  /*2be0*/  STL [R1+0x192c], R27 ;  /* 0x00192c1b01007387 */ /* 0x0001e80000100800 */
[----:B0-----:R-:W5:Y:S01]  /*2bf0*/  LDL.LU R27, [R1+0x158] ;  /* 0x00015800011b7983 */ /* 0x001f620000300800 */
[----:B------:R-:W-:-:S02]  /*2c00*/  SGXT R3, R3, 0x1 ;  /* 0x000000010303781a */ /* 0x000fc40000000200 */
[----:B------:R-:W-:-:S04]  /*2c10*/  SHF.L.U32 R0, R0, 0x1, RZ ;  /* 0x0000000100007819 */ /* 0x000fc800000006ff */
[----:B------:R-:W-:Y:S02]  /*2c20*/  LOP3.LUT R0, R0, 0x90, R3, 0x78, !PT ;  /* 0x0000009000007812 */ /* 0x000fe400078e7803 */
[----:B------:R-:W5:Y:S04]  /*2c30*/  LDL.LU R3, [R1+0x168] ;  /* 0x0001680001037983 */ /* 0x000f680000300800 */
[----:B--2---:R0:W-:Y:S04]  /*2c40*/  STS.U16 [R0+0x15400], R28 ;  /* 0x0154001c00007388 */ /* 0x0041e80000000400 */
[----:B0-----:R-:W2:Y:S04]  /*2c50*/  LDL.LU R28, [R1+0x40] ;  /* 0x00004000011c7983 */ /* 0x001ea80000300800 */
[----:B------:R0:W-:Y:S04]  /*2c60*/  STS.U16 [R0+0x15000], R14 ;  /* 0x0150000e00007388 */ /* 0x0001e80000000400 */
[----:B---3--:R1:W-:Y:S04]  /*2c70*/  STS.U16 [R0+0x15800], R9 ;  /* 0x0158000900007388 */ /* 0x0083e80000000400 */
[----:B0-----:R-:W3:Y:S04]  /*2c80*/  LDL.LU R14, [R1+0x3c] ;  /* 0x00003c00010e7983 */ /* 0x001ee80000300800 */
[----:B-1----:R-:W3:Y:S04]  /*2c90*/  LDL.LU R9, [R1+0x38] ;  /* 0x0000380001097983 */ /* 0x002ee80000300800 */
[----:B----4-:R-:W-:Y:S04]  /*2ca0*/  STS.U16 [R0+0x13000], R25 ;  /* 0x0130001900007388 */ /* 0x010fe80000000400 */
[----:B------:R-:W-:Y:S04]  /*2cb0*/  STS.U16 [R0+0x13400], R17 ;  /* 0x0134001100007388 */ /* 0x000fe80000000400 */
[----:B------:R-:W-:Y:S04]  /*2cc0*/  STS.U16 [R0+0x13800], R15 ;  /* 0x0138000f00007388 */ /* 0x000fe80000000400 */
[----:B-----5:R-:W-:Y:S04]  /*2cd0*/  STS.U16 [R0+0x12c00], R24 ;  /* 0x012c001800007388 */ /* 0x020fe80000000400 */
[----:B------:R-:W-:Y:S04]  /*2ce0*/  STS.U16 [R0+0x12800], R29 ;  /* 0x0128001d00007388 */ /* 0x000fe80000000400 */
        /* <DEDUP_REMOVED lines=9> */
[----:B------:R0:W-:Y:S04]  /*2d80*/  STS.U16 [R0+0x10400], R27 ;  /* 0x0104001b00007388 */ /* 0x0001e80000000400 */
[----:B0-----:R-:W4:Y:S04]  /*2d90*/  LDL.LU R27, [R1+0x34] ;  /* 0x00003400011b7983 */ /* 0x001f280000300800 */
[----:B------:R-:W5:Y:S04]  /*2da0*/  LDL.LU R2, [R1+0x1ac] ;  /* 0x0001ac0001027983 */ /* 0x000f680000300800 */
        /* <DEDUP_REMOVED lines=12> */
[----:B------:R0:W-:Y:S04]  /*2e70*/  STS.U16 [R0+0x14000], R7 ;  /* 0x0140000700007388 */ /* 0x0001e80000000400 */
[----:B------:R-:W5:Y:S04]  /*2e80*/  LDL.LU R11, [R1+0x104] ;  /* 0x00010400010b7983 */ /* 0x000f680000300800 */
[----:B------:R1:W-:Y:S04]  /*2e90*/  STS.U16 [R0+0x14400], R5 ;  /* 0x0144000500007388 */ /* 0x0003e80000000400 */
[----:B0-----:R-:W5:Y:S04]  /*2ea0*/  LDL.LU R7, [R1+0xf0] ;  /* 0x0000f00001077983 */ /* 0x001f680000300800 */
[----:B------:R0:W-:Y:S04]  /*2eb0*/  STS.U16 [R0+0x14800], R4 ;  /* 0x0148000400007388 */ /* 0x0001e80000000400 */
[----:B-1----:R-:W5:Y:S04]  /*2ec0*/  LDL.LU R5, [R1+0xdc] ;  /* 0x0000dc0001057983 */ /* 0x002f680000300800 */
[----:B------:R1:W-:Y:S04]  /*2ed0*/  STS.U16 [R0+0x14c00], R20 ;  /* 0x014c001400007388 */ /* 0x0003e80000000400 */
[----:B0-----:R-:W5:Y:S04]  /*2ee0*/  LDL.LU R4, [R1+0xc8] ;  /* 0x0000c80001047983 */ /* 0x001f680000300800 */
[----:B------:R0:W-:Y:S04]  /*2ef0*/  STS.U16 [R0+0x15c00], R21 ;  /* 0x015c001500007388 */ /* 0x0001e80000000400 */
[----:B-1----:R-:W5:Y:S04]  /*2f00*/  LDL.LU R20, [R1+0xb8] ;  /* 0x0000b80001147983 */ /* 0x002f680000300800 */
[----:B------:R1:W-:Y:S04]  /*2f10*/  STS.U16 [R0+0x16c00], R26 ;  /* 0x016c001a00007388 */ /* 0x0003e80000000400 */
[----:B0-----:R-:W5:Y:S04]  /*2f20*/  LDL.LU R21, [R1+0xa8] ;  /* 0x0000a80001157983 */ /* 0x001f680000300800 */
[----:B-1----:R-:W5:Y:S04]  /*2f30*/  LDL.LU R26, [R1+0x98] ;  /* 0x00009800011a7983 */ /* 0x002f680000300800 */
[----:B--2---:R0:W-:Y:S04]  /*2f40*/  STS.U16 [R0+0x17000], R28 ;  /* 0x0170001c00007388 */ /* 0x0041e80000000400 */
[----:B0-----:R-:W2:Y:S04]  /*2f50*/  LDL.LU R28, [R1+0x88] ;  /* 0x00008800011c7983 */ /* 0x001ea80000300800 */
[----:B------:R0:W-:Y:S04]  /*2f60*/  STS.U16 [R0+0x16000], R16 ;  /* 0x0160001000007388 */ /* 0x0001e80000000400 */
[----:B------:R1:W-:Y:S04]  /*2f70*/  STS.U16 [R0+0x16400], R10 ;  /* 0x0164000a00007388 */ /* 0x0003e80000000400 */
[----:B------:R3:W-:Y:S04]  /*2f80*/  STS.U16 [R0+0x16800], R6 ;  /* 0x0168000600007388 */ /* 0x0007e80000000400 */
[----:B0-----:R-:W2:Y:S04]  /*2f90*/  LDL.LU R16, [R1+0x78] ;  /* 0x0000780001107983 */ /* 0x001ea80000300800 */
[----:B-1----:R-:W2:Y:S04]  /*2fa0*/  LDL.LU R10, [R1+0x68] ;  /* 0x00006800010a7983 */ /* 0x002ea80000300800 */
[----:B---3--:R0:W-:Y:S04]  /*2fb0*/  STS.U16 [R0+0x17400], R14 ;  /* 0x0174000e00007388 */ /* 0x0081e80000000400 */
[----:B------:R-:W3:Y:S04]  /*2fc0*/  LDL.LU R6, [R1+0x58] ;  /* 0x0000580001067983 */ /* 0x000ee80000300800 */
[----:B------:R1:W-:Y:S04]  /*2fd0*/  STS.U16 [R0+0x17800], R9 ;  /* 0x0178000900007388 */ /* 0x0003e80000000400 */
[----:B0-----:R-:W3:Y:S04]  /*2fe0*/  LDL.LU R14, [R1+0x30] ;  /* 0x00003000010e7983 */ /* 0x001ee80000300800 */
[----:B-1----:R-:W3:Y:S04]  /*2ff0*/  LDL.LU R9, [R1+0x2c] ;  /* 0x00002c0001097983 */ /* 0x002ee80000300800 */
[----:B------:R0:W-:Y:S02]  /*3000*/  STS.U16 [R0+0x10000], R3 ;  /* 0x0100000300007388 */ /* 0x0001e40000000400 */
[----:B0-----:R-:W-:-:S02]  /*3010*/  LOP3.LUT R3, R0, 0x20, RZ, 0x3c, !PT ;  /* 0x0000002000037812 */ /* 0x001fc400078e3cff */
[----:B----4-:R0:W-:Y:S04]  /*3020*/  STS.U16 [R0+0x17c00], R27 ;  /* 0x017c001b00007388 */ /* 0x0101e80000000400 */
[----:B-----5:R1:W-:Y:S04]  /*3030*/  STS.U16 [R3+0x10100], R2 ;  /* 0x0101000203007388 */ /* 0x0203e80000000400 */
[----:B------:R4:W-:Y:S04]  /*3040*/  STS.U16 [R3+0x10500], R22 ;  /* 0x0105001603007388 */ /* 0x0009e80000000400 */
[----:B0-----:R-:W5:Y:S04]  /*3050*/  LDL.LU R27, [R1+0x192c] ;  /* 0x00192c00011b7983 */ /* 0x001f680000300800 */
[----:B-1----:R-:W5:Y:S04]  /*3060*/  LDL.LU R2, [R1+0x1928] ;  /* 0x0019280001027983 */ /* 0x002f680000300800 */
[----:B----4-:R-:W4:Y:S04]  /*3070*/  LDL.LU R22, [R1+0x28] ;  /* 0x0000280001167983 */ /* 0x010f280000300800 */
[----:B------:R0:W-:Y:S04]  /*3080*/  STS.U16 [R3+0x11500], R8 ;  /* 0x0115000803007388 */ /* 0x0001e80000000400 */
[----:B0-----:R-:W4:Y:S04]  /*3090*/  LDL.LU R8, [R1+0x24] ;  /* 0x0000240001087983 */ /* 0x001f280000300800 */
[----:B------:R0:W-:Y:S04]  /*30a0*/  STS.U16 [R3+0x14d00], R26 ;  /* 0x014d001a03007388 */ /* 0x0001e80000000400 */
[----:B0-----:R-:W5:Y:S04]  /*30b0*/  LDL.LU R26, [R1+0x20] ;  /* 0x00002000011a7983 */ /* 0x001f680000300800 */
[----:B--2---:R0:W-:Y:S04]  /*30c0*/  STS.U16 [R3+0x15100], R28 ;  /* 0x0151001c03007388 */ /* 0x0041e80000000400 */
[----:B0-----:R-:W2:Y:S04]  /*30d0*/  LDL.LU R28, [R1+0x18] ;  /* 0x00001800011c7983 */ /* 0x001ea80000300800 */
[----:B------:R0:W-:Y:S04]  /*30e0*/  STS.U16 [R3+0x10d00], R18 ;  /* 0x010d001203007388 */ /* 0x0001e80000000400 */
[----:B------:R1:W-:Y:S04]  /*30f0*/  STS.U16 [R3+0x11900], R12 ;  /* 0x0119000c03007388 */ /* 0x0003e80000000400 */
[----:B------:R1:W-:Y:S04]  /*3100*/  STS.U16 [R3+0x13d00], R5 ;  /* 0x013d000503007388 */ /* 0x0003e80000000400 */
[----:B0-----:R-:W2:Y:S04]  /*3110*/  LDL.LU R18, [R1+0x1c4] ;  /* 0x0001c40001127983 */ /* 0x001ea80000300800 */
[----:B-1----:R-:W2:Y:S04]  /*3120*/  LDL.LU R12, [R1+0x1bc] ;  /* 0x0001bc00010c7983 */ /* 0x002ea80000300800 */
[----:B------:R0:W-:Y:S04]  /*3130*/  STS.U16 [R3+0x14100], R4 ;  /* 0x0141000403007388 */ /* 0x0001e80000000400 */
[----:B------:R-:W2:Y:S04]  /*3140*/  LDL.LU R5, [R1+0x1b8] ;  /* 0x0001b80001057983 */ /* 0x000ea80000300800 */
[----:B------:R1:W-:Y:S04]  /*3150*/  STS.U16 [R3+0x14500], R20 ;  /* 0x0145001403007388 */ /* 0x0003e80000000400 */
[----:B0-----:R-:W2:Y:S04]  /*3160*/  LDL.LU R4, [R1+0x1b4] ;  /* 0x0001b40001047983 */ /* 0x001ea80000300800 */
[----:B------:R0:W-:Y:S04]  /*3170*/  STS.U16 [R3+0x15500], R16 ;  /* 0x0155001003007388 */ /* 0x0001e80000000400 */
[----:B-1----:R-:W2:Y:S04]  /*3180*/  LDL.LU R20, [R1+0x1a4] ;  /* 0x0001a40001147983 */ /* 0x002ea80000300800 */
[----:B------:R1:W-:Y:S04]  /*3190*/  STS.U16 [R3+0x15900], R10 ;  /* 0x0159000a03007388 */ /* 0x0003e80000000400 */
[----:B0-----:R-:W2:Y:S04]  /*31a0*/  LDL.LU R16, [R1+0x194] ;  /* 0x0001940001107983 */ /* 0x001ea80000300800 */
[----:B---3--:R0:W-:Y:S04]  /*31b0*/  STS.U16 [R3+0x15d00], R6 ;  /* 0x015d000603007388 */ /* 0x0081e80000000400 */
[----:B-1----:R-:W3:Y:S04]  /*31c0*/  LDL.LU R10, [R1+0x184] ;  /* 0x00018400010a7983 */ /* 0x002ee80000300800 */
[----:B------:R1:W-:Y:S04]  /*31d0*/  STS.U16 [R3+0x16100], R14 ;  /* 0x0161000e03007388 */ /* 0x0003e80000000400 */
[----:B0-----:R-:W3:Y:S04]  /*31e0*/  LDL.LU R6, [R1+0x174] ;  /* 0x0001740001067983 */ /* 0x001ee80000300800 */
[----:B------:R0:W-:Y:S04]  /*31f0*/  STS.U16 [R3+0x16500], R9 ;  /* 0x0165000903007388 */ /* 0x0001e80000000400 */
        /* <DEDUP_REMOVED lines=23> */
[----:B----4-:R0:W-:Y:S04]  /*3370*/  STS.U16 [R3+0x16900], R22 ;  /* 0x0169001603007388 */ /* 0x0101e80000000400 */
[----:B-1----:R-:W4:Y:S04]  /*3380*/  LDL.LU R21, [R1+0x54] ;  /* 0x0000540001157983 */ /* 0x002f280000300800 */
[----:B0-----:R-:W3:Y:S04]  /*3390*/  LDL.LU R22, [R1+0x1924] ;  /* 0x0019240001167983 */ /* 0x001ee80000300800 */
[----:B-----5:R0:W-:Y:S04]  /*33a0*/  STS.U16 [R3+0x17100], R26 ;  /* 0x0171001a03007388 */ /* 0x0201e80000000400 */
[----:B0-----:R-:W5:Y:S04]  /*33b0*/  LDL.LU R26, [R1+0x1920] ;  /* 0x00192000011a7983 */ /* 0x001f680000300800 */
[----:B--2---:R0:W-:Y:S04]  /*33c0*/  STS.U16 [R3+0x17500], R28 ;  /* 0x0175001c03007388 */ /* 0x0041e80000000400 */
[----:B0-----:R-:W2:Y:S04]  /*33d0*/  LDL.LU R28, [R1+0x191c] ;  /* 0x00191c00011c7983 */ /* 0x001ea80000300800 */
[----:B------:R0:W-:Y:S02]  /*33e0*/  STS.U16 [R3+0x16d00], R8 ;  /* 0x016d000803007388 */ /* 0x0001e40000000400 */
[----:B0-----:R-:W-:-:S02]  /*33f0*/  LOP3.LUT R8, R0, 0x40, RZ, 0x3c, !PT ;  /* 0x0000004000087812 */ /* 0x001fc400078e3cff */
[----:B-----5:R-:W-:Y:S04]  /*3400*/  STS.U16 [R3+0x17d00], R26 ;  /* 0x017d001a03007388 */ /* 0x020fe80000000400 */
[----:B--2---:R0:W-:Y:S04]  /*3410*/  STS.U16 [R3+0x17900], R28 ;  /* 0x0179001c03007388 */ /* 0x0041e80000000400 */
[----:B------:R1:W-:Y:S04]  /*3420*/  STS.U16 [R8+0x10200], R18 ;  /* 0x0102001208007388 */ /* 0x0003e80000000400 */
[----:B0-----:R-:W2:Y:S04]  /*3430*/  LDL.LU R28, [R1+0x114] ;  /* 0x00011400011c7983 */ /* 0x001ea80000300800 */
[----:B------:R-:W5:Y:S04]  /*3440*/  LDL.LU R26, [R1+0x13c] ;  /* 0x00013c00011a7983 */ /* 0x000f680000300800 */
[----:B------:R-:W5:Y:S04]  /*3450*/  LDL.LU R3, [R1+0x128] ;  /* 0x0001280001037983 */ /* 0x000f680000300800 */
[----:B-1----:R-:W5:Y:S04]  /*3460*/  LDL.LU R18, [R1+0x1918] ;  /* 0x0019180001127983 */ /* 0x002f680000300800 */
[----:B------:R0:W-:Y:S04]  /*3470*/  STS.U16 [R8+0x10600], R12 ;  /* 0x0106000c08007388 */ /* 0x0001e80000000400 */
[----:B------:R1:W-:Y:S04]  /*3480*/  STS.U16 [R8+0x10a00], R5 ;  /* 0x010a000508007388 */ /* 0x0003e80000000400 */
[----:B------:R3:W-:Y:S04]  /*3490*/  STS.U16 [R8+0x10e00], R4 ;  /* 0x010e000408007388 */ /* 0x0007e80000000400 */
[----:B0-----:R-:W5:Y:S04]  /*34a0*/  LDL.LU R12, [R1+0x1914] ;  /* 0x00191400010c7983 */ /* 0x001f680000300800 */
[----:B-1----:R-:W5:Y:S04]  /*34b0*/  LDL.LU R5, [R1+0x1910] ;  /* 0x0019100001057983 */ /* 0x002f680000300800 */
[----:B---3--:R-:W3:Y:S04]  /*34c0*/  LDL.LU R4, [R1+0x190c] ;  /* 0x00190c0001047983 */ /* 0x008ee80000300800 */
[----:B------:R0:W-:Y:S04]  /*34d0*/  STS.U16 [R8+0x11200], R20 ;  /* 0x0112001408007388 */ /* 0x0001e80000000400 */
[----:B------:R1:W-:Y:S04]  /*34e0*/  STS.U16 [R8+0x11600], R16 ;  /* 0x0116001008007388 */ /* 0x0003e80000000400 */
[----:B------:R4:W-:Y:S04]  /*34f0*/  STS.U16 [R8+0x11a00], R10 ;  /* 0x011a000a08007388 */ /* 0x0009e80000000400 */
[----:B0-----:R-:W3:Y:S04]  /*3500*/  LDL.LU R20, [R1+0x1908] ;  /* 0x0019080001147983 */ /* 0x001ee80000300800 */
[----:B-1----:R-:W3:Y:S04]  /*3510*/  LDL.LU R16, [R1+0x1904] ;  /* 0x0019040001107983 */ /* 0x002ee80000300800 */
[----:B----4-:R-:W4:Y:S04]  /*3520*/  LDL.LU R10, [R1+0x1900] ;  /* 0x00190000010a7983 */ /* 0x010f280000300800 */
[----:B------:R0:W-:Y:S04]  /*3530*/  STS.U16 [R8+0x11e00], R6 ;  /* 0x011e000608007388 */ /* 0x0001e80000000400 */
[----:B------:R1:W-:Y:S04]  /*3540*/  STS.U16 [R8+0x12200], R14 ;  /* 0x0122000e08007388 */ /* 0x0003e80000000400 */
[----:B------:R1:W-:Y:S04]  /*3550*/  STS.U16 [R8+0x12600], R9 ;  /* 0x0126000908007388 */ /* 0x0003e80000000400 */
[----:B0-----:R-:W4:Y:S04]  /*3560*/  LDL.LU R6, [R1+0x18fc] ;  /* 0x0018fc0001067983 */ /* 0x001f280000300800 */
[----:B-1----:R-:W4:Y:S04]  /*3570*/  LDL.LU R14, [R1+0x18f8] ;  /* 0x0018f800010e7983 */ /* 0x002f280000300800 */
[----:B------:R-:W4:Y:S04]  /*3580*/  LDL.LU R9, [R1+0x18f4] ;  /* 0x0018f40001097983 */ /* 0x000f280000300800 */
[----:B------:R0:W-:Y:S04]  /*3590*/  STS.U16 [R8+0x14600], R24 ;  /* 0x0146001808007388 */ /* 0x0001e80000000400 */
[----:B------:R1:W-:Y:S04]  /*35a0*/  STS.U16 [R8+0x14e00], R17 ;  /* 0x014e001108007388 */ /* 0x0003e80000000400 */
[----:B------:R1:W-:Y:S04]  /*35b0*/  STS.U16 [R8+0x15200], R15 ;  /* 0x0152000f08007388 */ /* 0x0003e80000000400 */
[----:B0-----:R-:W4:Y:S04]  /*35c0*/  LDL.LU R24, [R1+0x1cc] ;  /* 0x0001cc0001187983 */ /* 0x001f280000300800 */
[----:B-1----:R-:W4:Y:S04]  /*35d0*/  LDL.LU R17, [R1+0x1c8] ;  /* 0x0001c80001117983 */ /* 0x002f280000300800 */
[----:B------:R0:W-:Y:S04]  /*35e0*/  STS.U16 [R8+0x15600], R11 ;  /* 0x0156000b08007388 */ /* 0x0001e80000000400 */
[----:B------:R-:W4:Y:S04]  /*35f0*/  LDL.LU R15, [R1+0x1c0] ;  /* 0x0001c000010f7983 */ /* 0x000f280000300800 */
[----:B------:R1:W-:Y:S04]  /*3600*/  STS.U16 [R8+0x15a00], R7 ;  /* 0x015a000708007388 */ /* 0x0003e80000000400 */
[----:B0-----:R-:W4:Y:S04]  /*3610*/  LDL.LU R11, [R1+0x1b0] ;  /* 0x0001b000010b7983 */ /* 0x001f280000300800 */
[----:B-1----:R-:W4:Y:S04]  /*3620*/  LDL.LU R7, [R1+0x1a0] ;  /* 0x0001a00001077983 */ /* 0x002f280000300800 */
[----:B------:R-:W-:Y:S04]  /*3630*/  STS.U16 [R8+0x13600], R23 ;  /* 0x0136001708007388 */ /* 0x000fe80000000400 */
[----:B------:R-:W-:Y:S04]  /*3640*/  STS.U16 [R8+0x13a00], R19 ;  /* 0x013a001308007388 */ /* 0x000fe80000000400 */
[----:B------:R-:W-:Y:S04]  /*3650*/  STS.U16 [R8+0x13e00], R13 ;  /* 0x013e000d08007388 */ /* 0x000fe80000000400 */
[----:B------:R-:W-:Y:S04]  /*3660*/  STS.U16 [R8+0x14200], R29 ;  /* 0x0142001d08007388 */ /* 0x000fe80000000400 */
[----:B------:R-:W-:Y:S04]  /*3670*/  STS.U16 [R8+0x14a00], R25 ;  /* 0x014a001908007388 */ /* 0x000fe80000000400 */
[----:B------:R-:W-:Y:S01]  /*3680*/  STS.U16 [R8+0x15e00], R21 ;  /* 0x015e001508007388 */ /* 0x000fe20000000400 */
[----:B------:R-:W-:-:S03]  /*3690*/  LOP3.LUT R0, R0, 0x60, RZ, 0x3c, !PT ;  /* 0x0000006000007812 */ /* 0x000fc600078e3cff */
[----:B--2---:R-:W-:Y:S04]  /*36a0*/  STS.U16 [R8+0x13200], R28 ;  /* 0x0132001c08007388 */ /* 0x004fe80000000400 */
[----:B-----5:R0:W-:Y:S04]  /*36b0*/  STS.U16 [R8+0x12a00], R26 ;  /* 0x012a001a08007388 */ /* 0x0201e80000000400 */
[----:B------:R1:W-:Y:S04]  /*36c0*/  STS.U16 [R8+0x12e00], R3 ;  /* 0x012e000308007388 */ /* 0x0003e80000000400 */
[----:B0-----:R-:W2:Y:S04]  /*36d0*/  LDL.LU R26, [R1+0xe0] ;  /* 0x0000e000011a7983 */ /* 0x001ea80000300800 */
[----:B-1----:R-:W5:Y:S04]  /*36e0*/  LDL.LU R3, [R1+0xd0] ;  /* 0x0000d00001037983 */ /* 0x002f680000300800 */
[----:B------:R-:W5:Y:S04]  /*36f0*/  LDL.LU R28, [R1+0xc0] ;  /* 0x0000c000011c7983 */ /* 0x000f680000300800 */
[----:B------:R-:W5:Y:S04]  /*3700*/  LDL.LU R23, [R1+0xb0] ;  /* 0x0000b00001177983 */ /* 0x000f680000300800 */
[----:B------:R-:W5:Y:S04]  /*3710*/  LDL.LU R19, [R1+0xa0] ;  /* 0x0000a00001137983 */ /* 0x000f680000300800 */
[----:B------:R-:W5:Y:S04]  /*3720*/  LDL.LU R13, [R1+0x90] ;  /* 0x00009000010d7983 */ /* 0x000f680000300800 */
[----:B------:R-:W5:Y:S04]  /*3730*/  LDL.LU R29, [R1+0x80] ;  /* 0x00008000011d7983 */ /* 0x000f680000300800 */
[----:B------:R-:W5:Y:S04]  /*3740*/  LDL.LU R25, [R1+0x70] ;  /* 0x0000700001197983 */ /* 0x000f680000300800 */
[----:B------:R-:W5:Y:S04]  /*3750*/  LDL.LU R21, [R1+0x60] ;  /* 0x0000600001157983 */ /* 0x000f680000300800 */
[----:B---3--:R-:W-:Y:S04]  /*3760*/  STS.U16 [R8+0x17a00], R4 ;  /* 0x017a000408007388 */ /* 0x008fe80000000400 */
[----:B------:R-:W-:Y:S04]  /*3770*/  STS.U16 [R8+0x17600], R20 ;  /* 0x0176001408007388 */ /* 0x000fe80000000400 */
[----:B------:R-:W-:Y:S04]  /*3780*/  STS.U16 [R8+0x17200], R16 ;  /* 0x0172001008007388 */ /* 0x000fe80000000400 */
[----:B----4-:R-:W-:Y:S04]  /*3790*/  STS.U16 [R8+0x16e00], R10 ;  /* 0x016e000a08007388 */ /* 0x010fe80000000400 */
[----:B------:R-:W-:Y:S04]  /*37a0*/  STS.U16 [R8+0x17e00], R5 ;  /* 0x017e000508007388 */ /* 0x000fe80000000400 */
[----:B------:R-:W-:Y:S04]  /*37b0*/  STS.U16 [R8+0x16a00], R6 ;  /* 0x016a000608007388 */ /* 0x000fe80000000400 */
[----:B------:R-:W-:Y:S04]  /*37c0*/  STS.U16 [R8+0x16600], R14 ;  /* 0x0166000e08007388 */ /* 0x000fe80000000400 */
[----:B------:R0:W-:Y:S04]  /*37d0*/  STS.U16 [R8+0x16200], R9 ;  /* 0x0162000908007388 */ /* 0x0001e80000000400 */
[----:B0-----:R-:W3:Y:S04]  /*37e0*/  LDL.LU R9, [R1+0xf4] ;  /* 0x0000f40001097983 */ /* 0x001ee80000300800 */
[----:B------:R-:W4:Y:S04]  /*37f0*/  LDL.LU R14, [R1+0x108] ;  /* 0x00010800010e7983 */ /* 0x000f280000300800 */
[----:B------:R-:W4:Y:S04]  /*3800*/  LDL.LU R6, [R1+0x120] ;  /* 0x0001200001067983 */ /* 0x000f280000300800 */
[----:B------:R-:W4:Y:S04]  /*3810*/  LDL.LU R10, [R1+0x134] ;  /* 0x00013400010a7983 */ /* 0x000f280000300800 */
[----:B------:R-:W4:Y:S04]  /*3820*/  LDL.LU R16, [R1+0x148] ;  /* 0x0001480001107983 */ /* 0x000f280000300800 */
[----:B------:R-:W4:Y:S04]  /*3830*/  LDL.LU R20, [R1+0x160] ;  /* 0x0001600001147983 */ /* 0x000f280000300800 */
[----:B------:R-:W4:Y:S04]  /*3840*/  LDL.LU R4, [R1+0x170] ;  /* 0x0001700001047983 */ /* 0x000f280000300800 */
[----:B------:R-:W4:Y:S04]  /*3850*/  LDL.LU R5, [R1+0x190] ;  /* 0x0001900001057983 */ /* 0x000f280000300800 */
[----:B------:R-:W4:Y:S04]  /*3860*/  LDL.LU R8, [R1+0x180] ;  /* 0x0001800001087983 */ /* 0x000f280000300800 */
        /* <DEDUP_REMOVED lines=8> */
[----:B0-----:R-:W4:Y:S04]  /*38f0*/  LDL.LU R11, [R1+0x18e4] ;  /* 0x0018e400010b7983 */ /* 0x001f280000300800 */
[----:B-1----:R-:W4:Y:S04]  /*3900*/  LDL.LU R7, [R1+0x18e0] ;  /* 0x0018e00001077983 */ /* 0x002f280000300800 */
[----:B------:R-:W-:Y:S04]  /*3910*/  STS.U16 [R0+0x16f00], R12 ;  /* 0x016f000c00007388 */ /* 0x000fe80000000400 */
[----:B------:R-:W-:Y:S04]  /*3920*/  STS.U16 [R0+0x17300], R18 ;  /* 0x0173001200007388 */ /* 0x000fe80000000400 */
[----:B------:R-:W-:Y:S04]  /*3930*/  STS.U16 [R0+0x17700], R22 ;  /* 0x0177001600007388 */ /* 0x000fe80000000400 */
[----:B------:R0:W-:Y:S02]  /*3940*/  STS.U16 [R0+0x17b00], R2 ;  /* 0x017b000200007388 */ /* 0x0001e40000000400 */
[----:B0-----:R-:W-:-:S02]  /*3950*/  IMAD.MOV.U32 R2, RZ, RZ, -0x800000 ;  /* 0xff800000ff027424 */ /* 0x001fc400078e00ff */
[----:B--2---:R-:W-:Y:S04]  /*3960*/  STS.U16 [R0+0x13b00], R26 ;  /* 0x013b001a00007388 */ /* 0x004fe80000000400 */
[----:B-----5:R0:W-:Y:S04]  /*3970*/  STS.U16 [R0+0x13f00], R3 ;  /* 0x013f000300007388 */ /* 0x0201e80000000400 */
[----:B------:R-:W-:Y:S04]  /*3980*/  STS.U16 [R0+0x14300], R28 ;  /* 0x0143001c00007388 */ /* 0x000fe80000000400 */
[----:B------:R-:W-:Y:S04]  /*3990*/  STS.U16 [R0+0x14700], R23 ;  /* 0x0147001700007388 */ /* 0x000fe80000000400 */
[----:B------:R-:W-:Y:S04]  /*39a0*/  STS.U16 [R0+0x14b00], R19 ;  /* 0x014b001300007388 */ /* 0x000fe80000000400 */
[----:B------:R-:W-:Y:S04]  /*39b0*/  STS.U16 [R0+0x14f00], R13 ;  /* 0x014f000d00007388 */ /* 0x000fe80000000400 */
[----:B------:R-:W-:Y:S04]  /*39c0*/  STS.U16 [R0+0x15300], R29 ;  /* 0x0153001d00007388 */ /* 0x000fe80000000400 */
[----:B------:R-:W-:Y:S04]  /*39d0*/  STS.U16 [R0+0x15700], R25 ;  /* 0x0157001900007388 */ /* 0x000fe80000000400 */
[----:B------:R-:W-:Y:S01]  /*39e0*/  STS.U16 [R0+0x15b00], R21 ;  /* 0x015b001500007388 */ /* 0x000fe20000000400 */
[----:B0-----:R-:W-:-:S03]  /*39f0*/  MOV R3, 0xff800000 ;  /* 0xff80000000037802 */ /* 0x001fc60000000f00 */
[----:B---3--:R-:W-:Y:S04]  /*3a00*/  STS.U16 [R0+0x13700], R9 ;  /* 0x0137000900007388 */ /* 0x008fe80000000400 */
[----:B----4-:R-:W-:Y:S04]  /*3a10*/  STS.U16 [R0+0x13300], R14 ;  /* 0x0133000e00007388 */ /* 0x010fe80000000400 */
        /* <DEDUP_REMOVED lines=11> */
[----:B------:R0:W-:Y:S02]  /*3ad0*/  STS.U16 [R0+0x17f00], R7 ;  /* 0x017f000700007388 */ /* 0x0001e40000000400 */
[----:B0-----:R-:W-:-:S05]  /*3ae0*/  IMAD.MOV.U32 R0, RZ, RZ, 0x3f800000 ;  /* 0x3f800000ff007424 */ /* 0x001fca00078e00ff */
[----:B------:R0:W-:Y:S04]  /*3af0*/  STL [R1+0x86c], R0 ;  /* 0x00086c0001007387 */ /* 0x0001e80000100800 */
[----:B------:R-:W-:Y:S01]  /*3b00*/  STL [R1+0x3e4], R3 ;  /* 0x0003e40301007387 */ /* 0x000fe20000100800 */
[----:B0-----:R-:W-:-:S03]  /*3b10*/  MOV R0, 0xff800000 ;  /* 0xff80000000007802 */ /* 0x001fc60000000f00 */
[----:B------:R-:W-:Y:S04]  /*3b20*/  STL [R1+0x3e0], R2 ;  /* 0x0003e00201007387 */ /* 0x000fe80000100800 */
[----:B------:R-:W-:Y:S04]  /*3b30*/  STL [R1+0x3dc], R0 ;  /* 0x0003dc0001007387 */ /* 0x000fe80000100800 */
[----:B------:R-:W-:Y:S04]  /*3b40*/  STL [R1+0x3d8], R3 ;  /* 0x0003d80301007387 */ /* 0x000fe80000100800 */
[----:B------:R-:W-:Y:S04]  /*3b50*/  STL [R1+0x3d4], R2 ;  /* 0x0003d40201007387 */ /* 0x000fe80000100800 */
[----:B------:R0:W-:Y:S04]  /*3b60*/  STL [R1+0x3d0], R0 ;  /* 0x0003d00001007387 */ /* 0x0001e80000100800 */
[----:B------:R1:W-:Y:S04]  /*3b70*/  STL [R1+0x3cc], R3 ;  /* 0x0003cc0301007387 */ /* 0x0003e80000100800 */
[----:B------:R2:W-:Y:S01]  /*3b80*/  STL [R1+0x3c4], R2 ;  /* 0x0003c40201007387 */ /* 0x0005e20000100800 */
[----:B0-----:R-:W-:Y:S01]  /*3b90*/  IMAD.MOV.U32 R0, RZ, RZ, 0x3f800000 ;  /* 0x3f800000ff007424 */ /* 0x001fe200078e00ff */
[----:B-1----:R-:W-:-:S04]  /*3ba0*/  MOV R3, 0x3f800000 ;  /* 0x3f80000000037802 */ /* 0x002fc80000000f00 */
[----:B------:R-:W-:Y:S01]  /*3bb0*/  STL [R1+0x870], R0 ;  /* 0x0008700001007387 */ /* 0x000fe20000100800 */
[----:B--2---:R-:W-:-:S03]  /*3bc0*/  IMAD.MOV.U32 R2, RZ, RZ, 0x3f800000 ;  /* 0x3f800000ff027424 */ /* 0x004fc600078e00ff */
[----:B------:R-:W-:Y:S04]  /*3bd0*/  STL [R1+0x874], R3 ;  /* 0x0008740301007387 */ /* 0x000fe80000100800 */
[----:B------:R-:W-:Y:S04]  /*3be0*/  STL [R1+0x878], R2 ;  /* 0x0008780201007387 */ /* 0x000fe80000100800 */
[----:B------:R-:W-:Y:S04]  /*3bf0*/  STL [R1+0x898], R0 ;  /* 0x0008980001007387 */ /* 0x000fe80000100800 */
[----:B------:R-:W-:Y:S04]  /*3c00*/  STL [R1+0x89c], R3 ;  /* 0x00089c0301007387 */ /* 0x000fe80000100800 */
[----:B------:R-:W-:Y:S04]  /*3c10*/  STL [R1+0x8a0], R2 ;  /* 0x0008a00201007387 */ /* 0x000fe80000100800 */
[----:B------:R-:W-:Y:S04]  /*3c20*/  STL [R1+0x580], RZ ;  /* 0x000580ff01007387 */ /* 0x000fe80000100800 */
[----:B------:R0:W-:Y:S04]  /*3c30*/  STL [R1+0x8a4], R0 ;  /* 0x0008a40001007387 */ /* 0x0001e80000100800 */
[----:B------:R1:W-:Y:S04]  /*3c40*/  STL [R1+0x584], RZ ;  /* 0x000584ff01007387 */ /* 0x0003e80000100800 */
        /* <DEDUP_REMOVED lines=99> */
[----:B------:R-:W2:Y:S04]  /*4280*/  S2R R12, SR_CTAID.X ;  /* 0x00000000000c7919 */ /* 0x000ea80000002500 */
        /* <DEDUP_REMOVED lines=19> */
[----:B------:R1:W-:Y:S01]  /*43c0*/  STL [R1+0x780], RZ ;  /* 0x000780ff01007387 */ /* 0x0003e20000100800 */
[----:B--2---:R-:W-:-:S03]  /*43d0*/  SHF.L.U32 R12, R12, 0x6, RZ ;  /* 0x000000060c0c7819 */ /* 0x004fc600000006ff */
[----:B------:R1:W-:Y:S04]  /*43e0*/  STL [R1+0x784], RZ ;  /* 0x000784ff01007387 */ /* 0x0003e80000100800 */
[----:B------:R1:W-:Y:S04]  /*43f0*/  STL [R1+0x788], RZ ;  /* 0x000788ff01007387 */ /* 0x0003e80000100800 */
[----:B------:R1:W-:Y:S04]  /*4400*/  STL [R1+0x78c], RZ ;  /* 0x00078cff01007387 */ /* 0x0003e80000100800 */
[----:B------:R1:W-:Y:S01]  /*4410*/  STL [R1+0x790], RZ ;  /* 0x000790ff01007387 */ /* 0x0003e20000100800 */
[----:B0-----:R-:W-:-:S03]  /*4420*/  IADD3 R0, R12, 0x40, RZ ;  /* 0x000000400c007810 */ /* 0x001fc60007ffe0ff */
[----:B------:R1:W-:Y:S04]  /*4430*/  STL [R1+0x794], RZ ;  /* 0x000794ff01007387 */ /* 0x0003e80000100800 */
[----:B------:R1:W-:Y:S04]  /*4440*/  STL [R1+0x798], RZ ;  /* 0x000798ff01007387 */ /* 0x0003e80000100800 */
[----:B------:R1:W-:Y:S01]  /*4450*/  STL [R1+0x79c], RZ ;  /* 0x00079cff01007387 */ /* 0x0003e20000100800 */
[----:B------:R-:W-:Y:S02]  /*4460*/  ISETP.GE.AND P0, PT, R0, 0x1, PT ;  /* 0x000000010000780c */ /* 0x000fe40003f06270 */
[C---:B------:R-:W-:Y:S01]  /*4470*/  LOP3.LUT R0, R27.reuse, 0x60, RZ, 0xc0, !PT ;  /* 0x000000601b007812 */ /* 0x040fe200078ec0ff */
[C---:B------:R-:W-:Y:S01]  /*4480*/  IMAD.SHL.U32 R2, R27.reuse, 0x4, RZ ;  /* 0x000000041b027824 */ /* 0x040fe200078e00ff */
[----:B------:R-:W-:-:S02]  /*4490*/  LOP3.LUT R14, R27, 0x7f, RZ, 0xc0, !PT ;  /* 0x0000007f1b0e7812 */ /* 0x000fc400078ec0ff */
[C---:B------:R-:W-:Y:S02]  /*44a0*/  LOP3.LUT R8, R27.reuse, 0x1c, RZ, 0xc0, !PT ;  /* 0x0000001c1b087812 */ /* 0x040fe400078ec0ff */
[----:B------:R-:W-:Y:S02]  /*44b0*/  LOP3.LUT R16, R27, 0x3, RZ, 0xc0, !PT ;  /* 0x000000031b107812 */ /* 0x000fe400078ec0ff */
[----:B------:R-:W-:-:S03]  /*44c0*/  SHF.L.U32 R17, R0, 0x6, RZ ;  /* 0x0000000600117819 */ /* 0x000fc600000006ff */
[----:B------:R-:W-:Y:S05]  /*44d0*/  @!P0 BRA `(.L_x_0) ;  /* 0x0003a6c000008947 */ /* 0x000fea0003800000 */
[----:B-1----:R-:W0:Y:S01]  /*44e0*/  S2R R21, SR_CTAID.Y ;  /* 0x0000000000157919 */ /* 0x002e220000002600 */
[----:B------:R-:W-:Y:S01]  /*44f0*/  IMAD R5, R14, c[0x0][0x1b4], RZ ;  /* 0x00006d000e057a24 */ /* 0x000fe200078e02ff */
[----:B------:R-:W-:Y:S02]  /*4500*/  LOP3.LUT R4, R2, 0x7c, RZ, 0xc0, !PT ;  /* 0x0000007c02047812 */ /* 0x000fe400078ec0ff */
[----:B------:R-:W-:Y:S02]  /*4510*/  SHF.R.U32.HI R6, RZ, 0x1, R0 ;  /* 0x00000001ff067819 */ /* 0x000fe40000011600 */
[C---:B------:R-:W-:Y:S01]  /*4520*/  SHF.L.U32 R3, R5.reuse, 0x1, RZ ;  /* 0x0000000105037819 */ /* 0x040fe200000006ff */
[----:B------:R-:W-:Y:S01]  /*4530*/  IMAD R11, R8, 0x40, R4 ;  /* 0x00000040080b7824 */ /* 0x000fe200078e0204 */
[----:B------:R-:W-:Y:S01]  /*4540*/  MOV R15, c[0x0][0x1a8] ;  /* 0x00006a00000f7a02 */ /* 0x000fe20000000f00 */
[----:B------:R-:W-:Y:S01]  /*4550*/  IMAD.HI R5, R5, 0x2, RZ ;  /* 0x0000000205057827 */ /* 0x000fe200078e02ff */
[----:B------:R-:W-:-:S03]  /*4560*/  SHF.L.U32 R13, R27, 0x8, RZ ;  /* 0x000000081b0d7819 */ /* 0x000fc600000006ff */
[C---:B0-----:R-:W-:Y:S02]  /*4570*/  IMAD R7, R21.reuse, c[0x0][0x1b0], RZ ;  /* 0x00006c0015077a24 */ /* 0x041fe400078e02ff */
[----:B------:R-:W-:Y:S02]  /*4580*/  IMAD R9, R21, c[0x0][0x1a0], RZ ;  /* 0x0000680015097a24 */ /* 0x000fe400078e02ff */
[C---:B------:R-:W-:Y:S02]  /*4590*/  IMAD.SHL.U32 R2, R7.reuse, 0x2, RZ ;  /* 0x0000000207027824 */ /* 0x040fe400078e00ff */
[----:B------:R-:W-:-:S03]  /*45a0*/  IMAD.HI R7, R7, 0x2, RZ ;  /* 0x0000000207077827 */ /* 0x000fc600078e02ff */
[----:B------:R-:W-:Y:S02]  /*45b0*/  IADD3 R18, P2, P3, R3, c[0x0][0x170], R2 ;  /* 0x00005c0003127a10 */ /* 0x000fe40007b5e002 */
[----:B------:R-:W-:Y:S01]  /*45c0*/  LOP3.LUT R2, R11, R6, RZ, 0x3c, !PT ;  /* 0x000000060b027212 */ /* 0x000fe200078e3cff */
[----:B------:R-:W-:Y:S01]  /*45d0*/  IMAD R6, R14, c[0x0][0x1a8], RZ ;  /* 0x00006a000e067a24 */ /* 0x000fe200078e02ff */
[----:B------:R-:W-:Y:S02]  /*45e0*/  LEA R11, P0, R9, c[0x0][0x168], 0x1 ;  /* 0x00005a00090b7a11 */ /* 0x000fe400078008ff */
[----:B------:R-:W-:Y:S01]  /*45f0*/  LOP3.LUT R3, R27, 0x7, RZ, 0xc0, !PT ;  /* 0x000000071b037812 */ /* 0x000fe200078ec0ff */
[----:B------:R-:W-:Y:S01]  /*4600*/  IMAD R8, R15, 0x80, R6 ;  /* 0x000000800f087824 */ /* 0x000fe200078e0206 */
[----:B------:R-:W-:Y:S01]  /*4610*/  LEA.HI.X.SX32 R9, R9, c[0x0][0x16c], 0x1, P0 ;  /* 0x00005b0009097a11 */ /* 0x000fe200000f0eff */
[----:B------:R0:W-:Y:S01]  /*4620*/  STL [R1+0x3c8], R2 ;  /* 0x0003c80201007387 */ /* 0x0001e20000100800 */
[-C--:B------:R-:W-:Y:S01]  /*4630*/  LEA R22, P0, R6, R11.reuse, 0x1 ;  /* 0x0000000b06167211 */ /* 0x080fe200078008ff */
[----:B------:R-:W-:Y:S01]  /*4640*/  IMAD R4, R3, 0x90, RZ ;  /* 0x0000009003047824 */ /* 0x000fe200078e02ff */
[----:B------:R-:W-:-:S02]  /*4650*/  LEA R20, P1, R8, R11, 0x1 ;  /* 0x0000000b08147211 */ /* 0x000fc400078208ff */
[-C--:B------:R-:W-:Y:S02]  /*4660*/  LEA.HI.X.SX32 R23, R6, R9.reuse, 0x1, P0 ;  /* 0x0000000906177211 */ /* 0x080fe400000f0eff */
[----:B------:R-:W-:Y:S01]  /*4670*/  LEA.HI.X.SX32 R21, R8, R9, 0x1, P1 ;  /* 0x0000000908157211 */ /* 0x000fe200008f0eff */
[----:B------:R-:W-:Y:S01]  /*4680*/  IMAD.SHL.U32 R8, R16, 0x2, RZ ;  /* 0x0000000210087824 */ /* 0x000fe200078e00ff */
[----:B------:R-:W-:Y:S01]  /*4690*/  SHF.L.U32 R10, R3, 0x4, RZ ;  /* 0x00000004030a7819 */ /* 0x000fe200000006ff */
[C---:B0-----:R-:W-:Y:S01]  /*46a0*/  IMAD.SHL.U32 R2, R27.reuse, 0x2, RZ ;  /* 0x000000021b027824 */ /* 0x041fe200078e00ff */
[----:B------:R-:W-:Y:S01]  /*46b0*/  LOP3.LUT R6, R27, 0x10, RZ, 0xc0, !PT ;  /* 0x000000101b067812 */ /* 0x000fe200078ec0ff */
[----:B------:R-:W-:Y:S01]  /*46c0*/  STL.64 [R1+0x3a8], R22 ;  /* 0x0003a81601007387 */ /* 0x000fe20000100a00 */
[----:B------:R-:W-:Y:S01]  /*46d0*/  LEA.HI R8, R0, R8, RZ, 0x1e ;  /* 0x0000000800087211 */ /* 0x000fe200078ff0ff */
[----:B------:R-:W-:Y:S01]  /*46e0*/  IMAD R0, R3, 0x4, R0 ;  /* 0x0000000403007824 */ /* 0x000fe200078e0200 */
[--C-:B------:R-:W-:Y:S01]  /*46f0*/  LOP3.LUT R4, R4, 0x10, R2.reuse, 0x78, !PT ;  /* 0x0000001004047812 */ /* 0x100fe200078e7802 */
[----:B------:R0:W-:Y:S01]  /*4700*/  STL.64 [R1+0x3a0], R20 ;  /* 0x0003a01401007387 */ /* 0x0001e20000100a00 */
[----:B------:R-:W-:Y:S01]  /*4710*/  LOP3.LUT R2, R10, 0x30, R2, 0x78, !PT ;  /* 0x000000300a027812 */ /* 0x000fe200078e7802 */
[----:B------:R-:W-:Y:S01]  /*4720*/  IMAD.MOV.U32 R8, RZ, RZ, -0x800000 ;  /* 0xff800000ff087424 */ /* 0x000fe200078e00ff */
[----:B------:R-:W-:-:S02]  /*4730*/  SHF.L.U32 R6, R6, 0x6, RZ ;  /* 0x0000000606067819 */ /* 0x000fc400000006ff */
[----:B------:R-:W-:Y:S02]  /*4740*/  LEA R3, R3, R17, 0x8 ;  /* 0x0000001103037211 */ /* 0x000fe400078e40ff */
[----:B------:R-:W-:Y:S01]  /*4750*/  IADD3.X R19, R5, c[0x0][0x174], R7, P2, P3 ;  /* 0x00005d0005137a10 */ /* 0x000fe200017e6407 */
[----:B------:R-:W-:Y:S01]  /*4760*/  IMAD.SHL.U32 R7, R14, 0x2, RZ ;  /* 0x000000020e077824 */ /* 0x000fe200078e00ff */
[----:B------:R-:W-:Y:S01]  /*4770*/  LOP3.LUT R5, R4, R6, RZ, 0xfc, !PT ;  /* 0x0000000604057212 */ /* 0x000fe200078efcff */
[----:B------:R-:W-:Y:S01]  /*4780*/  IMAD.U32 R4, R0, 0x80, R2 ;  /* 0x0000008000047824 */ /* 0x000fe200078e0002 */
[----:B------:R-:W-:Y:S01]  /*4790*/  IADD3 R0, R2, R3, RZ ;  /* 0x0000000302007210 */ /* 0x000fe20007ffe0ff */
[----:B------:R1:W-:Y:S01]  /*47a0*/  STL.64 [R1+0x398], R18 ;  /* 0x0003981201007387 */ /* 0x0003e20000100a00 */
[----:B------:R-:W-:Y:S01]  /*47b0*/  MOV R2, 0x3f800000 ;  /* 0x3f80000000027802 */ /* 0x000fe20000000f00 */
[----:B------:R-:W-:Y:S01]  /*47c0*/  IMAD.MOV.U32 R3, RZ, RZ, c[0x0][0x1b8] ;  /* 0x00006e00ff037624 */ /* 0x000fe200078e00ff */
[----:B------:R-:W-:Y:S01]  /*47d0*/  MOV R9, 0xff800000 ;  /* 0xff80000000097802 */ /* 0x000fe20000000f00 */
[----:B------:R-:W-:Y:S01]  /*47e0*/  STL [R1+0x3b8], R5 ;  /* 0x0003b80501007387 */ /* 0x000fe20000100800 */
[----:B------:R-:W-:Y:S01]  /*47f0*/  LOP3.LUT R13, R10, 0xf00, R13, 0xf8, !PT ;  /* 0x00000f000a0d7812 */ /* 0x000fe200078ef80d */
[----:B------:R-:W-:Y:S01]  /*4800*/  IMAD.MOV.U32 R10, RZ, RZ, -0x800000 ;  /* 0xff800000ff0a7424 */ /* 0x000fe200078e00ff */
[----:B------:R-:W-:Y:S01]  /*4810*/  SHF.R.U32.HI R6, RZ, 0x2, R27 ;  /* 0x00000002ff067819 */ /* 0x000fe2000001161b */
[----:B------:R2:W-:Y:S01]  /*4820*/  STL [R1+0x3c0], R4 ;  /* 0x0003c00401007387 */ /* 0x0005e20000100800 */
[C---:B0-----:R-:W-:Y:S01]  /*4830*/  IMAD R20, R3.reuse, 0x88, RZ ;  /* 0x0000008803147824 */ /* 0x041fe200078e02ff */
[----:B------:R-:W-:Y:S01]  /*4840*/  ISETP.NE.U32.AND P0, PT, R16, RZ, PT ;  /* 0x000000ff1000720c */ /* 0x000fe20003f05070 */
[C---:B------:R-:W-:Y:S01]  /*4850*/  IMAD R21, R3.reuse, 0x8a, RZ ;  /* 0x0000008a03157824 */ /* 0x040fe200078e02ff */
[----:B------:R0:W-:Y:S01]  /*4860*/  STL [R1+0x3bc], R0 ;  /* 0x0003bc0001007387 */ /* 0x0001e20000100800 */
[C---:B-1----:R-:W-:Y:S01]  /*4870*/  IMAD R18, R3.reuse, 0x22, RZ ;  /* 0x0000002203127824 */ /* 0x042fe200078e02ff */
[----:B------:R-:W-:Y:S01]  /*4880*/  SGXT.U32 R6, R6, 0x3 ;  /* 0x000000030606781a */ /* 0x000fe20000000000 */
[C---:B------:R-:W-:Y:S01]  /*4890*/  IMAD R19, R3.reuse, 0x44, RZ ;  /* 0x0000004403137824 */ /* 0x040fe200078e02ff */
[----:B------:R1:W-:Y:S01]  /*48a0*/  STL [R1+0x86c], R2 ;  /* 0x00086c0201007387 */ /* 0x0003e20000100800 */
[C---:B------:R-:W-:Y:S01]  /*48b0*/  IMAD R22, R3.reuse, 0x46, RZ ;  /* 0x0000004603167824 */ /* 0x040fe200078e02ff */
[----:B--2---:R-:W-:Y:S01]  /*48c0*/  SHF.R.U32.HI R4, RZ, 0x3, R14 ;  /* 0x00000003ff047819 */ /* 0x004fe2000001160e */
[C---:B------:R-:W-:Y:S01]  /*48d0*/  IMAD R23, R3.reuse, 0x8c, RZ ;  /* 0x0000008c03177824 */ /* 0x040fe200078e02ff */
[----:B------:R-:W-:Y:S01]  /*48e0*/  STL [R1+0x3b4], R8 ;  /* 0x0003b40801007387 */ /* 0x000fe20000100800 */
[C---:B------:R-:W-:Y:S01]  /*48f0*/  IMAD R24, R3.reuse, 0x8e, RZ ;  /* 0x0000008e03187824 */ /* 0x040fe200078e02ff */
[----:B------:R-:W-:Y:S01]  /*4900*/  LOP3.LUT R4, R4, 0xc, RZ, 0xc0, !PT ;  /* 0x0000000c04047812 */ /* 0x000fe200078ec0ff */
[C---:B------:R-:W-:Y:S01]  /*4910*/  IMAD R25, R3.reuse, 0x12, RZ ;  /* 0x0000001203197824 */ /* 0x040fe200078e02ff */
[----:B------:R-:W-:Y:S01]  /*4920*/  STL [R1+0x3ec], R9 ;  /* 0x0003ec0901007387 */ /* 0x000fe20000100800 */
[C---:B------:R-:W-:Y:S01]  /*4930*/  IMAD R26, R3.reuse, 0x24, RZ ;  /* 0x00000024031a7824 */ /* 0x040fe200078e02ff */
[----:B------:R-:W-:Y:S01]  /*4940*/  MOV R5, c[0x0][0x1a4] ;  /* 0x0000690000057a02 */ /* 0x000fe20000000f00 */
[C---:B------:R-:W-:Y:S01]  /*4950*/  IMAD R27, R3.reuse, 0x48, RZ ;  /* 0x00000048031b7824 */ /* 0x040fe200078e02ff */
[----:B------:R-:W-:Y:S01]  /*4960*/  STL [R1+0x3fc], R8 ;  /* 0x0003fc0801007387 */ /* 0x000fe20000100800 */
[----:B------:R-:W-:-:S02]  /*4970*/  IMAD R28, R3, 0x90, RZ ;  /* 0x00000090031c7824 */ /* 0x000fc400078e02ff */
[C---:B------:R-:W-:Y:S01]  /*4980*/  IMAD R29, R3.reuse, 0x92, RZ ;  /* 0x00000092031d7824 */ /* 0x040fe200078e02ff */
[----:B------:R-:W-:Y:S01]  /*4990*/  STL [R1+0x40c], R10 ;  /* 0x00040c0a01007387 */ /* 0x000fe20000100800 */
[----:B------:R-:W-:Y:S01]  /*49a0*/  LOP3.LUT R11, R6, 0x10, RZ, 0xfc, !PT ;  /* 0x00000010060b7812 */ /* 0x000fe200078efcff */
[C---:B------:R-:W-:Y:S01]  /*49b0*/  IMAD R14, R3.reuse, 0x82, RZ ;  /* 0x00000082030e7824 */ /* 0x040fe200078e02ff */
[----:B0-----:R-:W-:Y:S01]  /*49c0*/  MOV R0, RZ ;  /* 0x000000ff00007202 */ /* 0x001fe20000000f00 */
[----:B------:R-:W-:Y:S01]  /*49d0*/  STL [R1+0x410], R9 ;  /* 0x0004100901007387 */ /* 0x000fe20000100800 */
[C---:B------:R-:W-:Y:S02]  /*49e0*/  IMAD R15, R3.reuse, 0x42, RZ ;  /* 0x00000042030f7824 */ /* 0x040fe400078e02ff */
[C---:B------:R-:W-:Y:S01]  /*49f0*/  IMAD R16, R3.reuse, 0x84, RZ ;  /* 0x0000008403107824 */ /* 0x040fe200078e02ff */
[----:B------:R0:W-:Y:S01]  /*4a00*/  STL [R1+0x414], R8 ;  /* 0x0004140801007387 */ /* 0x0001e20000100800 */
[----:B------:R-:W-:-:S02]  /*4a10*/  IMAD R17, R3, 0x86, RZ ;  /* 0x0000008603117824 */ /* 0x000fc400078e02ff */
[----:B-1----:R-:W-:Y:S01]  /*4a20*/  IMAD.MOV.U32 R2, RZ, RZ, RZ ;  /* 0x000000ffff027224 */ /* 0x002fe200078e00ff */
[----:B------:R1:W-:Y:S04]  /*4a30*/  STL [R1+0x418], R10 ;  /* 0x0004180a01007387 */ /* 0x0003e80000100800 */
[----:B------:R2:W-:Y:S01]  /*4a40*/  STL [R1+0x41c], R9 ;  /* 0x00041c0901007387 */ /* 0x0005e20000100800 */
[----:B0-----:R-:W-:Y:S01]  /*4a50*/  MOV R8, 0x3f800000 ;  /* 0x3f80000000087802 */ /* 0x001fe20000000f00 */
[----:B-1----:R-:W-:-:S04]  /*4a60*/  IMAD.MOV.U32 R10, RZ, RZ, 0x3f800000 ;  /* 0x3f800000ff0a7424 */ /* 0x002fc800078e00ff */
[----:B------:R-:W-:Y:S01]  /*4a70*/  STL [R1+0x870], R8 ;  /* 0x0008700801007387 */ /* 0x000fe20000100800 */
[----:B--2---:R-:W-:-:S03]  /*4a80*/  MOV R9, 0x3f800000 ;  /* 0x3f80000000097802 */ /* 0x004fc60000000f00 */
[----:B------:R-:W-:Y:S04]  /*4a90*/  STL [R1+0x874], R10 ;  /* 0x0008740a01007387 */ /* 0x000fe80000100800 */
[----:B------:R-:W-:Y:S04]  /*4aa0*/  STL [R1+0x878], R9 ;  /* 0x0008780901007387 */ /* 0x000fe80000100800 */
[----:B------:R-:W-:Y:S04]  /*4ab0*/  STL [R1+0x898], R8 ;  /* 0x0008980801007387 */ /* 0x000fe80000100800 */
[----:B------:R0:W-:Y:S04]  /*4ac0*/  STL [R1+0x89c], R10 ;  /* 0x00089c0a01007387 */ /* 0x0001e80000100800 */
[----:B------:R1:W-:Y:S04]  /*4ad0*/  STL [R1+0x8a0], R9 ;  /* 0x0008a00901007387 */ /* 0x0003e80000100800 */
[----:B------:R-:W-:Y:S01]  /*4ae0*/  STL [R1+0x580], RZ ;  /* 0x000580ff01007387 */ /* 0x000fe20000100800 */
[----:B0-----:R-:W-:-:S03]  /*4af0*/  LOP3.LUT R10, R7, 0x10, RZ, 0x3c, !PT ;  /* 0x00000010070a7812 */ /* 0x001fc600078e3cff */
[----:B------:R0:W-:Y:S01]  /*4b00*/  STL [R1+0x8a4], R8 ;  /* 0x0008a40801007387 */ /* 0x0001e20000100800 */
[C---:B------:R-:W-:Y:S02]  /*4b10*/  LOP3.LUT R10, R7.reuse, 0x40, RZ, 0x3c, !PT ;  /* 0x00000040070a7812 */ /* 0x040fe400078e3cff */
[C---:B-1----:R-:W-:Y:S01]  /*4b20*/  LOP3.LUT R9, R7.reuse, 0x30, RZ, 0x3c, !PT ;  /* 0x0000003007097812 */ /* 0x042fe200078e3cff */
[----:B------:R-:W-:Y:S01]  /*4b30*/  STL [R1+0x584], RZ ;  /* 0x000584ff01007387 */ /* 0x000fe20000100800 */
[----:B------:R-:W-:-:S03]  /*4b40*/  LOP3.LUT R9, R7, 0x60, RZ, 0x3c, !PT ;  /* 0x0000006007097812 */ /* 0x000fc600078e3cff */
[----:B------:R-:W-:Y:S01]  /*4b50*/  STL [R1+0x588], RZ ;  /* 0x000588ff01007387 */ /* 0x000fe20000100800 */
[----:B0-----:R-:W-:-:S03]  /*4b60*/  LOP3.LUT R8, R7, 0x20, RZ, 0x3c, !PT ;  /* 0x0000002007087812 */ /* 0x001fc600078e3cff */
[----:B------:R-:W-:Y:S01]  /*4b70*/  STL [R1+0x58c], RZ ;  /* 0x00058cff01007387 */ /* 0x000fe20000100800 */
[C---:B------:R-:W-:Y:S02]  /*4b80*/  LOP3.LUT R8, R7.reuse, 0x50, RZ, 0x3c, !PT ;  /* 0x0000005007087812 */ /* 0x040fe400078e3cff */
[----:B------:R-:W-:Y:S01]  /*4b90*/  LOP3.LUT R7, R7, 0x70, RZ, 0x3c, !PT ;  /* 0x0000007007077812 */ /* 0x000fe200078e3cff */
[----:B------:R-:W-:Y:S01]  /*4ba0*/  STL [R1+0x570], RZ ;  /* 0x000570ff01007387 */ /* 0x000fe20000100800 */
[----:B------:R-:W-:-:S03]  /*4bb0*/  LOP3.LUT R8, R6, R12, RZ, 0xfc, !PT ;  /* 0x0000000c06087212 */ /* 0x000fc600078efcff */
[----:B------:R-:W-:Y:S04]  /*4bc0*/  STL [R1+0x574], RZ ;  /* 0x000574ff01007387 */ /* 0x000fe80000100800 */
        /* <DEDUP_REMOVED lines=122> */
[----:B------:R-:W-:Y:S04]  /*5370*/  STL.64 [R1+0x1910], R18 ;  /* 0x0019101201007387 */ /* 0x000fe80000100a00 */
[----:B------:R0:W-:Y:S04]  /*5380*/  STL.64 [R1+0x1908], R20 ;  /* 0x0019081401007387 */ /* 0x0001e80000100a00 */
[----:B------:R1:W-:Y:S04]  /*5390*/  STL.64 [R1+0x18f0], R22 ;  /* 0x0018f01601007387 */ /* 0x0003e80000100a00 */
[----:B------:R2:W-:Y:S04]  /*53a0*/  STL.64 [R1+0x18e0], R24 ;  /* 0x0018e01801007387 */ /* 0x0005e80000100a00 */
[----:B------:R-:W-:Y:S04]  /*53b0*/  STL.64 [R1+0x18e8], R26 ;  /* 0x0018e81a01007387 */ /* 0x000fe80000100a00 */
[----:B------:R-:W-:Y:S04]  /*53c0*/  STL.64 [R1+0x18f8], R28 ;  /* 0x0018f81c01007387 */ /* 0x000fe80000100a00 */
[----:B0-----:R-:W3:Y:S01]  /*53d0*/  LDL.64 R20, [R1+0x398] ;  /* 0x0003980001147983 */ /* 0x001ee20000100a00 */
[C-C-:B------:R-:W-:Y:S01]  /*53e0*/  LOP3.LUT R7, R12.reuse, 0x8, R6.reuse, 0xfe, !PT ;  /* 0x000000080c077812 */ /* 0x140fe200078efe06 */
[C---:B-1----:R-:W-:Y:S01]  /*53f0*/  IMAD R23, R3.reuse, 0x108, RZ ;  /* 0x0000010803177824 */ /* 0x042fe200078e02ff */
[C-C-:B------:R-:W-:Y:S01]  /*5400*/  LOP3.LUT R9, R12.reuse, 0x10, R6.reuse, 0xfe, !PT ;  /* 0x000000100c097812 */ /* 0x140fe200078efe06 */
[----:B------:R-:W0:Y:S01]  /*5410*/  S2R R19, SR_TID.X ;  /* 0x0000000000137919 */ /* 0x000e220000002100 */
[C-C-:B------:R-:W-:Y:S01]  /*5420*/  LOP3.LUT R8, R12.reuse, 0x18, R6.reuse, 0xfe, !PT ;  /* 0x000000180c087812 */ /* 0x140fe200078efe06 */
[C---:B------:R-:W-:Y:S01]  /*5430*/  IMAD R22, R3.reuse, 0x106, RZ ;  /* 0x0000010603167824 */ /* 0x040fe200078e02ff */
[C-C-:B------:R-:W-:Y:S01]  /*5440*/  LOP3.LUT R7, R12.reuse, 0x20, R6.reuse, 0xfe, !PT ;  /* 0x000000200c077812 */ /* 0x140fe200078efe06 */
[----:B------:R-:W-:Y:S01]  /*5450*/  STL [R1+0x1918], R13 ;  /* 0x0019180d01007387 */ /* 0x000fe20000100800 */
[C-C-:B------:R-:W-:Y:S01]  /*5460*/  LOP3.LUT R9, R12.reuse, 0x28, R6.reuse, 0xfe, !PT ;  /* 0x000000280c097812 */ /* 0x140fe200078efe06 */
[----:B--2---:R-:W-:Y:S01]  /*5470*/  IMAD R24, R3, 0x81, RZ ;  /* 0x0000008103187824 */ /* 0x004fe200078e02ff */
[----:B------:R-:W-:-:S02]  /*5480*/  LOP3.LUT R8, R12, 0x30, R6, 0xfe, !PT ;  /* 0x000000300c087812 */ /* 0x000fc400078efe06 */
[----:B------:R-:W-:Y:S02]  /*5490*/  LOP3.LUT R7, R12, 0x38, R6, 0xfe, !PT ;  /* 0x000000380c077812 */ /* 0x000fe400078efe06 */
[C---:B------:R-:W-:Y:S02]  /*54a0*/  LOP3.LUT R12, R6.reuse, 0x8, RZ, 0xfc, !PT ;  /* 0x00000008060c7812 */ /* 0x040fe400078efcff */
[----:B------:R-:W-:Y:S02]  /*54b0*/  LOP3.LUT R10, R6, 0x18, RZ, 0xfc, !PT ;  /* 0x00000018060a7812 */ /* 0x000fe400078efcff */
[----:B------:R-:W-:Y:S01]  /*54c0*/  SHF.L.U32 R11, R11, 0x4, RZ ;  /* 0x000000040b0b7819 */ /* 0x000fe200000006ff */
[----:B------:R-:W-:Y:S01]  /*54d0*/  IMAD.SHL.U32 R12, R12, 0x10, RZ ;  /* 0x000000100c0c7824 */ /* 0x000fe200078e00ff */
[----:B------:R-:W-:Y:S01]  /*54e0*/  LOP3.LUT R9, R6, 0x20, RZ, 0xfc, !PT ;  /* 0x0000002006097812 */ /* 0x000fe200078efcff */
[----:B------:R-:W-:Y:S01]  /*54f0*/  IMAD.SHL.U32 R10, R10, 0x10, RZ ;  /* 0x000000100a0a7824 */ /* 0x000fe200078e00ff */
[----:B------:R-:W-:-:S02]  /*5500*/  LOP3.LUT R8, R6, 0x28, RZ, 0xfc, !PT ;  /* 0x0000002806087812 */ /* 0x000fc400078efcff */
[C---:B------:R-:W-:Y:S02]  /*5510*/  IADD3 R12, R4.reuse, R12, RZ ;  /* 0x0000000c040c7210 */ /* 0x040fe40007ffe0ff */
[----:B------:R-:W-:Y:S01]  /*5520*/  IADD3 R10, R4, R10, RZ ;  /* 0x0000000a040a7210 */ /* 0x000fe20007ffe0ff */
[----:B------:R-:W-:Y:S01]  /*5530*/  IMAD.SHL.U32 R8, R8, 0x10, RZ ;  /* 0x0000001008087824 */ /* 0x000fe200078e00ff */
[C---:B------:R-:W-:Y:S01]  /*5540*/  LOP3.LUT R7, R6.reuse, 0x30, RZ, 0xfc, !PT ;  /* 0x0000003006077812 */ /* 0x040fe200078efcff */
[----:B------:R1:W-:Y:S01]  /*5550*/  STL [R1+0x8c4], R12 ;  /* 0x0008c40c01007387 */ /* 0x0003e20000100800 */
[----:B------:R-:W-:Y:S02]  /*5560*/  LOP3.LUT R18, R6, 0x38, RZ, 0xfc, !PT ;  /* 0x0000003806127812 */ /* 0x000fe400078efcff */
[----:B------:R-:W-:Y:S02]  /*5570*/  SHF.L.U32 R9, R9, 0x4, RZ ;  /* 0x0000000409097819 */ /* 0x000fe400000006ff */
[----:B0-----:R-:W-:Y:S01]  /*5580*/  LOP3.LUT R19, R19, 0x1c, RZ, 0xc0, !PT ;  /* 0x0000001c13137812 */ /* 0x001fe200078ec0ff */
[----:B------:R-:W-:Y:S01]  /*5590*/  IMAD.SHL.U32 R6, R18, 0x10, RZ ;  /* 0x0000001012067824 */ /* 0x000fe200078e00ff */
[----:B------:R-:W-:Y:S01]  /*55a0*/  SHF.L.U32 R7, R7, 0x4, RZ ;  /* 0x0000000407077819 */ /* 0x000fe200000006ff */
[----:B------:R-:W-:-:S02]  /*55b0*/  IMAD R18, R3, 0x102, RZ ;  /* 0x0000010203127824 */ /* 0x000fc400078e02ff */
[C---:B-1----:R-:W-:Y:S02]  /*55c0*/  IMAD.IADD R12, R4.reuse, 0x1, R11 ;  /* 0x00000001040c7824 */ /* 0x042fe400078e020b */
[----:B------:R-:W-:Y:S02]  /*55d0*/  IMAD.SHL.U32 R19, R19, 0x4, RZ ;  /* 0x0000000413137824 */ /* 0x000fe400078e00ff */
[C---:B------:R-:W-:Y:S01]  /*55e0*/  IMAD.IADD R6, R4.reuse, 0x1, R6 ;  /* 0x0000000104067824 */ /* 0x040fe200078e0206 */
[----:B------:R-:W-:Y:S04]  /*55f0*/  STL [R1+0x8c0], R12 ;  /* 0x0008c00c01007387 */ /* 0x000fe80000100800 */
[----:B------:R-:W-:Y:S04]  /*5600*/  STL [R1+0x1900], R11 ;  /* 0x0019000b01007387 */ /* 0x000fe80000100800 */
[----:B------:R0:W-:Y:S02]  /*5610*/  STL [R1+0x8bc], R10 ;  /* 0x0008bc0a01007387 */ /* 0x0001e40000100800 */
[C---:B0-----:R-:W-:Y:S01]  /*5620*/  IMAD.IADD R10, R4.reuse, 0x1, R9 ;  /* 0x00000001040a7824 */ /* 0x041fe200078e0209 */
[----:B------:R-:W-:-:S02]  /*5630*/  IADD3 R9, R4, R8, RZ ;  /* 0x0000000804097210 */ /* 0x000fc40007ffe0ff */
[----:B------:R-:W-:Y:S02]  /*5640*/  IADD3 R8, R4, R7, RZ ;  /* 0x0000000704087210 */ /* 0x000fe40007ffe0ff */
[----:B------:R0:W-:Y:S01]  /*5650*/  STL [R1+0x8b8], R10 ;  /* 0x0008b80a01007387 */ /* 0x0001e20000100800 */
[----:B------:R-:W-:Y:S01]  /*5660*/  IADD3 R4, R19, R4, RZ ;  /* 0x0000000413047210 */ /* 0x000fe20007ffe0ff */
[C---:B------:R-:W-:Y:S02]  /*5670*/  IMAD R19, R3.reuse, 0x104, RZ ;  /* 0x0000010403137824 */ /* 0x040fe400078e02ff */
[----:B------:R-:W-:Y:S04]  /*5680*/  STL [R1+0x8b4], R9 ;  /* 0x0008b40901007387 */ /* 0x000fe80000100800 */
[----:B------:R-:W-:Y:S01]  /*5690*/  STL [R1+0x191c], R7 ;  /* 0x00191c0701007387 */ /* 0x000fe20000100800 */
[----:B0-----:R-:W-:-:S03]  /*56a0*/  IMAD R10, R3, 0x10a, RZ ;  /* 0x0000010a030a7824 */ /* 0x001fc600078e02ff */
[----:B------:R-:W-:Y:S04]  /*56b0*/  STL [R1+0x8b0], R8 ;  /* 0x0008b00801007387 */ /* 0x000fe80000100800 */
[----:B------:R0:W-:Y:S01]  /*56c0*/  STL [R1+0x8ac], R6 ;  /* 0x0008ac0601007387 */ /* 0x0001e20000100800 */
[-C--:B---3--:R-:W-:Y:S02]  /*56d0*/  IADD3 R28, P2, R18, R20.reuse, RZ ;  /* 0x00000014121c7210 */ /* 0x088fe40007f5e0ff */
[-C--:B------:R-:W-:Y:S01]  /*56e0*/  IADD3 R26, P3, R23, R20.reuse, RZ ;  /* 0x00000014171a7210 */ /* 0x080fe20007f7e0ff */
[C---:B------:R-:W-:Y:S01]  /*56f0*/  IMAD R23, R3.reuse, 0x41, RZ ;  /* 0x0000004103177824 */ /* 0x040fe200078e02ff */
[-C--:B0-----:R-:W-:Y:S01]  /*5700*/  IADD3 R6, P4, R22, R20.reuse, RZ ;  /* 0x0000001416067210 */ /* 0x081fe20007f9e0ff */
[----:B------:R-:W-:Y:S01]  /*5710*/  IMAD R22, R3, 0x10c, RZ ;  /* 0x0000010c03167824 */ /* 0x000fe200078e02ff */
[----:B------:R-:W-:-:S02]  /*5720*/  IADD3 R12, P1, R14, R20, RZ ;  /* 0x000000140e0c7210 */ /* 0x000fc40007f3e0ff */
[-C--:B------:R-:W-:Y:S01]  /*5730*/  LEA.HI.X.SX32 R29, R24, R21.reuse, 0x1, P2 ;  /* 0x00000015181d7211 */ /* 0x080fe200010f0eff */
[----:B------:R-:W-:Y:S01]  /*5740*/  IMAD R24, R3, 0x110, RZ ;  /* 0x0000011003187824 */ /* 0x000fe200078e02ff */
[-C--:B------:R-:W-:Y:S02]  /*5750*/  IADD3 R18, P5, R19, R20.reuse, RZ ;  /* 0x0000001413127210 */ /* 0x080fe40007fbe0ff */
[-C--:B------:R-:W-:Y:S01]  /*5760*/  LEA.HI.X.SX32 R13, R23, R21.reuse, 0x1, P1 ;  /* 0x00000015170d7211 */ /* 0x080fe200008f0eff */
[----:B------:R0:W-:Y:S01]  /*5770*/  STL.64 [R1+0xcc0], R28 ;  /* 0x000cc01c01007387 */ /* 0x0001e20000100a00 */
[----:B------:R-:W-:Y:S01]  /*5780*/  LEA.HI.X.SX32 R19, R14, R21, 0x1, P5 ;  /* 0x000000150e137211 */ /* 0x000fe200028f0eff */
[C---:B------:R-:W-:Y:S01]  /*5790*/  IMAD R23, R3.reuse, 0x10e, RZ ;  /* 0x0000010e03177824 */ /* 0x040fe200078e02ff */
[----:B------:R-:W-:Y:S01]  /*57a0*/  IADD3 R8, P6, R10, R20, RZ ;  /* 0x000000140a087210 */ /* 0x000fe20007fde0ff */
[----:B------:R1:W-:Y:S01]  /*57b0*/  STL.64 [R1+0xeb8], R12 ;  /* 0x000eb80c01007387 */ /* 0x0003e20000100a00 */
[----:B------:R-:W-:-:S03]  /*57c0*/  IMAD R10, R3, 0x21, RZ ;  /* 0x00000021030a7824 */ /* 0x000fc600078e02ff */
[----:B------:R2:W-:Y:S01]  /*57d0*/  STL.64 [R1+0xcb8], R18 ;  /* 0x000cb81201007387 */ /* 0x0005e20000100a00 */
[-C--:B0-----:R-:W-:Y:S01]  /*57e0*/  IADD3 R28, P2, R22, R20.reuse, RZ ;  /* 0x00000014161c7210 */ /* 0x081fe20007f5e0ff */
[----:B------:R-:W-:Y:S01]  /*57f0*/  IMAD R22, R3, 0x83, RZ ;  /* 0x0000008303167824 */ /* 0x000fe200078e02ff */
[----:B-1----:R-:W-:-:S04]  /*5800*/  IADD3 R12, P1, R15, R20, RZ ;  /* 0x000000140f0c7210 */ /* 0x002fc80007f3e0ff */
[-C--:B------:R-:W-:Y:S02]  /*5810*/  LEA.HI.X.SX32 R7, R22, R21.reuse, 0x1, P4 ;  /* 0x0000001516077211 */ /* 0x080fe400020f0eff */
[----:B--2---:R-:W-:Y:S02]  /*5820*/  IADD3 R18, P5, R16, R20, RZ ;  /* 0x0000001410127210 */ /* 0x004fe40007fbe0ff */
[-C--:B------:R-:W-:Y:S01]  /*5830*/  LEA.HI.X.SX32 R13, R10, R21.reuse, 0x1, P1 ;  /* 0x000000150a0d7211 */ /* 0x080fe200008f0eff */
[----:B------:R0:W-:Y:S01]  /*5840*/  STL.64 [R1+0xcb0], R6 ;  /* 0x000cb00601007387 */ /* 0x0001e20000100a00 */
[----:B------:R-:W-:-:S03]  /*5850*/  LEA.HI.X.SX32 R19, R15, R21, 0x1, P5 ;  /* 0x000000150f137211 */ /* 0x000fc600028f0eff */
[----:B0-----:R-:W2:Y:S01]  /*5860*/  LDL.LU R7, [R1+0x191c] ;  /* 0x00191c0001077983 */ /* 0x001ea20000300800 */
[----:B------:R-:W-:Y:S02]  /*5870*/  LEA.HI.X.SX32 R27, R16, R21, 0x1, P3 ;  /* 0x00000015101b7211 */ /* 0x000fe400018f0eff */
[-C--:B------:R-:W-:Y:S01]  /*5880*/  IADD3 R22, P4, R23, R20.reuse, RZ ;  /* 0x0000001417167210 */ /* 0x080fe20007f9e0ff */
[----:B------:R0:W-:Y:S04]  /*5890*/  STL.64 [R1+0xfb8], R12 ;  /* 0x000fb80c01007387 */ /* 0x0001e80000100a00 */
[----:B0-----:R-:W3:Y:S01]  /*58a0*/  LDL.LU R13, [R1+0x1918] ;  /* 0x00191800010d7983 */ /* 0x001ee20000300800 */
[----:B------:R-:W-:-:S03]  /*58b0*/  IADD3 R10, P1, R24, R20, RZ ;  /* 0x00000014180a7210 */ /* 0x000fc60007f3e0ff */
[----:B------:R0:W-:Y:S04]  /*58c0*/  STL.64 [R1+0xeb0], R18 ;  /* 0x000eb01201007387 */ /* 0x0001e80000100a00 */
[----:B0-----:R-:W4:Y:S01]  /*58d0*/  LDL.LU.64 R18, [R1+0x1910] ;  /* 0x0019100001127983 */ /* 0x001f220000300a00 */
[C---:B------:R-:W-:Y:S01]  /*58e0*/  IMAD R12, R3.reuse, 0x85, RZ ;  /* 0x00000085030c7824 */ /* 0x040fe200078e02ff */
[----:B------:R-:W-:Y:S01]  /*58f0*/  MOV R15, R11 ;  /* 0x0000000b000f7202 */ /* 0x000fe20000000f00 */
[----:B------:R-:W-:Y:S01]  /*5900*/  IMAD R24, R3, 0x112, RZ ;  /* 0x0000011203187824 */ /* 0x000fe200078e02ff */
[----:B------:R0:W-:Y:S01]  /*5910*/  STL [R1+0xc88], R10 ;  /* 0x000c880a01007387 */ /* 0x0001e20000100800 */
[----:B------:R-:W-:Y:S01]  /*5920*/  IMAD.MOV.U32 R14, RZ, RZ, R10 ;  /* 0x000000ffff0e7224 */ /* 0x000fe200078e000a */
[----:B------:R-:W-:-:S02]  /*5930*/  LEA.HI.X.SX32 R9, R12, R21, 0x1, P6 ;  /* 0x000000150c097211 */ /* 0x000fc400030f0eff */
[----:B------:R1:W-:Y:S01]  /*5940*/  STL.64 [R1+0xca8], R26 ;  /* 0x000ca81a01007387 */ /* 0x0003e20000100a00 */
[-C--:B------:R-:W-:Y:S02]  /*5950*/  IADD3 R24, P3, R24, R20.reuse, RZ ;  /* 0x0000001418187210 */ /* 0x080fe40007f7e0ff */
[C---:B------:R-:W-:Y:S01]  /*5960*/  LEA.HI.X.SX32 R29, R17.reuse, R21, 0x1, P2 ;  /* 0x00000015111d7211 */ /* 0x040fe200010f0eff */
[----:B------:R5:W-:Y:S01]  /*5970*/  STL.64 [R1+0xca0], R8 ;  /* 0x000ca00801007387 */ /* 0x000be20000100a00 */
[----:B0-----:R-:W-:-:S03]  /*5980*/  IADD3 R10, P5, R17, R20, RZ ;  /* 0x00000014110a7210 */ /* 0x001fc60007fbe0ff */
[----:B------:R-:W-:Y:S01]  /*5990*/  STL [R1+0xc80], R24 ;  /* 0x000c801801007387 */ /* 0x000fe20000100800 */
[C---:B-1----:R-:W-:Y:S02]  /*59a0*/  IMAD R27, R3.reuse, 0x43, RZ ;  /* 0x00000043031b7824 */ /* 0x042fe400078e02ff */
[----:B------:R-:W-:-:S03]  /*59b0*/  IMAD R26, R3, 0x114, RZ ;  /* 0x00000114031a7824 */ /* 0x000fc600078e02ff */
[----:B------:R-:W-:Y:S01]  /*59c0*/  LEA.HI.X.SX32 R11, R27, R21, 0x1, P5 ;  /* 0x000000151b0b7211 */ /* 0x000fe200028f0eff */
[----:B------:R-:W-:Y:S01]  /*59d0*/  IMAD R27, R3, 0x87, RZ ;  /* 0x00000087031b7824 */ /* 0x000fe200078e02ff */
[----:B-----5:R-:W-:-:S03]  /*59e0*/  IADD3 R8, P6, R26, R20, RZ ;  /* 0x000000141a087210 */ /* 0x020fc60007fde0ff */
[----:B------:R4:W-:Y:S02]  /*59f0*/  STL.64 [R1+0xea8], R10 ;  /* 0x000ea80a01007387 */ /* 0x0009e40000100a00 */
[----:B----4-:R-:W-:Y:S02]  /*5a00*/  IADD3 R10, P5, R18, R20, RZ ;  /* 0x00000014120a7210 */ /* 0x010fe40007fbe0ff */
[----:B------:R-:W4:Y:S04]  /*5a10*/  LDL.LU.64 R20, [R1+0x1908] ;  /* 0x0019080001147983 */ /* 0x000f280000300a00 */
[----:B------:R-:W5:Y:S01]  /*5a20*/  LDL.64 R16, [R1+0x398] ;  /* 0x0003980001107983 */ /* 0x000f620000100a00 */
[C---:B------:R-:W-:Y:S02]  /*5a30*/  IMAD R26, R3.reuse, 0x11, RZ ;  /* 0x00000011031a7824 */ /* 0x040fe400078e02ff */
[----:B------:R-:W-:Y:S01]  /*5a40*/  IMAD R12, R3, 0x118, RZ ;  /* 0x00000118030c7824 */ /* 0x000fe200078e02ff */
[----:B------:R0:W-:Y:S01]  /*5a50*/  STL.64 [R1+0xc98], R28 ;  /* 0x000c981c01007387 */ /* 0x0001e20000100a00 */
[-C--:B-----5:R-:W-:Y:S01]  /*5a60*/  LEA.HI.X.SX32 R23, R27, R17.reuse, 0x1, P4 ;  /* 0x000000111b177211 */ /* 0x0a0fe200020f0eff */
[----:B------:R-:W-:Y:S01]  /*5a70*/  IMAD R4, R3, 0x89, RZ ;  /* 0x0000008903047824 */ /* 0x000fe200078e02ff */
[----:B0-----:R-:W-:Y:S01]  /*5a80*/  IADD3 R28, P2, R19, R16, RZ ;  /* 0x00000010131c7210 */ /* 0x001fe20007f5e0ff */
[----:B------:R-:W-:Y:S01]  /*5a90*/  IMAD R27, R3, 0x116, RZ ;  /* 0x00000116031b7824 */ /* 0x000fe200078e02ff */
[-C--:B------:R-:W-:Y:S01]  /*5aa0*/  LEA.HI.X.SX32 R11, R26, R17.reuse, 0x1, P5 ;  /* 0x000000111a0b7211 */ /* 0x080fe200028f0eff */
[----:B------:R4:W-:Y:S01]  /*5ab0*/  STL.64 [R1+0xc90], R22 ;  /* 0x000c901601007387 */ /* 0x0009e20000100a00 */
[----:B------:R-:W-:-:S03]  /*5ac0*/  LEA.HI.X.SX32 R29, R18, R17, 0x1, P2 ;  /* 0x00000011121d7211 */ /* 0x000fc600010f0eff */
[----:B------:R0:W-:Y:S01]  /*5ad0*/  STL.64 [R1+0x1038], R10 ;  /* 0x0010380a01007387 */ /* 0x0001e20000100a00 */
[----:B----4-:R-:W-:-:S04]  /*5ae0*/  IADD3 R22, P4, R20, R16, RZ ;  /* 0x0000001014167210 */ /* 0x010fc80007f9e0ff */
[-C--:B------:R-:W-:Y:S01]  /*5af0*/  LEA.HI.X.SX32 R23, R19, R17.reuse, 0x1, P4 ;  /* 0x0000001113177211 */ /* 0x080fe200020f0eff */
[----:B0-----:R-:W4:Y:S01]  /*5b00*/  LDL.LU R11, [R1+0x1900] ;  /* 0x00190000010b7983 */ /* 0x001f220000300800 */
[-C--:B------:R-:W-:Y:S02]  /*5b10*/  LEA.HI.X.SX32 R15, R20, R17.reuse, 0x1, P1 ;  /* 0x00000011140f7211 */ /* 0x080fe400008f0eff */
[----:B------:R-:W-:Y:S01]  /*5b20*/  LEA.HI.X.SX32 R9, R21, R17, 0x1, P6 ;  /* 0x0000001115097211 */ /* 0x000fe200030f0eff */
[----:B------:R0:W-:Y:S01]  /*5b30*/  STL.64 [R1+0xfb0], R28 ;  /* 0x000fb01c01007387 */ /* 0x0001e20000100a00 */
[----:B------:R-:W-:-:S03]  /*5b40*/  IADD3 R26, P5, R27, R16, RZ ;  /* 0x000000101b1a7210 */ /* 0x000fc60007fbe0ff */
[----:B0-----:R-:W5:Y:S01]  /*5b50*/  LDL.LU.64 R28, [R1+0x18f8] ;  /* 0x0018f800011c7983 */ /* 0x001f620000300a00 */
[----:B------:R-:W-:-:S03]  /*5b60*/  IADD3 R6, P2, R12, R16, RZ ;  /* 0x000000100c067210 */ /* 0x000fc60007f5e0ff */
[----:B------:R0:W-:Y:S04]  /*5b70*/  STL.64 [R1+0xea0], R22 ;  /* 0x000ea01601007387 */ /* 0x0001e80000100a00 */
[----:B0-----:R-:W3:Y:S01]  /*5b80*/  LDL.LU.64 R22, [R1+0x18f0] ;  /* 0x0018f00001167983 */ /* 0x001ee20000300a00 */
[----:B------:R-:W-:Y:S01]  /*5b90*/  IMAD.MOV.U32 R18, RZ, RZ, R24 ;  /* 0x000000ffff127224 */ /* 0x000fe200078e0018 */
[-C--:B------:R-:W-:Y:S01]  /*5ba0*/  IADD3 R24, P4, R21, R16.reuse, RZ ;  /* 0x0000001015187210 */ /* 0x080fe20007f9e0ff */
[C---:B------:R-:W-:Y:S01]  /*5bb0*/  IMAD R12, R3.reuse, 0x45, RZ ;  /* 0x00000045030c7824 */ /* 0x040fe200078e02ff */
[----:B------:R-:W-:Y:S01]  /*5bc0*/  MOV R19, R25 ;  /* 0x0000001900137202 */ /* 0x000fe20000000f00 */
[----:B------:R-:W-:Y:S01]  /*5bd0*/  STL [R1+0xc68], R6 ;  /* 0x000c680601007387 */ /* 0x000fe20000100800 */
[-C--:B------:R-:W-:Y:S01]  /*5be0*/  LEA.HI.X.SX32 R19, R4, R17.reuse, 0x1, P3 ;  /* 0x0000001104137211 */ /* 0x080fe200018f0eff */
[C---:B------:R-:W-:Y:S01]  /*5bf0*/  IMAD R10, R3.reuse, 0x11c, RZ ;  /* 0x0000011c030a7824 */ /* 0x040fe200078e02ff */
[----:B------:R-:W-:Y:S01]  /*5c00*/  LEA.HI.X.SX32 R25, R12, R17, 0x1, P4 ;  /* 0x000000110c197211 */ /* 0x000fe200020f0eff */
[----:B------:R-:W-:Y:S01]  /*5c10*/  STL [R1+0xc8c], R15 ;  /* 0x000c8c0f01007387 */ /* 0x000fe20000100800 */
[----:B------:R-:W-:Y:S01]  /*5c20*/  IMAD.MOV.U32 R20, RZ, RZ, R6 ;  /* 0x000000ffff147224 */ /* 0x000fe200078e0006 */
[----:B--2---:R-:W-:Y:S01]  /*5c30*/  MOV R21, R7 ;  /* 0x0000000700157202 */ /* 0x004fe20000000f00 */
[C---:B------:R-:W-:Y:S01]  /*5c40*/  IMAD R12, R3.reuse, 0x120, RZ ;  /* 0x00000120030c7824 */ /* 0x040fe200078e02ff */
[----:B------:R-:W-:Y:S01]  /*5c50*/  STL [R1+0xc84], R19 ;  /* 0x000c841301007387 */ /* 0x000fe20000100800 */
[----:B------:R-:W-:Y:S01]  /*5c60*/  IADD3 R18, P3, R10, R16, RZ ;  /* 0x000000100a127210 */ /* 0x000fe20007f7e0ff */
[----:B------:R-:W-:-:S02]  /*5c70*/  IMAD R10, R3, 0x23, RZ ;  /* 0x00000023030a7824 */ /* 0x000fc400078e02ff */
[----:B------:R-:W-:Y:S01]  /*5c80*/  STL.64 [R1+0xe98], R24 ;  /* 0x000e981801007387 */ /* 0x000fe20000100a00 */
[----:B------:R-:W-:-:S03]  /*5c90*/  IMAD R14, R3, 0x11a, RZ ;  /* 0x0000011a030e7824 */ /* 0x000fc600078e02ff */
[----:B------:R0:W-:Y:S02]  /*5ca0*/  STL.64 [R1+0xc78], R8 ;  /* 0x000c780801007387 */ /* 0x0001e40000100a00 */
[----:B------:R-:W-:Y:S01]  /*5cb0*/  IADD3 R14, P1, R14, R16, RZ ;  /* 0x000000100e0e7210 */ /* 0x000fe20007f3e0ff */
[C---:B0-----:R-:W-:Y:S02]  /*5cc0*/  IMAD R8, R3.reuse, 0x8b, RZ ;  /* 0x0000008b03087824 */ /* 0x041fe400078e02ff */
[----:B------:R-:W-:-:S03]  /*5cd0*/  IMAD R9, R3, 0x11e, RZ ;  /* 0x0000011e03097824 */ /* 0x000fc600078e02ff */
[----:B------:R-:W-:-:S05]  /*5ce0*/  LEA.HI.X.SX32 R27, R8, R17, 0x1, P5 ;  /* 0x00000011081b7211 */ /* 0x000fca00028f0eff */
[----:B------:R0:W-:Y:S04]  /*5cf0*/  STL.64 [R1+0xc70], R26 ;  /* 0x000c701a01007387 */ /* 0x0001e80000100a00 */
[----:B0-----:R-:W2:Y:S01]  /*5d00*/  LDL.LU.64 R26, [R1+0x18e8] ;  /* 0x0018e800011a7983 */ /* 0x001ea20000300a00 */
[-C--:B---3--:R-:W-:Y:S02]  /*5d10*/  IADD3 R24, P4, R22, R16.reuse, RZ ;  /* 0x0000001016187210 */ /* 0x088fe40007f9e0ff */
[----:B------:R-:W-:Y:S02]  /*5d20*/  IADD3 R6, P6, R23, R16, RZ ;  /* 0x0000001017067210 */ /* 0x000fe40007fde0ff */
[----:B------:R-:W-:-:S05]  /*5d30*/  LEA.HI.X.SX32 R25, R10, R17, 0x1, P4 ;  /* 0x000000110a197211 */ /* 0x000fca00020f0eff */
[----:B------:R0:W-:Y:S04]  /*5d40*/  STL.64 [R1+0xfa8], R24 ;  /* 0x000fa81801007387 */ /* 0x0001e80000100a00 */
[----:B0-----:R-:W3:Y:S01]  /*5d50*/  LDL.LU.64 R24, [R1+0x18e0] ;  /* 0x0018e00001187983 */ /* 0x001ee20000300a00 */
[----:B------:R-:W-:Y:S02]  /*5d60*/  LEA.HI.X.SX32 R7, R22, R17, 0x1, P6 ;  /* 0x0000001116077211 */ /* 0x000fe400030f0eff */
[----:B------:R-:W-:-:S03]  /*5d70*/  IADD3 R10, P4, R12, R16, RZ ;  /* 0x000000100c0a7210 */ /* 0x000fc60007f9e0ff */
[----:B------:R-:W-:Y:S02]  /*5d80*/  STL.64 [R1+0xe90], R6 ;  /* 0x000e900601007387 */ /* 0x000fe40000100a00 */
[----:B------:R-:W-:Y:S02]  /*5d90*/  IMAD.MOV.U32 R22, RZ, RZ, R10 ;  /* 0x000000ffff167224 */ /* 0x000fe400078e000a */
[----:B------:R0:W-:Y:S01]  /*5da0*/  STL [R1+0xc48], R10 ;  /* 0x000c480a01007387 */ /* 0x0001e20000100800 */
[----:B------:R-:W-:Y:S02]  /*5db0*/  LEA.HI.X.SX32 R21, R23, R17, 0x1, P2 ;  /* 0x0000001117157211 */ /* 0x000fe400010f0eff */
[----:B----4-:R-:W-:Y:S01]  /*5dc0*/  MOV R23, R11 ;  /* 0x0000000b00177202 */ /* 0x010fe20000000f00 */
[C---:B------:R-:W-:Y:S02]  /*5dd0*/  IMAD R11, R3.reuse, 0x124, RZ ;  /* 0x00000124030b7824 */ /* 0x040fe400078e02ff */
[C---:B0-----:R-:W-:Y:S01]  /*5de0*/  IMAD R10, R3.reuse, 0x8d, RZ ;  /* 0x0000008d030a7824 */ /* 0x041fe200078e02ff */
[----:B------:R-:W-:Y:S04]  /*5df0*/  STL [R1+0xc6c], R21 ;  /* 0x000c6c1501007387 */ /* 0x000fe80000100800 */
[----:B------:R-:W-:Y:S01]  /*5e00*/  LEA.HI.X.SX32 R15, R10, R17, 0x1, P1 ;  /* 0x000000110a0f7211 */ /* 0x000fe200008f0eff */
[----:B------:R-:W-:Y:S01]  /*5e10*/  IMAD R12, R3, 0x47, RZ ;  /* 0x00000047030c7824 */ /* 0x000fe200078e02ff */
[----:B------:R-:W-:-:S03]  /*5e20*/  IADD3 R8, P5, R9, R16, RZ ;  /* 0x0000001009087210 */ /* 0x000fc60007fbe0ff */
[----:B------:R0:W-:Y:S02]  /*5e30*/  STL.64 [R1+0xc60], R14 ;  /* 0x000c600e01007387 */ /* 0x0001e40000100a00 */
[----:B0-----:R-:W-:Y:S01]  /*5e40*/  IADD3 R14, P1, R11, R16, RZ ;  /* 0x000000100b0e7210 */ /* 0x001fe20007f3e0ff */
[----:B------:R-:W-:-:S05]  /*5e50*/  IMAD R11, R3, 0x8f, RZ ;  /* 0x0000008f030b7824 */ /* 0x000fca00078e02ff */
[-C--:B------:R-:W-:Y:S01]  /*5e60*/  LEA.HI.X.SX32 R9, R11, R17.reuse, 0x1, P5 ;  /* 0x000000110b097211 */ /* 0x080fe200028f0eff */
[----:B------:R-:W-:Y:S01]  /*5e70*/  IMAD R4, R3, 0x122, RZ ;  /* 0x0000012203047824 */ /* 0x000fe200078e02ff */
[----:B-----5:R-:W-:-:S04]  /*5e80*/  LEA.HI.X.SX32 R23, R28, R17, 0x1, P4 ;  /* 0x000000111c177211 */ /* 0x020fc800020f0eff */
[-C--:B------:R-:W-:Y:S01]  /*5e90*/  IADD3 R20, P2, R4, R16.reuse, RZ ;  /* 0x0000001004147210 */ /* 0x080fe20007f5e0ff */
[----:B------:R-:W-:Y:S01]  /*5ea0*/  IMAD R4, R3, 0x93, RZ ;  /* 0x0000009303047824 */ /* 0x000fe200078e02ff */
[-C--:B------:R-:W-:Y:S01]  /*5eb0*/  LEA.HI.X.SX32 R15, R29, R17.reuse, 0x1, P1 ;  /* 0x000000111d0f7211 */ /* 0x080fe200008f0eff */
[C---:B------:R-:W-:Y:S01]  /*5ec0*/  IMAD R22, R3.reuse, 0x25, RZ ;  /* 0x0000002503167824 */ /* 0x040fe200078e02ff */
[C---:B---3--:R-:W-:Y:S02]  /*5ed0*/  IADD3 R6, P6, R24.reuse, R16, RZ ;  /* 0x0000001018067210 */ /* 0x048fe40007fde0ff */
[-C--:B------:R-:W-:Y:S02]  /*5ee0*/  LEA.HI.X.SX32 R19, R24, R17.reuse, 0x1, P3 ;  /* 0x0000001118137211 */ /* 0x080fe400018f0eff */
[----:B------:R-:W-:Y:S01]  /*5ef0*/  LEA.HI.X.SX32 R7, R12, R17, 0x1, P6 ;  /* 0x000000110c077211 */ /* 0x000fe200030f0eff */
[----:B------:R-:W-:-:S04]  /*5f00*/  IMAD R12, R3, 0x9, RZ ;  /* 0x00000009030c7824 */ /* 0x000fc800078e02ff */
[----:B------:R0:W-:Y:S04]  /*5f10*/  STL.64 [R1+0xe88], R6 ;  /* 0x000e880601007387 */ /* 0x0001e80000100a00 */
[----:B------:R2:W-:Y:S04]  /*5f20*/  STL.64 [R1+0xc58], R18 ;  /* 0x000c581201007387 */ /* 0x0005e80000100a00 */
[----:B------:R1:W-:Y:S01]  /*5f30*/  STL.64 [R1+0xc50], R8 ;  /* 0x000c500801007387 */ /* 0x0003e20000100a00 */
[-C--:B0-----:R-:W-:Y:S02]  /*5f40*/  IADD3 R6, P6, R25, R16.reuse, RZ ;  /* 0x0000001019067210 */ /* 0x081fe40007fde0ff */
[----:B--2---:R-:W-:-:S02]  /*5f50*/  IADD3 R18, P3, R26, R16, RZ ;  /* 0x000000101a127210 */ /* 0x004fc40007f7e0ff */
[-C--:B------:R-:W-:Y:S02]  /*5f60*/  LEA.HI.X.SX32 R7, R12, R17.reuse, 0x1, P6 ;  /* 0x000000110c077211 */ /* 0x080fe400030f0eff */
[-C--:B-1----:R-:W-:Y:S02]  /*5f70*/  IADD3 R8, P5, R27, R16.reuse, RZ ;  /* 0x000000101b087210 */ /* 0x082fe40007fbe0ff */
[-C--:B------:R-:W-:Y:S02]  /*5f80*/  IADD3 R10, P6, R28, R16.reuse, RZ ;  /* 0x000000101c0a7210 */ /* 0x080fe40007fde0ff */
[-C--:B------:R-:W-:Y:S02]  /*5f90*/  LEA.HI.X.SX32 R9, R26, R17.reuse, 0x1, P5 ;  /* 0x000000111a097211 */ /* 0x080fe400028f0eff */
[-C--:B------:R-:W-:Y:S01]  /*5fa0*/  LEA.HI.X.SX32 R19, R25, R17.reuse, 0x1, P3 ;  /* 0x0000001119137211 */ /* 0x080fe200018f0eff */
[----:B------:R-:W-:Y:S01]  /*5fb0*/  IMAD R12, R3, 0x128, RZ ;  /* 0x00000128030c7824 */ /* 0x000fe200078e02ff */
[----:B------:R-:W-:Y:S01]  /*5fc0*/  LEA.HI.X.SX32 R11, R27, R17, 0x1, P6 ;  /* 0x000000111b0b7211 */ /* 0x000fe200030f0eff */
[----:B------:R-:W-:Y:S04]  /*5fd0*/  STL.64 [R1+0x1078], R6 ;  /* 0x0010780601007387 */ /* 0x000fe80000100a00 */
[----:B------:R0:W-:Y:S04]  /*5fe0*/  STL.64 [R1+0xfa0], R8 ;  /* 0x000fa00801007387 */ /* 0x0001e80000100a00 */
[----:B------:R-:W-:Y:S04]  /*5ff0*/  STL.64 [R1+0x1030], R18 ;  /* 0x0010301201007387 */ /* 0x000fe80000100a00 */
[----:B------:R1:W-:Y:S01]  /*6000*/  STL.64 [R1+0xe80], R10 ;  /* 0x000e800a01007387 */ /* 0x0003e20000100a00 */
[----:B0-----:R-:W-:Y:S01]  /*6010*/  IADD3 R8, P5, R12, R16, RZ ;  /* 0x000000100c087210 */ /* 0x001fe20007fbe0ff */
[----:B------:R-:W-:-:S02]  /*6020*/  IMAD R12, R3, 0x91, RZ ;  /* 0x00000091030c7824 */ /* 0x000fc400078e02ff */
[----:B-1----:R-:W-:-:S03]  /*6030*/  IMAD R11, R3, 0x12a, RZ ;  /* 0x0000012a030b7824 */ /* 0x002fc600078e02ff */
[----:B------:R-:W-:Y:S01]  /*6040*/  LEA.HI.X.SX32 R21, R12, R17, 0x1, P2 ;  /* 0x000000110c157211 */ /* 0x000fe200010f0eff */
[----:B------:R-:W-:Y:S01]  /*6050*/  IMAD R10, R3, 0x12c, RZ ;  /* 0x0000012c030a7824 */ /* 0x000fe200078e02ff */
[-C--:B------:R-:W-:Y:S02]  /*6060*/  IADD3 R18, P6, R29, R16.reuse, RZ ;  /* 0x000000101d127210 */ /* 0x080fe40007fde0ff */
[----:B------:R-:W-:Y:S01]  /*6070*/  IADD3 R24, P4, R11, R16, RZ ;  /* 0x000000100b187210 */ /* 0x000fe20007f9e0ff */
[C---:B------:R-:W-:Y:S01]  /*6080*/  IMAD R11, R3.reuse, 0x49, RZ ;  /* 0x00000049030b7824 */ /* 0x040fe200078e02ff */
[----:B------:R-:W-:Y:S01]  /*6090*/  STL [R1+0xc4c], R23 ;  /* 0x000c4c1701007387 */ /* 0x000fe20000100800 */
[----:B------:R-:W-:-:S03]  /*60a0*/  IMAD R7, R3, 0x126, RZ ;  /* 0x0000012603077824 */ /* 0x000fc600078e02ff */
[----:B------:R0:W-:Y:S01]  /*60b0*/  STL.64 [R1+0xc40], R20 ;  /* 0x000c401401007387 */ /* 0x0001e20000100a00 */
[----:B------:R-:W-:Y:S01]  /*60c0*/  LEA.HI.X.SX32 R19, R11, R17, 0x1, P6 ;  /* 0x000000110b137211 */ /* 0x000fe200030f0eff */
[----:B------:R-:W-:Y:S01]  /*60d0*/  IMAD R12, R3, 0x4a, RZ ;  /* 0x0000004a030c7824 */ /* 0x000fe200078e02ff */
[----:B------:R-:W-:-:S03]  /*60e0*/  IADD3 R6, P3, R7, R16, RZ ;  /* 0x0000001007067210 */ /* 0x000fc60007f7e0ff */
[----:B------:R1:W-:Y:S01]  /*60f0*/  STL.64 [R1+0xe78], R18 ;  /* 0x000e781201007387 */ /* 0x0003e20000100a00 */
[-C--:B0-----:R-:W-:Y:S01]  /*6100*/  IADD3 R20, P2, R10, R16.reuse, RZ ;  /* 0x000000100a147210 */ /* 0x081fe20007f5e0ff */
[C---:B------:R-:W-:Y:S02]  /*6110*/  IMAD R10, R3.reuse, 0x94, RZ ;  /* 0x00000094030a7824 */ /* 0x040fe400078e02ff */
[----:B------:R0:W-:Y:S01]  /*6120*/  STL.64 [R1+0xc38], R14 ;  /* 0x000c380e01007387 */ /* 0x0001e20000100a00 */
[----:B------:R-:W-:Y:S01]  /*6130*/  LEA.HI.X.SX32 R7, R4, R17, 0x1, P3 ;  /* 0x0000001104077211 */ /* 0x000fe200018f0eff */
[----:B------:R-:W-:Y:S01]  /*6140*/  IMAD R11, R3, 0x12e, RZ ;  /* 0x0000012e030b7824 */ /* 0x000fe200078e02ff */
[----:B-1----:R-:W-:-:S03]  /*6150*/  IADD3 R18, P6, R12, R16, RZ ;  /* 0x000000100c127210 */ /* 0x002fc60007fde0ff */
[----:B------:R1:W-:Y:S01]  /*6160*/  STL.64 [R1+0xc30], R6 ;  /* 0x000c300601007387 */ /* 0x0003e20000100a00 */
[-C--:B0-----:R-:W-:Y:S02]  /*6170*/  IADD3 R14, P1, R10, R16.reuse, RZ ;  /* 0x000000100a0e7210 */ /* 0x081fe40007f3e0ff */
[-C--:B------:R-:W-:Y:S02]  /*6180*/  LEA.HI.X.SX32 R19, R22, R17.reuse, 0x1, P6 ;  /* 0x0000001116137211 */ /* 0x080fe400030f0eff */
[-C--:B------:R-:W-:Y:S01]  /*6190*/  LEA.HI.X.SX32 R15, R12, R17.reuse, 0x1, P1 ;  /* 0x000000110c0f7211 */ /* 0x080fe200008f0eff */
[----:B------:R-:W-:Y:S01]  /*61a0*/  IMAD R12, R3, 0x132, RZ ;  /* 0x00000132030c7824 */ /* 0x000fe200078e02ff */
[-C--:B-1----:R-:W-:Y:S01]  /*61b0*/  IADD3 R6, P3, R11, R16.reuse, RZ ;  /* 0x000000100b067210 */ /* 0x082fe20007f7e0ff */
[C---:B------:R-:W-:Y:S01]  /*61c0*/  IMAD R11, R3.reuse, 0x96, RZ ;  /* 0x00000096030b7824 */ /* 0x040fe200078e02ff */
[-C--:B------:R-:W-:Y:S01]  /*61d0*/  LEA.HI.X.SX32 R9, R10, R17.reuse, 0x1, P5 ;  /* 0x000000110a097211 */ /* 0x080fe200028f0eff */
[----:B------:R-:W-:Y:S01]  /*61e0*/  STL.64 [R1+0xf98], R18 ;  /* 0x000f981201007387 */ /* 0x000fe20000100a00 */
[C---:B------:R-:W-:Y:S01]  /*61f0*/  IMAD R10, R3.reuse, 0x95, RZ ;  /* 0x00000095030a7824 */ /* 0x040fe200078e02ff */
[----:B------:R-:W-:Y:S01]  /*6200*/  IADD3 R22, P5, R12, R16, RZ ;  /* 0x000000100c167210 */ /* 0x000fe20007fbe0ff */
[C---:B------:R-:W-:Y:S01]  /*6210*/  IMAD R12, R3.reuse, 0x4b, RZ ;  /* 0x0000004b030c7824 */ /* 0x040fe200078e02ff */
[----:B------:R0:W-:Y:S01]  /*6220*/  STL.64 [R1+0xe70], R14 ;  /* 0x000e700e01007387 */ /* 0x0001e20000100a00 */
[----:B------:R-:W-:Y:S01]  /*6230*/  IMAD R4, R3, 0x130, RZ ;  /* 0x0000013003047824 */ /* 0x000fe200078e02ff */
[----:B------:R-:W-:-:S02]  /*6240*/  LEA.HI.X.SX32 R25, R10, R17, 0x1, P4 ;  /* 0x000000110a197211 */ /* 0x000fc400020f0eff */
[----:B------:R-:W-:Y:S01]  /*6250*/  STL.64 [R1+0xc28], R8 ;  /* 0x000c280801007387 */ /* 0x000fe20000100a00 */
[----:B0-----:R-:W-:-:S04]  /*6260*/  IADD3 R14, P1, R11, R16, RZ ;  /* 0x000000100b0e7210 */ /* 0x001fc80007f3e0ff */
[-C--:B------:R-:W-:Y:S01]  /*6270*/  LEA.HI.X.SX32 R15, R12, R17.reuse, 0x1, P1 ;  /* 0x000000110c0f7211 */ /* 0x080fe200008f0eff */
[----:B------:R-:W-:Y:S01]  /*6280*/  STL.64 [R1+0xc20], R24 ;  /* 0x000c201801007387 */ /* 0x000fe20000100a00 */
[----:B------:R-:W-:Y:S01]  /*6290*/  IADD3 R18, P6, R4, R16, RZ ;  /* 0x0000001004127210 */ /* 0x000fe20007fde0ff */
[----:B------:R-:W-:Y:S01]  /*62a0*/  IMAD R4, R3, 0x97, RZ ;  /* 0x0000009703047824 */ /* 0x000fe200078e02ff */
[-C--:B------:R-:W-:Y:S01]  /*62b0*/  LEA.HI.X.SX32 R21, R11, R17.reuse, 0x1, P2 ;  /* 0x000000110b157211 */ /* 0x080fe200010f0eff */
[----:B------:R0:W-:Y:S01]  /*62c0*/  STL.64 [R1+0xe68], R14 ;  /* 0x000e680e01007387 */ /* 0x0001e20000100a00 */
[C---:B------:R-:W-:Y:S02]  /*62d0*/  IMAD R10, R3.reuse, 0x26, RZ ;  /* 0x00000026030a7824 */ /* 0x040fe400078e02ff */
[C---:B------:R-:W-:Y:S01]  /*62e0*/  IMAD R12, R3.reuse, 0x4c, RZ ;  /* 0x0000004c030c7824 */ /* 0x040fe200078e02ff */
[----:B------:R-:W-:Y:S01]  /*62f0*/  LEA.HI.X.SX32 R7, R4, R17, 0x1, P3 ;  /* 0x0000001104077211 */ /* 0x000fe200018f0eff */
[----:B------:R1:W-:Y:S01]  /*6300*/  STL.64 [R1+0xc18], R20 ;  /* 0x000c181401007387 */ /* 0x0003e20000100a00 */
[----:B------:R-:W-:-:S02]  /*6310*/  IMAD R11, R3, 0x13, RZ ;  /* 0x00000013030b7824 */ /* 0x000fc400078e02ff */
[----:B0-----:R-:W-:Y:S01]  /*6320*/  IMAD R15, R3, 0x98, RZ ;  /* 0x00000098030f7824 */ /* 0x001fe200078e02ff */
[----:B------:R-:W-:-:S04]  /*6330*/  IADD3 R26, P1, R10, R16, RZ ;  /* 0x000000100a1a7210 */ /* 0x000fc80007f3e0ff */
[-C--:B-1----:R-:W-:Y:S02]  /*6340*/  IADD3 R20, P3, R15, R16.reuse, RZ ;  /* 0x000000100f147210 */ /* 0x082fe40007f7e0ff */
[C---:B------:R-:W-:Y:S02]  /*6350*/  IADD3 R24, P2, R12.reuse, R16, RZ ;  /* 0x000000100c187210 */ /* 0x040fe40007f5e0ff */
[-C--:B------:R-:W-:Y:S01]  /*6360*/  LEA.HI.X.SX32 R21, R12, R17.reuse, 0x1, P3 ;  /* 0x000000110c157211 */ /* 0x080fe200018f0eff */
[----:B------:R-:W-:Y:S01]  /*6370*/  IMAD R12, R3, 0x99, RZ ;  /* 0x00000099030c7824 */ /* 0x000fe200078e02ff */
[-C--:B------:R-:W-:Y:S02]  /*6380*/  LEA.HI.X.SX32 R27, R11, R17.reuse, 0x1, P1 ;  /* 0x000000110b1b7211 */ /* 0x080fe400008f0eff */
[-C--:B------:R-:W-:Y:S01]  /*6390*/  LEA.HI.X.SX32 R25, R10, R17.reuse, 0x1, P2 ;  /* 0x000000110a197211 */ /* 0x080fe200010f0eff */
[----:B------:R-:W-:Y:S01]  /*63a0*/  STL.64 [R1+0xc10], R6 ;  /* 0x000c100601007387 */ /* 0x000fe20000100a00 */
[----:B------:R-:W-:-:S02]  /*63b0*/  LEA.HI.X.SX32 R19, R15, R17, 0x1, P6 ;  /* 0x000000110f137211 */ /* 0x000fc400030f0eff */
[----:B------:R-:W-:Y:S01]  /*63c0*/  LEA.HI.X.SX32 R23, R12, R17, 0x1, P5 ;  /* 0x000000110c177211 */ /* 0x000fe200028f0eff */
[----:B------:R-:W-:Y:S01]  /*63d0*/  STL.64 [R1+0x1028], R26 ;  /* 0x0010281a01007387 */ /* 0x000fe20000100a00 */
[----:B------:R-:W-:-:S03]  /*63e0*/  IMAD R4, R3, 0x9a, RZ ;  /* 0x0000009a03047824 */ /* 0x000fc600078e02ff */
[----:B------:R-:W-:Y:S04]  /*63f0*/  STL.64 [R1+0xf90], R24 ;  /* 0x000f901801007387 */ /* 0x000fe80000100a00 */
[----:B------:R0:W-:Y:S04]  /*6400*/  STL.64 [R1+0xe60], R20 ;  /* 0x000e601401007387 */ /* 0x0001e80000100a00 */
[----:B------:R-:W-:Y:S04]  /*6410*/  STL.64 [R1+0xc08], R18 ;  /* 0x000c081201007387 */ /* 0x000fe80000100a00 */
[----:B------:R1:W-:Y:S01]  /*6420*/  STL.64 [R1+0xc00], R22 ;  /* 0x000c001601007387 */ /* 0x0003e20000100a00 */
[----:B0-----:R-:W-:Y:S01]  /*6430*/  IADD3 R20, P3, R4, R16, RZ ;  /* 0x0000001004147210 */ /* 0x001fe20007f7e0ff */
[----:B------:R-:W-:-:S02]  /*6440*/  IMAD R9, R3, 0x134, RZ ;  /* 0x0000013403097824 */ /* 0x000fc400078e02ff */
[C---:B-1----:R-:W-:Y:S02]  /*6450*/  IMAD R23, R3.reuse, 0x4d, RZ ;  /* 0x0000004d03177824 */ /* 0x042fe400078e02ff */
[----:B------:R-:W-:-:S03]  /*6460*/  IMAD R7, R3, 0x136, RZ ;  /* 0x0000013603077824 */ /* 0x000fc600078e02ff */
[----:B------:R-:W-:Y:S02]  /*6470*/  LEA.HI.X.SX32 R21, R23, R17, 0x1, P3 ;  /* 0x0000001117157211 */ /* 0x000fe400018f0eff */
[----:B------:R-:W-:-:S03]  /*6480*/  IADD3 R8, P4, R9, R16, RZ ;  /* 0x0000001009087210 */ /* 0x000fc60007f9e0ff */
[----:B------:R0:W-:Y:S01]  /*6490*/  STL.64 [R1+0xe58], R20 ;  /* 0x000e581401007387 */ /* 0x0001e20000100a00 */
[-C--:B------:R-:W-:Y:S02]  /*64a0*/  IADD3 R6, P1, R7, R16.reuse, RZ ;  /* 0x0000001007067210 */ /* 0x080fe40007f3e0ff */
[-C--:B------:R-:W-:Y:S01]  /*64b0*/  LEA.HI.X.SX32 R9, R4, R17.reuse, 0x1, P4 ;  /* 0x0000001104097211 */ /* 0x080fe200020f0eff */
[C---:B------:R-:W-:Y:S02]  /*64c0*/  IMAD R12, R3.reuse, 0x4e, RZ ;  /* 0x0000004e030c7824 */ /* 0x040fe400078e02ff */
[C---:B0-----:R-:W-:Y:S02]  /*64d0*/  IMAD R20, R3.reuse, 0x9b, RZ ;  /* 0x0000009b03147824 */ /* 0x041fe400078e02ff */
[----:B------:R0:W-:Y:S01]  /*64e0*/  STL.64 [R1+0xbf8], R8 ;  /* 0x000bf80801007387 */ /* 0x0001e20000100a00 */
[C---:B------:R-:W-:Y:S02]  /*64f0*/  IMAD R22, R3.reuse, 0x9c, RZ ;  /* 0x0000009c03167824 */ /* 0x040fe400078e02ff */
[----:B------:R-:W-:Y:S01]  /*6500*/  LEA.HI.X.SX32 R7, R20, R17, 0x1, P1 ;  /* 0x0000001114077211 */ /* 0x000fe200008f0eff */
[----:B------:R-:W-:Y:S01]  /*6510*/  IMAD R11, R3, 0x138, RZ ;  /* 0x00000138030b7824 */ /* 0x000fe200078e02ff */
[----:B------:R-:W-:-:S03]  /*6520*/  IADD3 R24, P3, R12, R16, RZ ;  /* 0x000000100c187210 */ /* 0x000fc60007f7e0ff */
[----:B------:R1:W-:Y:S01]  /*6530*/  STL.64 [R1+0xbf0], R6 ;  /* 0x000bf00601007387 */ /* 0x0003e20000100a00 */
[-C--:B------:R-:W-:Y:S02]  /*6540*/  IADD3 R10, P2, R11, R16.reuse, RZ ;  /* 0x000000100b0a7210 */ /* 0x080fe40007f5e0ff */
[C---:B0-----:R-:W-:Y:S01]  /*6550*/  IADD3 R8, P4, R22.reuse, R16, RZ ;  /* 0x0000001016087210 */ /* 0x041fe20007f9e0ff */
[C---:B------:R-:W-:Y:S01]  /*6560*/  IMAD R4, R3.reuse, 0x13e, RZ ;  /* 0x0000013e03047824 */ /* 0x040fe200078e02ff */
[-C--:B------:R-:W-:Y:S01]  /*6570*/  LEA.HI.X.SX32 R11, R22, R17.reuse, 0x1, P2 ;  /* 0x00000011160b7211 */ /* 0x080fe200010f0eff */
[C---:B-1----:R-:W-:Y:S01]  /*6580*/  IMAD R6, R3.reuse, 0x27, RZ ;  /* 0x0000002703067824 */ /* 0x042fe200078e02ff */
[----:B------:R-:W-:Y:S01]  /*6590*/  LEA.HI.X.SX32 R9, R12, R17, 0x1, P4 ;  /* 0x000000110c097211 */ /* 0x000fe200020f0eff */
[----:B------:R-:W-:-:S03]  /*65a0*/  IMAD R12, R3, 0x142, RZ ;  /* 0x00000142030c7824 */ /* 0x000fc600078e02ff */
[----:B------:R-:W-:Y:S01]  /*65b0*/  LEA.HI.X.SX32 R25, R6, R17, 0x1, P3 ;  /* 0x0000001106197211 */ /* 0x000fe200018f0eff */
[C---:B------:R-:W-:Y:S01]  /*65c0*/  IMAD R14, R3.reuse, 0x13a, RZ ;  /* 0x0000013a030e7824 */ /* 0x040fe200078e02ff */
[-C--:B------:R-:W-:Y:S01]  /*65d0*/  IADD3 R20, P1, R4, R16.reuse, RZ ;  /* 0x0000001004147210 */ /* 0x080fe20007f3e0ff */
[----:B------:R-:W-:Y:S02]  /*65e0*/  IMAD R4, R3, 0x9e, RZ ;  /* 0x0000009e03047824 */ /* 0x000fe400078e02ff */
[----:B------:R0:W-:Y:S01]  /*65f0*/  STL.64 [R1+0xf88], R24 ;  /* 0x000f881801007387 */ /* 0x0001e20000100a00 */
[----:B------:R-:W-:-:S03]  /*6600*/  IADD3 R14, P6, R14, R16, RZ ;  /* 0x000000100e0e7210 */ /* 0x000fc60007fde0ff */
[----:B------:R1:W-:Y:S04]  /*6610*/  STL.64 [R1+0xe50], R8 ;  /* 0x000e500801007387 */ /* 0x0003e80000100a00 */
[----:B------:R2:W-:Y:S01]  /*6620*/  STL.64 [R1+0xbe8], R10 ;  /* 0x000be80a01007387 */ /* 0x0005e20000100a00 */
[-C--:B0-----:R-:W-:Y:S01]  /*6630*/  IADD3 R24, P2, R12, R16.reuse, RZ ;  /* 0x000000100c187210 */ /* 0x081fe20007f5e0ff */
[C---:B------:R-:W-:Y:S01]  /*6640*/  IMAD R12, R3.reuse, 0x4f, RZ ;  /* 0x0000004f030c7824 */ /* 0x040fe200078e02ff */
[----:B-1----:R-:W-:Y:S01]  /*6650*/  IADD3 R8, P4, R4, R16, RZ ;  /* 0x0000001004087210 */ /* 0x002fe20007f9e0ff */
[----:B--2---:R-:W-:-:S03]  /*6660*/  IMAD R11, R3, 0x9d, RZ ;  /* 0x0000009d030b7824 */ /* 0x004fc600078e02ff */
[-C--:B------:R-:W-:Y:S01]  /*6670*/  LEA.HI.X.SX32 R9, R12, R17.reuse, 0x1, P4 ;  /* 0x000000110c097211 */ /* 0x080fe200020f0eff */
[----:B------:R-:W-:Y:S01]  /*6680*/  IMAD R18, R3, 0x13c, RZ ;  /* 0x0000013c03127824 */ /* 0x000fe200078e02ff */
[----:B------:R-:W-:Y:S01]  /*6690*/  LEA.HI.X.SX32 R15, R11, R17, 0x1, P6 ;  /* 0x000000110b0f7211 */ /* 0x000fe200030f0eff */
[----:B------:R-:W-:-:S03]  /*66a0*/  IMAD R11, R3, 0xa, RZ ;  /* 0x0000000a030b7824 */ /* 0x000fc600078e02ff */
[-C--:B------:R-:W-:Y:S01]  /*66b0*/  IADD3 R18, P5, R18, R16.reuse, RZ ;  /* 0x0000001012127210 */ /* 0x080fe20007fbe0ff */
[C---:B------:R-:W-:Y:S01]  /*66c0*/  IMAD R10, R3.reuse, 0x144, RZ ;  /* 0x00000144030a7824 */ /* 0x040fe200078e02ff */
[----:B------:R0:W-:Y:S01]  /*66d0*/  STL.64 [R1+0xbe0], R14 ;  /* 0x000be00e01007387 */ /* 0x0001e20000100a00 */
[C---:B------:R-:W-:Y:S02]  /*66e0*/  IMAD R12, R3.reuse, 0x9f, RZ ;  /* 0x0000009f030c7824 */ /* 0x040fe400078e02ff */
[C---:B------:R-:W-:Y:S01]  /*66f0*/  IMAD R23, R3.reuse, 0x5, RZ ;  /* 0x0000000503177824 */ /* 0x040fe200078e02ff */
[----:B------:R1:W-:Y:S01]  /*6700*/  STL.64 [R1+0xe48], R8 ;  /* 0x000e480801007387 */ /* 0x0003e20000100a00 */
[-C--:B------:R-:W-:Y:S01]  /*6710*/  LEA.HI.X.SX32 R19, R4, R17.reuse, 0x1, P5 ;  /* 0x0000001104137211 */ /* 0x080fe200028f0eff */
[C---:B------:R-:W-:Y:S01]  /*6720*/  IMAD R22, R3.reuse, 0x28, RZ ;  /* 0x0000002803167824 */ /* 0x040fe200078e02ff */
[-C--:B------:R-:W-:Y:S01]  /*6730*/  LEA.HI.X.SX32 R21, R12, R17.reuse, 0x1, P1 ;  /* 0x000000110c157211 */ /* 0x080fe200008f0eff */
[C---:B------:R-:W-:Y:S01]  /*6740*/  IMAD R12, R3.reuse, 0x50, RZ ;  /* 0x00000050030c7824 */ /* 0x040fe200078e02ff */
[-C--:B0-----:R-:W-:Y:S01]  /*6750*/  IADD3 R14, P6, R10, R16.reuse, RZ ;  /* 0x000000100a0e7210 */ /* 0x081fe20007fde0ff */
[----:B------:R-:W-:Y:S01]  /*6760*/  IMAD R10, R3, 0x14, RZ ;  /* 0x00000014030a7824 */ /* 0x000fe200078e02ff */
[-C--:B-1----:R-:W-:Y:S01]  /*6770*/  IADD3 R8, P4, R11, R16.reuse, RZ ;  /* 0x000000100b087210 */ /* 0x082fe20007f9e0ff */
[----:B------:R0:W-:Y:S03]  /*6780*/  STL.64 [R1+0xbd8], R18 ;  /* 0x000bd81201007387 */ /* 0x0001e60000100a00 */
[----:B------:R-:W-:Y:S01]  /*6790*/  LEA.HI.X.SX32 R9, R23, R17, 0x1, P4 ;  /* 0x0000001117097211 */ /* 0x000fe200020f0eff */
[----:B------:R1:W-:Y:S04]  /*67a0*/  STL.64 [R1+0xbd0], R20 ;  /* 0x000bd01401007387 */ /* 0x0003e80000100a00 */
[----:B------:R2:W-:Y:S01]  /*67b0*/  STL.64 [R1+0x1098], R8 ;  /* 0x0010980801007387 */ /* 0x0005e20000100a00 */
[----:B0-----:R-:W-:-:S02]  /*67c0*/  IADD3 R18, P5, R10, R16, RZ ;  /* 0x000000100a127210 */ /* 0x001fc40007fbe0ff */
[-C--:B-1----:R-:W-:Y:S01]  /*67d0*/  IADD3 R20, P1, R22, R16.reuse, RZ ;  /* 0x0000001016147210 */ /* 0x082fe20007f3e0ff */
[----:B------:R-:W-:Y:S01]  /*67e0*/  IMAD R4, R3, 0xa0, RZ ;  /* 0x000000a003047824 */ /* 0x000fe200078e02ff */
[-C--:B------:R-:W-:Y:S02]  /*67f0*/  LEA.HI.X.SX32 R19, R11, R17.reuse, 0x1, P5 ;  /* 0x000000110b137211 */ /* 0x080fe400028f0eff */
[----:B--2---:R-:W-:Y:S02]  /*6800*/  IADD3 R8, P4, R12, R16, RZ ;  /* 0x000000100c087210 */ /* 0x004fe40007f9e0ff */
[-C--:B------:R-:W-:Y:S01]  /*6810*/  LEA.HI.X.SX32 R21, R10, R17.reuse, 0x1, P1 ;  /* 0x000000110a157211 */ /* 0x080fe200008f0eff */
[C---:B------:R-:W-:Y:S01]  /*6820*/  IMAD R10, R3.reuse, 0x148, RZ ;  /* 0x00000148030a7824 */ /* 0x040fe200078e02ff */
[----:B------:R-:W-:Y:S01]  /*6830*/  LEA.HI.X.SX32 R9, R22, R17, 0x1, P4 ;  /* 0x0000001116097211 */ /* 0x000fe200020f0eff */
[C---:B------:R-:W-:Y:S01]  /*6840*/  IMAD R7, R3.reuse, 0x140, RZ ;  /* 0x0000014003077824 */ /* 0x040fe200078e02ff */
[----:B------:R0:W-:Y:S01]  /*6850*/  STL.64 [R1+0x1070], R18 ;  /* 0x0010701201007387 */ /* 0x0001e20000100a00 */
[----:B------:R-:W-:-:S03]  /*6860*/  IMAD R11, R3, 0x146, RZ ;  /* 0x00000146030b7824 */ /* 0x000fc600078e02ff */
[----:B------:R1:W-:Y:S01]  /*6870*/  STL.64 [R1+0x1020], R20 ;  /* 0x0010201401007387 */ /* 0x0003e20000100a00 */
[----:B------:R-:W-:-:S03]  /*6880*/  IADD3 R6, P3, R7, R16, RZ ;  /* 0x0000001007067210 */ /* 0x000fc60007f7e0ff */
[----:B------:R2:W-:Y:S01]  /*6890*/  STL.64 [R1+0xf80], R8 ;  /* 0x000f800801007387 */ /* 0x0005e20000100a00 */
[-C--:B0-----:R-:W-:Y:S02]  /*68a0*/  IADD3 R18, P5, R4, R16.reuse, RZ ;  /* 0x0000001004127210 */ /* 0x081fe40007fbe0ff */
[-C--:B-1----:R-:W-:Y:S01]  /*68b0*/  IADD3 R20, P1, R11, R16.reuse, RZ ;  /* 0x000000100b147210 */ /* 0x082fe20007f3e0ff */
[C---:B------:R-:W-:Y:S01]  /*68c0*/  IMAD R11, R3.reuse, 0xa2, RZ ;  /* 0x000000a2030b7824 */ /* 0x040fe200078e02ff */
[-C--:B------:R-:W-:Y:S02]  /*68d0*/  LEA.HI.X.SX32 R19, R12, R17.reuse, 0x1, P5 ;  /* 0x000000110c137211 */ /* 0x080fe400028f0eff */
[-C--:B--2---:R-:W-:Y:S01]  /*68e0*/  IADD3 R8, P4, R10, R16.reuse, RZ ;  /* 0x000000100a087210 */ /* 0x084fe20007f9e0ff */
[C---:B------:R-:W-:Y:S01]  /*68f0*/  IMAD R10, R3.reuse, 0x14a, RZ ;  /* 0x0000014a030a7824 */ /* 0x040fe200078e02ff */
[----:B------:R-:W-:Y:S01]  /*6900*/  LEA.HI.X.SX32 R7, R4, R17, 0x1, P3 ;  /* 0x0000001104077211 */ /* 0x000fe200018f0eff */
[----:B------:R0:W-:Y:S03]  /*6910*/  STL.64 [R1+0xe40], R18 ;  /* 0x000e401201007387 */ /* 0x0001e60000100a00 */
[----:B------:R-:W-:Y:S01]  /*6920*/  IADD3 R22, P3, R10, R16, RZ ;  /* 0x000000100a167210 */ /* 0x000fe20007f7e0ff */
[----:B------:R-:W-:-:S02]  /*6930*/  IMAD R10, R3, 0x51, RZ ;  /* 0x00000051030a7824 */ /* 0x000fc400078e02ff */
[----:B------:R-:W-:Y:S01]  /*6940*/  IMAD R12, R3, 0xa1, RZ ;  /* 0x000000a1030c7824 */ /* 0x000fe200078e02ff */
[----:B0-----:R-:W-:-:S04]  /*6950*/  IADD3 R18, P5, R11, R16, RZ ;  /* 0x000000100b127210 */ /* 0x001fc80007fbe0ff */
[-C--:B------:R-:W-:Y:S01]  /*6960*/  LEA.HI.X.SX32 R19, R10, R17.reuse, 0x1, P5 ;  /* 0x000000110a137211 */ /* 0x080fe200028f0eff */
[----:B------:R-:W-:Y:S01]  /*6970*/  IMAD R10, R3, 0xa3, RZ ;  /* 0x000000a3030a7824 */ /* 0x000fe200078e02ff */
[-C--:B------:R-:W-:Y:S02]  /*6980*/  LEA.HI.X.SX32 R25, R12, R17.reuse, 0x1, P2 ;  /* 0x000000110c197211 */ /* 0x080fe400010f0eff */
[-C--:B------:R-:W-:Y:S01]  /*6990*/  LEA.HI.X.SX32 R15, R11, R17.reuse, 0x1, P6 ;  /* 0x000000110b0f7211 */ /* 0x080fe200030f0eff */
[----:B------:R0:W-:Y:S01]  /*69a0*/  STL.64 [R1+0xbc8], R6 ;  /* 0x000bc80601007387 */ /* 0x0001e20000100a00 */
[----:B------:R-:W-:Y:S01]  /*69b0*/  LEA.HI.X.SX32 R21, R10, R17, 0x1, P1 ;  /* 0x000000110a157211 */ /* 0x000fe200008f0eff */
[C---:B------:R-:W-:Y:S02]  /*69c0*/  IMAD R12, R3.reuse, 0x52, RZ ;  /* 0x00000052030c7824 */ /* 0x040fe400078e02ff */
[----:B------:R-:W-:Y:S04]  /*69d0*/  STL.64 [R1+0xbc0], R24 ;  /* 0x000bc01801007387 */ /* 0x000fe80000100a00 */
[----:B------:R1:W-:Y:S01]  /*69e0*/  STL.64 [R1+0xe38], R18 ;  /* 0x000e381201007387 */ /* 0x0003e20000100a00 */
[----:B0-----:R-:W-:-:S03]  /*69f0*/  IMAD R6, R3, 0xa4, RZ ;  /* 0x000000a403067824 */ /* 0x001fc600078e02ff */
[----:B------:R0:W-:Y:S04]  /*6a00*/  STL.64 [R1+0xbb8], R14 ;  /* 0x000bb80e01007387 */ /* 0x0001e80000100a00 */
[----:B------:R2:W-:Y:S01]  /*6a10*/  STL.64 [R1+0xbb0], R20 ;  /* 0x000bb01401007387 */ /* 0x0005e20000100a00 */
[C---:B------:R-:W-:Y:S01]  /*6a20*/  IMAD R7, R3.reuse, 0x14c, RZ ;  /* 0x0000014c03077824 */ /* 0x040fe200078e02ff */
[-C--:B-1----:R-:W-:Y:S02]  /*6a30*/  IADD3 R18, P5, R12, R16.reuse, RZ ;  /* 0x000000100c127210 */ /* 0x082fe40007fbe0ff */
[----:B0-----:R-:W-:Y:S01]  /*6a40*/  IADD3 R14, P6, R6, R16, RZ ;  /* 0x00000010060e7210 */ /* 0x001fe20007fde0ff */
[----:B--2---:R-:W-:-:S03]  /*6a50*/  IMAD R20, R3, 0x29, RZ ;  /* 0x0000002903147824 */ /* 0x004fc600078e02ff */
[-C--:B------:R-:W-:Y:S01]  /*6a60*/  LEA.HI.X.SX32 R15, R12, R17.reuse, 0x1, P6 ;  /* 0x000000110c0f7211 */ /* 0x080fe200030f0eff */
[----:B------:R-:W-:Y:S01]  /*6a70*/  IMAD R12, R3, 0x152, RZ ;  /* 0x00000152030c7824 */ /* 0x000fe200078e02ff */
[-C--:B------:R-:W-:Y:S02]  /*6a80*/  LEA.HI.X.SX32 R9, R6, R17.reuse, 0x1, P4 ;  /* 0x0000001106097211 */ /* 0x080fe400020f0eff */
[----:B------:R-:W-:Y:S02]  /*6a90*/  LEA.HI.X.SX32 R19, R20, R17, 0x1, P5 ;  /* 0x0000001114137211 */ /* 0x000fe400028f0eff */
[-C--:B------:R-:W-:Y:S01]  /*6aa0*/  IADD3 R24, P2, R7, R16.reuse, RZ ;  /* 0x0000001007187210 */ /* 0x080fe20007f5e0ff */
[----:B------:R-:W-:Y:S02]  /*6ab0*/  IMAD R7, R3, 0xa6, RZ ;  /* 0x000000a603077824 */ /* 0x000fe400078e02ff */
[----:B------:R-:W-:Y:S04]  /*6ac0*/  STL.64 [R1+0xf78], R18 ;  /* 0x000f781201007387 */ /* 0x000fe80000100a00 */
[----:B------:R0:W-:Y:S01]  /*6ad0*/  STL.64 [R1+0xe30], R14 ;  /* 0x000e300e01007387 */ /* 0x0001e20000100a00 */
[----:B------:R-:W-:-:S03]  /*6ae0*/  IADD3 R20, P6, R7, R16, RZ ;  /* 0x0000001007147210 */ /* 0x000fc60007fde0ff */
[----:B------:R1:W-:Y:S01]  /*6af0*/  STL.64 [R1+0xba8], R8 ;  /* 0x000ba80801007387 */ /* 0x0003e20000100a00 */
[C---:B------:R-:W-:Y:S01]  /*6b00*/  IMAD R11, R3.reuse, 0x14e, RZ ;  /* 0x0000014e030b7824 */ /* 0x040fe200078e02ff */
[----:B0-----:R-:W-:Y:S01]  /*6b10*/  IADD3 R14, P4, R12, R16, RZ ;  /* 0x000000100c0e7210 */ /* 0x001fe20007f9e0ff */
[C---:B------:R-:W-:Y:S02]  /*6b20*/  IMAD R12, R3.reuse, 0x53, RZ ;  /* 0x00000053030c7824 */ /* 0x040fe400078e02ff */
[----:B-1----:R-:W-:-:S03]  /*6b30*/  IMAD R8, R3, 0xa5, RZ ;  /* 0x000000a503087824 */ /* 0x002fc600078e02ff */
[-C--:B------:R-:W-:Y:S01]  /*6b40*/  LEA.HI.X.SX32 R21, R12, R17.reuse, 0x1, P6 ;  /* 0x000000110c157211 */ /* 0x080fe200030f0eff */
[C---:B------:R-:W-:Y:S01]  /*6b50*/  IMAD R4, R3.reuse, 0x150, RZ ;  /* 0x0000015003047824 */ /* 0x040fe200078e02ff */
[-C--:B------:R-:W-:Y:S01]  /*6b60*/  LEA.HI.X.SX32 R23, R8, R17.reuse, 0x1, P3 ;  /* 0x0000001108177211 */ /* 0x080fe200018f0eff */
[----:B------:R-:W-:Y:S01]  /*6b70*/  IMAD R6, R3, 0x2a, RZ ;  /* 0x0000002a03067824 */ /* 0x000fe200078e02ff */
[-C--:B------:R-:W-:Y:S01]  /*6b80*/  IADD3 R10, P1, R11, R16.reuse, RZ ;  /* 0x000000100b0a7210 */ /* 0x080fe20007f3e0ff */
[----:B------:R-:W-:Y:S01]  /*6b90*/  IMAD R12, R3, 0xa7, RZ ;  /* 0x000000a7030c7824 */ /* 0x000fe200078e02ff */
[-C--:B------:R-:W-:Y:S01]  /*6ba0*/  LEA.HI.X.SX32 R25, R7, R17.reuse, 0x1, P2 ;  /* 0x0000001107197211 */ /* 0x080fe200010f0eff */
[----:B------:R0:W-:Y:S01]  /*6bb0*/  STL.64 [R1+0xba0], R22 ;  /* 0x000ba01601007387 */ /* 0x0001e20000100a00 */
[C---:B------:R-:W-:Y:S01]  /*6bc0*/  IMAD R7, R3.reuse, 0x15, RZ ;  /* 0x0000001503077824 */ /* 0x040fe200078e02ff */
[-C--:B------:R-:W-:Y:S01]  /*6bd0*/  IADD3 R18, P5, R4, R16.reuse, RZ ;  /* 0x0000001004127210 */ /* 0x080fe20007fbe0ff */
[C---:B------:R-:W-:Y:S01]  /*6be0*/  IMAD R4, R3.reuse, 0xa8, RZ ;  /* 0x000000a803047824 */ /* 0x040fe200078e02ff */
[----:B------:R-:W-:Y:S01]  /*6bf0*/  LEA.HI.X.SX32 R11, R12, R17, 0x1, P1 ;  /* 0x000000110c0b7211 */ /* 0x000fe200008f0eff */
[----:B------:R1:W-:Y:S01]  /*6c00*/  STL.64 [R1+0xe28], R20 ;  /* 0x000e281401007387 */ /* 0x0003e20000100a00 */
[----:B------:R-:W-:Y:S01]  /*6c10*/  IMAD R12, R3, 0x156, RZ ;  /* 0x00000156030c7824 */ /* 0x000fe200078e02ff */
[----:B0-----:R-:W-:-:S02]  /*6c20*/  IADD3 R22, P6, R6, R16, RZ ;  /* 0x0000001006167210 */ /* 0x001fc40007fde0ff */
[----:B------:R0:W-:Y:S02]  /*6c30*/  STL.64 [R1+0xb98], R24 ;  /* 0x000b981801007387 */ /* 0x0001e40000100a00 */
[----:B------:R-:W-:Y:S01]  /*6c40*/  LEA.HI.X.SX32 R23, R7, R17, 0x1, P6 ;  /* 0x0000001107177211 */ /* 0x000fe200030f0eff */
[----:B-1----:R-:W-:Y:S01]  /*6c50*/  IMAD R20, R3, 0x54, RZ ;  /* 0x0000005403147824 */ /* 0x002fe200078e02ff */
[----:B------:R1:W-:Y:S04]  /*6c60*/  STL.64 [R1+0xb90], R10 ;  /* 0x000b900a01007387 */ /* 0x0003e80000100a00 */
[----:B------:R2:W-:Y:S01]  /*6c70*/  STL.64 [R1+0x1018], R22 ;  /* 0x0010181601007387 */ /* 0x0005e20000100a00 */
[-C--:B0-----:R-:W-:Y:S02]  /*6c80*/  IADD3 R24, P2, R20, R16.reuse, RZ ;  /* 0x0000001014187210 */ /* 0x081fe40007f5e0ff */
[----:B-1----:R-:W-:-:S02]  /*6c90*/  IADD3 R10, P1, R4, R16, RZ ;  /* 0x00000010040a7210 */ /* 0x002fc40007f3e0ff */
[-C--:B--2---:R-:W-:Y:S01]  /*6ca0*/  IADD3 R22, P6, R12, R16.reuse, RZ ;  /* 0x000000100c167210 */ /* 0x084fe20007fde0ff */
[C---:B------:R-:W-:Y:S01]  /*6cb0*/  IMAD R12, R3.reuse, 0xaa, RZ ;  /* 0x000000aa030c7824 */ /* 0x040fe200078e02ff */
[-C--:B------:R-:W-:Y:S02]  /*6cc0*/  LEA.HI.X.SX32 R11, R20, R17.reuse, 0x1, P1 ;  /* 0x00000011140b7211 */ /* 0x080fe400008f0eff */
[-C--:B------:R-:W-:Y:S02]  /*6cd0*/  LEA.HI.X.SX32 R25, R6, R17.reuse, 0x1, P2 ;  /* 0x0000001106197211 */ /* 0x080fe400010f0eff */
[-C--:B------:R-:W-:Y:S01]  /*6ce0*/  LEA.HI.X.SX32 R19, R4, R17.reuse, 0x1, P5 ;  /* 0x0000001104137211 */ /* 0x080fe200028f0eff */
[----:B------:R0:W-:Y:S01]  /*6cf0*/  STL.64 [R1+0xe20], R10 ;  /* 0x000e200a01007387 */ /* 0x0001e20000100a00 */
[C---:B------:R-:W-:Y:S01]  /*6d00*/  IMAD R4, R3.reuse, 0x55, RZ ;  /* 0x0000005503047824 */ /* 0x040fe200078e02ff */
[----:B------:R-:W-:Y:S01]  /*6d10*/  IADD3 R20, P1, R12, R16, RZ ;  /* 0x000000100c147210 */ /* 0x000fe20007f3e0ff */
[C---:B------:R-:W-:Y:S01]  /*6d20*/  IMAD R9, R3.reuse, 0x154, RZ ;  /* 0x0000015403097824 */ /* 0x040fe200078e02ff */
[----:B------:R-:W-:Y:S02]  /*6d30*/  STL.64 [R1+0xf70], R24 ;  /* 0x000f701801007387 */ /* 0x000fe40000100a00 */
[----:B------:R-:W-:Y:S01]  /*6d40*/  LEA.HI.X.SX32 R21, R4, R17, 0x1, P1 ;  /* 0x0000001104157211 */ /* 0x000fe200008f0eff */
[C---:B------:R-:W-:Y:S01]  /*6d50*/  IMAD R4, R3.reuse, 0xab, RZ ;  /* 0x000000ab03047824 */ /* 0x040fe200078e02ff */
[----:B------:R1:W-:Y:S01]  /*6d60*/  STL.64 [R1+0xb88], R18 ;  /* 0x000b881201007387 */ /* 0x0003e20000100a00 */
[----:B0-----:R-:W-:-:S02]  /*6d70*/  IMAD R11, R3, 0x15a, RZ ;  /* 0x0000015a030b7824 */ /* 0x001fc400078e02ff */
[----:B------:R-:W-:Y:S01]  /*6d80*/  IMAD R10, R3, 0xa9, RZ ;  /* 0x000000a9030a7824 */ /* 0x000fe200078e02ff */
[----:B------:R-:W-:-:S04]  /*6d90*/  IADD3 R8, P3, R9, R16, RZ ;  /* 0x0000001009087210 */ /* 0x000fc80007f7e0ff */
[-C--:B------:R-:W-:Y:S02]  /*6da0*/  LEA.HI.X.SX32 R15, R10, R17.reuse, 0x1, P4 ;  /* 0x000000110a0f7211 */ /* 0x080fe400020f0eff */
[----:B-1----:R-:W-:Y:S01]  /*6db0*/  IADD3 R18, P5, R11, R16, RZ ;  /* 0x000000100b127210 */ /* 0x002fe20007fbe0ff */
[C---:B------:R-:W-:Y:S01]  /*6dc0*/  IMAD R11, R3.reuse, 0x15c, RZ ;  /* 0x0000015c030b7824 */ /* 0x040fe200078e02ff */
[-C--:B------:R-:W-:Y:S01]  /*6dd0*/  LEA.HI.X.SX32 R9, R12, R17.reuse, 0x1, P3 ;  /* 0x000000110c097211 */ /* 0x080fe200018f0eff */
[----:B------:R0:W-:Y:S01]  /*6de0*/  STL.64 [R1+0xb80], R14 ;  /* 0x000b800e01007387 */ /* 0x0001e20000100a00 */
[----:B------:R-:W-:Y:S01]  /*6df0*/  LEA.HI.X.SX32 R23, R4, R17, 0x1, P6 ;  /* 0x0000001104177211 */ /* 0x000fe200030f0eff */
[C---:B------:R-:W-:Y:S02]  /*6e00*/  IMAD R10, R3.reuse, 0x56, RZ ;  /* 0x00000056030a7824 */ /* 0x040fe400078e02ff */
[----:B------:R1:W-:Y:S01]  /*6e10*/  STL.64 [R1+0xe18], R20 ;  /* 0x000e181401007387 */ /* 0x0003e20000100a00 */
[----:B------:R-:W-:-:S03]  /*6e20*/  IMAD R7, R3, 0x158, RZ ;  /* 0x0000015803077824 */ /* 0x000fc600078e02ff */
[----:B------:R2:W-:Y:S01]  /*6e30*/  STL.64 [R1+0xb78], R8 ;  /* 0x000b780801007387 */ /* 0x0005e20000100a00 */
[-C--:B0-----:R-:W-:Y:S01]  /*6e40*/  IADD3 R14, P4, R11, R16.reuse, RZ ;  /* 0x000000100b0e7210 */ /* 0x081fe20007f9e0ff */
[C---:B------:R-:W-:Y:S02]  /*6e50*/  IMAD R11, R3.reuse, 0xac, RZ ;  /* 0x000000ac030b7824 */ /* 0x040fe400078e02ff */
[----:B------:R0:W-:Y:S01]  /*6e60*/  STL.64 [R1+0xb70], R22 ;  /* 0x000b701601007387 */ /* 0x0001e20000100a00 */
[----:B------:R-:W-:Y:S01]  /*6e70*/  IMAD R12, R3, 0x15e, RZ ;  /* 0x0000015e030c7824 */ /* 0x000fe200078e02ff */
[-C--:B-1----:R-:W-:Y:S02]  /*6e80*/  IADD3 R20, P1, R10, R16.reuse, RZ ;  /* 0x000000100a147210 */ /* 0x082fe40007f3e0ff */
[-C--:B--2---:R-:W-:Y:S01]  /*6e90*/  IADD3 R8, P3, R11, R16.reuse, RZ ;  /* 0x000000100b087210 */ /* 0x084fe20007f7e0ff */
[----:B0-----:R-:W-:Y:S01]  /*6ea0*/  IMAD R22, R3, 0x2b, RZ ;  /* 0x0000002b03167824 */ /* 0x001fe200078e02ff */
[----:B------:R-:W-:-:S02]  /*6eb0*/  IADD3 R6, P2, R7, R16, RZ ;  /* 0x0000001007067210 */ /* 0x000fc40007f5e0ff */
[-C--:B------:R-:W-:Y:S01]  /*6ec0*/  LEA.HI.X.SX32 R9, R10, R17.reuse, 0x1, P3 ;  /* 0x000000110a097211 */ /* 0x080fe200018f0eff */
[C---:B------:R-:W-:Y:S01]  /*6ed0*/  IMAD R10, R3.reuse, 0x162, RZ ;  /* 0x00000162030a7824 */ /* 0x040fe200078e02ff */
[-C--:B------:R-:W-:Y:S02]  /*6ee0*/  LEA.HI.X.SX32 R21, R22, R17.reuse, 0x1, P1 ;  /* 0x0000001116157211 */ /* 0x080fe400008f0eff */
[----:B------:R-:W-:Y:S01]  /*6ef0*/  IADD3 R24, P6, R12, R16, RZ ;  /* 0x000000100c187210 */ /* 0x000fe20007fde0ff */
[----:B------:R-:W-:Y:S01]  /*6f00*/  IMAD R12, R3, 0xae, RZ ;  /* 0x000000ae030c7824 */ /* 0x000fe200078e02ff */
[----:B------:R-:W-:Y:S01]  /*6f10*/  LEA.HI.X.SX32 R7, R11, R17, 0x1, P2 ;  /* 0x000000110b077211 */ /* 0x000fe200010f0eff */
[----:B------:R0:W-:Y:S01]  /*6f20*/  STL.64 [R1+0xf68], R20 ;  /* 0x000f681401007387 */ /* 0x0001e20000100a00 */
[----:B------:R-:W-:-:S03]  /*6f30*/  IMAD R11, R3, 0xad, RZ ;  /* 0x000000ad030b7824 */ /* 0x000fc600078e02ff */
[----:B------:R1:W-:Y:S02]  /*6f40*/  STL.64 [R1+0xe10], R8 ;  /* 0x000e100801007387 */ /* 0x0003e40000100a00 */
[-C--:B------:R-:W-:Y:S02]  /*6f50*/  LEA.HI.X.SX32 R19, R11, R17.reuse, 0x1, P5 ;  /* 0x000000110b137211 */ /* 0x080fe400028f0eff */
[-C--:B0-----:R-:W-:Y:S01]  /*6f60*/  IADD3 R20, P2, R10, R16.reuse, RZ ;  /* 0x000000100a147210 */ /* 0x081fe20007f5e0ff */
[C---:B------:R-:W-:Y:S01]  /*6f70*/  IMAD R10, R3.reuse, 0x57, RZ ;  /* 0x00000057030a7824 */ /* 0x040fe200078e02ff */
[----:B-1----:R-:W-:Y:S01]  /*6f80*/  IADD3 R8, P3, R12, R16, RZ ;  /* 0x000000100c087210 */ /* 0x002fe20007f7e0ff */
[----:B------:R-:W-:Y:S01]  /*6f90*/  IMAD R11, R3, 0x16, RZ ;  /* 0x00000016030b7824 */ /* 0x000fe200078e02ff */
[----:B------:R-:W-:Y:S02]  /*6fa0*/  STL.64 [R1+0xb68], R6 ;  /* 0x000b680601007387 */ /* 0x000fe40000100a00 */
[----:B------:R-:W-:-:S02]  /*6fb0*/  LEA.HI.X.SX32 R9, R10, R17, 0x1, P3 ;  /* 0x000000110a097211 */ /* 0x000fc400018f0eff */
[----:B------:R0:W-:Y:S01]  /*6fc0*/  STL.64 [R1+0xb60], R18 ;  /* 0x000b601201007387 */ /* 0x0001e20000100a00 */
[-C--:B------:R-:W-:Y:S01]  /*6fd0*/  LEA.HI.X.SX32 R15, R12, R17.reuse, 0x1, P4 ;  /* 0x000000110c0f7211 */ /* 0x080fe200020f0eff */
[C---:B------:R-:W-:Y:S02]  /*6fe0*/  IMAD R4, R3.reuse, 0x160, RZ ;  /* 0x0000016003047824 */ /* 0x040fe400078e02ff */
[----:B------:R1:W-:Y:S01]  /*6ff0*/  STL.64 [R1+0xe08], R8 ;  /* 0x000e080801007387 */ /* 0x0003e20000100a00 */
[C---:B------:R-:W-:Y:S02]  /*7000*/  IMAD R10, R3.reuse, 0x2c, RZ ;  /* 0x0000002c030a7824 */ /* 0x040fe400078e02ff */
[C---:B0-----:R-:W-:Y:S02]  /*7010*/  IMAD R19, R3.reuse, 0xaf, RZ ;  /* 0x000000af03137824 */ /* 0x041fe400078e02ff */
[----:B------:R-:W-:Y:S01]  /*7020*/  IMAD R18, R3, 0xb, RZ ;  /* 0x0000000b03127824 */ /* 0x000fe200078e02ff */
[----:B-1----:R-:W-:Y:S01]  /*7030*/  IADD3 R8, P3, R11, R16, RZ ;  /* 0x000000100b087210 */ /* 0x002fe20007f7e0ff */
[----:B------:R-:W-:Y:S01]  /*7040*/  IMAD R12, R3, 0x58, RZ ;  /* 0x00000058030c7824 */ /* 0x000fe200078e02ff */
[-C--:B------:R-:W-:Y:S01]  /*7050*/  LEA.HI.X.SX32 R25, R19, R17.reuse, 0x1, P6 ;  /* 0x0000001113197211 */ /* 0x080fe200030f0eff */
[----:B------:R0:W-:Y:S01]  /*7060*/  STL.64 [R1+0xb58], R14 ;  /* 0x000b580e01007387 */ /* 0x0001e20000100a00 */
[----:B------:R-:W-:-:S02]  /*7070*/  LEA.HI.X.SX32 R9, R18, R17, 0x1, P3 ;  /* 0x0000001112097211 */ /* 0x000fc400018f0eff */
[-C--:B------:R-:W-:Y:S01]  /*7080*/  IADD3 R22, P1, R4, R16.reuse, RZ ;  /* 0x0000001004167210 */ /* 0x080fe20007f3e0ff */
[----:B------:R-:W-:Y:S01]  /*7090*/  IMAD R4, R3, 0xb0, RZ ;  /* 0x000000b003047824 */ /* 0x000fe200078e02ff */
[----:B------:R1:W-:Y:S01]  /*70a0*/  STL.64 [R1+0xb50], R24 ;  /* 0x000b501801007387 */ /* 0x0003e20000100a00 */
[----:B0-----:R-:W-:-:S03]  /*70b0*/  IADD3 R14, P4, R10, R16, RZ ;  /* 0x000000100a0e7210 */ /* 0x001fc60007f9e0ff */
[----:B------:R0:W-:Y:S01]  /*70c0*/  STL.64 [R1+0x1068], R8 ;  /* 0x0010680801007387 */ /* 0x0001e20000100a00 */
[-C--:B------:R-:W-:Y:S02]  /*70d0*/  IADD3 R18, P3, R4, R16.reuse, RZ ;  /* 0x0000001004127210 */ /* 0x080fe40007f7e0ff */
[-C--:B------:R-:W-:Y:S02]  /*70e0*/  LEA.HI.X.SX32 R15, R11, R17.reuse, 0x1, P4 ;  /* 0x000000110b0f7211 */ /* 0x080fe400020f0eff */
[C---:B-1----:R-:W-:Y:S02]  /*70f0*/  IADD3 R24, P6, R12.reuse, R16, RZ ;  /* 0x000000100c187210 */ /* 0x042fe40007fde0ff */
[-C--:B------:R-:W-:Y:S01]  /*7100*/  LEA.HI.X.SX32 R19, R12, R17.reuse, 0x1, P3 ;  /* 0x000000110c137211 */ /* 0x080fe200018f0eff */
[----:B------:R1:W-:Y:S01]  /*7110*/  STL.64 [R1+0x1010], R14 ;  /* 0x0010100e01007387 */ /* 0x0003e20000100a00 */
[----:B------:R-:W-:Y:S01]  /*7120*/  LEA.HI.X.SX32 R25, R10, R17, 0x1, P6 ;  /* 0x000000110a197211 */ /* 0x000fe200030f0eff */
[----:B0-----:R-:W-:-:S02]  /*7130*/  IMAD R9, R3, 0x166, RZ ;  /* 0x0000016603097824 */ /* 0x001fc400078e02ff */
[C---:B------:R-:W-:Y:S02]  /*7140*/  IMAD R8, R3.reuse, 0x16a, RZ ;  /* 0x0000016a03087824 */ /* 0x040fe400078e02ff */
[----:B------:R0:W-:Y:S01]  /*7150*/  STL.64 [R1+0xf60], R24 ;  /* 0x000f601801007387 */ /* 0x0001e20000100a00 */
[----:B------:R-:W-:Y:S01]  /*7160*/  IMAD R7, R3, 0x164, RZ ;  /* 0x0000016403077824 */ /* 0x000fe200078e02ff */
[-C--:B------:R-:W-:Y:S02]  /*7170*/  LEA.HI.X.SX32 R23, R4, R17.reuse, 0x1, P1 ;  /* 0x0000001104177211 */ /* 0x080fe400008f0eff */
[-C--:B-1----:R-:W-:Y:S01]  /*7180*/  IADD3 R14, P4, R9, R16.reuse, RZ ;  /* 0x00000010090e7210 */ /* 0x082fe20007f9e0ff */
[C---:B------:R-:W-:Y:S01]  /*7190*/  IMAD R9, R3.reuse, 0xb2, RZ ;  /* 0x000000b203097824 */ /* 0x040fe200078e02ff */
[----:B------:R1:W-:Y:S01]  /*71a0*/  STL.64 [R1+0xe00], R18 ;  /* 0x000e001201007387 */ /* 0x0003e20000100a00 */
[----:B------:R-:W-:Y:S01]  /*71b0*/  IMAD R12, R3, 0xb1, RZ ;  /* 0x000000b1030c7824 */ /* 0x000fe200078e02ff */
[-C--:B------:R-:W-:Y:S01]  /*71c0*/  IADD3 R6, P5, R7, R16.reuse, RZ ;  /* 0x0000001007067210 */ /* 0x080fe20007fbe0ff */
[C---:B------:R-:W-:Y:S01]  /*71d0*/  IMAD R4, R3.reuse, 0x16c, RZ ;  /* 0x0000016c03047824 */ /* 0x040fe200078e02ff */
[-C--:B0-----:R-:W-:Y:S01]  /*71e0*/  IADD3 R24, P1, R8, R16.reuse, RZ ;  /* 0x0000001008187210 */ /* 0x081fe20007f3e0ff */
[----:B------:R-:W-:Y:S01]  /*71f0*/  IMAD R8, R3, 0x59, RZ ;  /* 0x0000005903087824 */ /* 0x000fe200078e02ff */
[-C--:B------:R-:W-:Y:S01]  /*7200*/  LEA.HI.X.SX32 R21, R12, R17.reuse, 0x1, P2 ;  /* 0x000000110c157211 */ /* 0x080fe200010f0eff */
[----:B------:R0:W-:Y:S01]  /*7210*/  STL.64 [R1+0xb48], R22 ;  /* 0x000b481601007387 */ /* 0x0001e20000100a00 */
[----:B-1----:R-:W-:Y:S01]  /*7220*/  IADD3 R18, P3, R9, R16, RZ ;  /* 0x0000001009127210 */ /* 0x002fe20007f7e0ff */
[----:B------:R-:W-:Y:S01]  /*7230*/  IMAD R12, R3, 0x5a, RZ ;  /* 0x0000005a030c7824 */ /* 0x000fe200078e02ff */
[----:B------:R-:W-:-:S02]  /*7240*/  LEA.HI.X.SX32 R7, R9, R17, 0x1, P5 ;  /* 0x0000001109077211 */ /* 0x000fc400028f0eff */
[----:B------:R-:W-:Y:S01]  /*7250*/  LEA.HI.X.SX32 R19, R8, R17, 0x1, P3 ;  /* 0x0000001108137211 */ /* 0x000fe200018f0eff */
[C---:B------:R-:W-:Y:S01]  /*7260*/  IMAD R11, R3.reuse, 0x168, RZ ;  /* 0x00000168030b7824 */ /* 0x040fe200078e02ff */
[----:B0-----:R-:W-:Y:S01]  /*7270*/  IADD3 R22, P2, R4, R16, RZ ;  /* 0x0000001004167210 */ /* 0x001fe20007f5e0ff */
[C---:B------:R-:W-:Y:S01]  /*7280*/  IMAD R4, R3.reuse, 0xb4, RZ ;  /* 0x000000b403047824 */ /* 0x040fe200078e02ff */
[----:B------:R0:W-:Y:S01]  /*7290*/  STL.64 [R1+0xb40], R20 ;  /* 0x000b401401007387 */ /* 0x0001e20000100a00 */
[----:B------:R-:W-:-:S03]  /*72a0*/  IMAD R8, R3, 0xb3, RZ ;  /* 0x000000b303087824 */ /* 0x000fc600078e02ff */
[----:B------:R1:W-:Y:S01]  /*72b0*/  STL.64 [R1+0xdf8], R18 ;  /* 0x000df81201007387 */ /* 0x0003e20000100a00 */
[----:B------:R-:W-:-:S03]  /*72c0*/  IADD3 R10, P6, R11, R16, RZ ;  /* 0x000000100b0a7210 */ /* 0x000fc60007fde0ff */
[----:B------:R2:W-:Y:S01]  /*72d0*/  STL.64 [R1+0xb38], R6 ;  /* 0x000b380601007387 */ /* 0x0005e20000100a00 */
[----:B0-----:R-:W-:Y:S01]  /*72e0*/  IMAD R20, R3, 0x2d, RZ ;  /* 0x0000002d03147824 */ /* 0x001fe200078e02ff */
[-C--:B------:R-:W-:Y:S02]  /*72f0*/  LEA.HI.X.SX32 R15, R8, R17.reuse, 0x1, P4 ;  /* 0x00000011080f7211 */ /* 0x080fe400020f0eff */
[-C--:B-1----:R-:W-:Y:S02]  /*7300*/  IADD3 R18, P3, R12, R16.reuse, RZ ;  /* 0x000000100c127210 */ /* 0x082fe40007f7e0ff */
[----:B--2---:R-:W-:Y:S02]  /*7310*/  IADD3 R6, P5, R4, R16, RZ ;  /* 0x0000001004067210 */ /* 0x004fe40007fbe0ff */
[-C--:B------:R-:W-:Y:S02]  /*7320*/  LEA.HI.X.SX32 R19, R20, R17.reuse, 0x1, P3 ;  /* 0x0000001114137211 */ /* 0x080fe400018f0eff */
[----:B------:R-:W-:-:S02]  /*7330*/  LEA.HI.X.SX32 R7, R12, R17, 0x1, P5 ;  /* 0x000000110c077211 */ /* 0x000fc400028f0eff */
[----:B------:R-:W-:Y:S01]  /*7340*/  LEA.HI.X.SX32 R11, R4, R17, 0x1, P6 ;  /* 0x00000011040b7211 */ /* 0x000fe200030f0eff */
[----:B------:R0:W-:Y:S01]  /*7350*/  STL.64 [R1+0xb30], R14 ;  /* 0x000b300e01007387 */ /* 0x0001e20000100a00 */
[----:B------:R-:W-:-:S03]  /*7360*/  IMAD R12, R3, 0x172, RZ ;  /* 0x00000172030c7824 */ /* 0x000fc600078e02ff */
[----:B------:R1:W-:Y:S04]  /*7370*/  STL.64 [R1+0xf58], R18 ;  /* 0x000f581201007387 */ /* 0x0003e80000100a00 */
[----:B------:R-:W-:Y:S04]  /*7380*/  STL.64 [R1+0xdf0], R6 ;  /* 0x000df00601007387 */ /* 0x000fe80000100a00 */
[----:B------:R2:W-:Y:S01]  /*7390*/  STL.64 [R1+0xb28], R10 ;  /* 0x000b280a01007387 */ /* 0x0005e20000100a00 */
[C---:B0-----:R-:W-:Y:S01]  /*73a0*/  IMAD R15, R3.reuse, 0xb6, RZ ;  /* 0x000000b6030f7824 */ /* 0x041fe200078e02ff */
[----:B-1----:R-:W-:Y:S01]  /*73b0*/  IADD3 R18, P6, R12, R16, RZ ;  /* 0x000000100c127210 */ /* 0x002fe20007fde0ff */
[----:B------:R-:W-:-:S02]  /*73c0*/  IMAD R12, R3, 0x5b, RZ ;  /* 0x0000005b030c7824 */ /* 0x000fc400078e02ff */
[----:B--2---:R-:W-:Y:S01]  /*73d0*/  IMAD R10, R3, 0xb5, RZ ;  /* 0x000000b5030a7824 */ /* 0x004fe200078e02ff */
[----:B------:R-:W-:Y:S01]  /*73e0*/  IADD3 R6, P5, R15, R16, RZ ;  /* 0x000000100f067210 */ /* 0x000fe20007fbe0ff */
[----:B------:R-:W-:-:S03]  /*73f0*/  IMAD R9, R3, 0x16e, RZ ;  /* 0x0000016e03097824 */ /* 0x000fc600078e02ff */
[-C--:B------:R-:W-:Y:S01]  /*7400*/  LEA.HI.X.SX32 R25, R10, R17.reuse, 0x1, P1 ;  /* 0x000000110a197211 */ /* 0x080fe200008f0eff */
[C---:B------:R-:W-:Y:S01]  /*7410*/  IMAD R14, R3.reuse, 0x170, RZ ;  /* 0x00000170030e7824 */ /* 0x040fe200078e02ff */
[-C--:B------:R-:W-:Y:S01]  /*7420*/  LEA.HI.X.SX32 R7, R12, R17.reuse, 0x1, P5 ;  /* 0x000000110c077211 */ /* 0x080fe200028f0eff */
[----:B------:R-:W-:Y:S02]  /*7430*/  IMAD R12, R3, 0xb7, RZ ;  /* 0x000000b7030c7824 */ /* 0x000fe400078e02ff */
[----:B------:R0:W-:Y:S01]  /*7440*/  STL.64 [R1+0xb20], R24 ;  /* 0x000b201801007387 */ /* 0x0001e20000100a00 */
[-C--:B------:R-:W-:Y:S02]  /*7450*/  IADD3 R8, P4, R9, R16.reuse, RZ ;  /* 0x0000001009087210 */ /* 0x080fe40007f9e0ff */
[-C--:B------:R-:W-:Y:S01]  /*7460*/  LEA.HI.X.SX32 R23, R15, R17.reuse, 0x1, P2 ;  /* 0x000000110f177211 */ /* 0x080fe200010f0eff */
[----:B------:R1:W-:Y:S01]  /*7470*/  STL.64 [R1+0xde8], R6 ;  /* 0x000de80601007387 */ /* 0x0003e20000100a00 */
[C---:B------:R-:W-:Y:S01]  /*7480*/  IMAD R15, R3.reuse, 0x17, RZ ;  /* 0x00000017030f7824 */ /* 0x040fe200078e02ff */
[----:B------:R-:W-:Y:S01]  /*7490*/  IADD3 R20, P3, R14, R16, RZ ;  /* 0x000000100e147210 */ /* 0x000fe20007f7e0ff */
[C---:B0-----:R-:W-:Y:S01]  /*74a0*/  IMAD R24, R3.reuse, 0x2e, RZ ;  /* 0x0000002e03187824 */ /* 0x041fe200078e02ff */
[----:B------:R-:W-:Y:S01]  /*74b0*/  LEA.HI.X.SX32 R9, R12, R17, 0x1, P4 ;  /* 0x000000110c097211 */ /* 0x000fe200020f0eff */
[----:B------:R-:W-:-:S03]  /*74c0*/  IMAD R14, R3, 0x5c, RZ ;  /* 0x0000005c030e7824 */ /* 0x000fc600078e02ff */
[-C--:B-1----:R-:W-:Y:S01]  /*74d0*/  IADD3 R6, P5, R24, R16.reuse, RZ ;  /* 0x0000001018067210 */ /* 0x082fe20007fbe0ff */
[C---:B------:R-:W-:Y:S01]  /*74e0*/  IMAD R4, R3.reuse, 0xb8, RZ ;  /* 0x000000b803047824 */ /* 0x040fe200078e02ff */
[----:B------:R0:W-:Y:S01]  /*74f0*/  STL.64 [R1+0xb18], R22 ;  /* 0x000b181601007387 */ /* 0x0001e20000100a00 */
[----:B------:R-:W-:Y:S01]  /*7500*/  IMAD R12, R3, 0x176, RZ ;  /* 0x00000176030c7824 */ /* 0x000fe200078e02ff */
[----:B------:R-:W-:Y:S02]  /*7510*/  LEA.HI.X.SX32 R7, R15, R17, 0x1, P5 ;  /* 0x000000110f077211 */ /* 0x000fe400028f0eff */
[----:B------:R1:W-:Y:S04]  /*7520*/  STL.64 [R1+0xb10], R8 ;  /* 0x000b100801007387 */ /* 0x0003e80000100a00 */
[----:B------:R2:W-:Y:S01]  /*7530*/  STL.64 [R1+0x1008], R6 ;  /* 0x0010080601007387 */ /* 0x0005e20000100a00 */
[----:B0-----:R-:W-:-:S02]  /*7540*/  IADD3 R22, P2, R14, R16, RZ ;  /* 0x000000100e167210 */ /* 0x001fc40007f5e0ff */
[-C--:B-1----:R-:W-:Y:S02]  /*7550*/  IADD3 R8, P4, R4, R16.reuse, RZ ;  /* 0x0000001004087210 */ /* 0x082fe40007f9e0ff */
[-C--:B------:R-:W-:Y:S02]  /*7560*/  LEA.HI.X.SX32 R23, R24, R17.reuse, 0x1, P2 ;  /* 0x0000001118177211 */ /* 0x080fe400010f0eff */
[-C--:B--2---:R-:W-:Y:S01]  /*7570*/  IADD3 R6, P5, R12, R16.reuse, RZ ;  /* 0x000000100c067210 */ /* 0x084fe20007fbe0ff */
[C---:B------:R-:W-:Y:S01]  /*7580*/  IMAD R12, R3.reuse, 0xba, RZ ;  /* 0x000000ba030c7824 */ /* 0x040fe200078e02ff */
[-C--:B------:R-:W-:Y:S01]  /*7590*/  LEA.HI.X.SX32 R9, R14, R17.reuse, 0x1, P4 ;  /* 0x000000110e097211 */ /* 0x080fe200020f0eff */
[C---:B------:R-:W-:Y:S01]  /*75a0*/  IMAD R15, R3.reuse, 0x178, RZ ;  /* 0x00000178030f7824 */ /* 0x040fe200078e02ff */
[----:B------:R-:W-:Y:S01]  /*75b0*/  LEA.HI.X.SX32 R21, R4, R17, 0x1, P3 ;  /* 0x0000001104157211 */ /* 0x000fe200018f0eff */
[----:B------:R0:W-:Y:S01]  /*75c0*/  STL.64 [R1+0xf50], R22 ;  /* 0x000f501601007387 */ /* 0x0001e20000100a00 */
[C---:B------:R-:W-:Y:S01]  /*75d0*/  IMAD R4, R3.reuse, 0x5d, RZ ;  /* 0x0000005d03047824 */ /* 0x040fe200078e02ff */
[-C--:B------:R-:W-:Y:S01]  /*75e0*/  IADD3 R14, P4, R12, R16.reuse, RZ ;  /* 0x000000100c0e7210 */ /* 0x080fe20007f9e0ff */
[----:B------:R-:W-:Y:S01]  /*75f0*/  IMAD R11, R3, 0x174, RZ ;  /* 0x00000174030b7824 */ /* 0x000fe200078e02ff */
[----:B------:R1:W-:Y:S04]  /*7600*/  STL.64 [R1+0xde0], R8 ;  /* 0x000de00801007387 */ /* 0x0003e80000100a00 */
[-C--:B------:R-:W-:Y:S01]  /*7610*/  IADD3 R10, P1, R11, R16.reuse, RZ ;  /* 0x000000100b0a7210 */ /* 0x080fe20007f3e0ff */
[----:B------:R2:W-:Y:S01]  /*7620*/  STL.64 [R1+0xb08], R20 ;  /* 0x000b081401007387 */ /* 0x0005e20000100a00 */
[----:B0-----:R-:W-:Y:S01]  /*7630*/  IADD3 R22, P2, R15, R16, RZ ;  /* 0x000000100f167210 */ /* 0x001fe20007f5e0ff */
[----:B-1----:R-:W-:-:S02]  /*7640*/  IMAD R8, R3, 0x17a, RZ ;  /* 0x0000017a03087824 */ /* 0x002fc400078e02ff */
[C---:B------:R-:W-:Y:S01]  /*7650*/  IMAD R9, R3.reuse, 0xb9, RZ ;  /* 0x000000b903097824 */ /* 0x040fe200078e02ff */
[-C--:B------:R-:W-:Y:S01]  /*7660*/  LEA.HI.X.SX32 R15, R4, R17.reuse, 0x1, P4 ;  /* 0x00000011040f7211 */ /* 0x080fe200020f0eff */
[C---:B------:R-:W-:Y:S01]  /*7670*/  IMAD R4, R3.reuse, 0xbb, RZ ;  /* 0x000000bb03047824 */ /* 0x040fe200078e02ff */
[----:B--2---:R-:W-:Y:S01]  /*7680*/  IADD3 R20, P3, R8, R16, RZ ;  /* 0x0000001008147210 */ /* 0x004fe20007f7e0ff */
[----:B------:R-:W-:Y:S01]  /*7690*/  IMAD R8, R3, 0x17c, RZ ;  /* 0x0000017c03087824 */ /* 0x000fe200078e02ff */
[-C--:B------:R-:W-:Y:S02]  /*76a0*/  LEA.HI.X.SX32 R19, R9, R17.reuse, 0x1, P6 ;  /* 0x0000001109137211 */ /* 0x080fe400030f0eff */
[-C--:B------:R-:W-:Y:S02]  /*76b0*/  LEA.HI.X.SX32 R11, R12, R17.reuse, 0x1, P1 ;  /* 0x000000110c0b7211 */ /* 0x080fe400008f0eff */
[----:B------:R-:W-:Y:S01]  /*76c0*/  LEA.HI.X.SX32 R7, R4, R17, 0x1, P5 ;  /* 0x0000001104077211 */ /* 0x000fe200028f0eff */
[----:B------:R0:W-:Y:S01]  /*76d0*/  STL.64 [R1+0xb00], R18 ;  /* 0x000b001201007387 */ /* 0x0001e20000100a00 */
[----:B------:R-:W-:-:S03]  /*76e0*/  IMAD R9, R3, 0x5e, RZ ;  /* 0x0000005e03097824 */ /* 0x000fc600078e02ff */
[----:B------:R-:W-:Y:S01]  /*76f0*/  STL.64 [R1+0xdd8], R14 ;  /* 0x000dd80e01007387 */ /* 0x000fe20000100a00 */
[----:B------:R-:W-:-:S03]  /*7700*/  IMAD R12, R3, 0x17e, RZ ;  /* 0x0000017e030c7824 */ /* 0x000fc600078e02ff */
[----:B------:R1:W-:Y:S01]  /*7710*/  STL.64 [R1+0xaf8], R10 ;  /* 0x000af80a01007387 */ /* 0x0003e20000100a00 */
[-C--:B0-----:R-:W-:Y:S01]  /*7720*/  IADD3 R18, P6, R8, R16.reuse, RZ ;  /* 0x0000001008127210 */ /* 0x081fe20007fde0ff */
[----:B------:R-:W-:Y:S02]  /*7730*/  IMAD R8, R3, 0xbc, RZ ;  /* 0x000000bc03087824 */ /* 0x000fe400078e02ff */
[----:B------:R0:W-:Y:S01]  /*7740*/  STL.64 [R1+0xaf0], R6 ;  /* 0x000af00601007387 */ /* 0x0001e20000100a00 */
[-C--:B------:R-:W-:Y:S02]  /*7750*/  IADD3 R24, P4, R9, R16.reuse, RZ ;  /* 0x0000001009187210 */ /* 0x080fe40007f9e0ff */
[-C--:B-1----:R-:W-:Y:S01]  /*7760*/  IADD3 R10, P1, R8, R16.reuse, RZ ;  /* 0x00000010080a7210 */ /* 0x082fe20007f3e0ff */
[C---:B0-----:R-:W-:Y:S01]  /*7770*/  IMAD R6, R3.reuse, 0x2f, RZ ;  /* 0x0000002f03067824 */ /* 0x041fe200078e02ff */
[----:B------:R-:W-:Y:S01]  /*7780*/  IADD3 R14, P5, R12, R16, RZ ;  /* 0x000000100c0e7210 */ /* 0x000fe20007fbe0ff */
[----:B------:R-:W-:Y:S01]  /*7790*/  IMAD R12, R3, 0xbe, RZ ;  /* 0x000000be030c7824 */ /* 0x000fe200078e02ff */
[----:B------:R-:W-:-:S02]  /*77a0*/  LEA.HI.X.SX32 R11, R9, R17, 0x1, P1 ;  /* 0x00000011090b7211 */ /* 0x000fc400008f0eff */
[-C--:B------:R-:W-:Y:S02]  /*77b0*/  LEA.HI.X.SX32 R25, R6, R17.reuse, 0x1, P4 ;  /* 0x0000001106197211 */ /* 0x080fe400020f0eff */
[----:B------:R-:W-:Y:S01]  /*77c0*/  LEA.HI.X.SX32 R23, R8, R17, 0x1, P2 ;  /* 0x0000001108177211 */ /* 0x000fe200010f0eff */
[C---:B------:R-:W-:Y:S02]  /*77d0*/  IMAD R8, R3.reuse, 0xbd, RZ ;  /* 0x000000bd03087824 */ /* 0x040fe400078e02ff */
[----:B------:R-:W-:Y:S01]  /*77e0*/  STL.64 [R1+0xf48], R24 ;  /* 0x000f481801007387 */ /* 0x000fe20000100a00 */
[----:B------:R-:W-:-:S03]  /*77f0*/  IMAD R4, R3, 0x5f, RZ ;  /* 0x0000005f03047824 */ /* 0x000fc600078e02ff */
[----:B------:R0:W-:Y:S01]  /*7800*/  STL.64 [R1+0xdd0], R10 ;  /* 0x000dd00a01007387 */ /* 0x0001e20000100a00 */
[----:B------:R-:W-:-:S03]  /*7810*/  LEA.HI.X.SX32 R21, R8, R17, 0x1, P3 ;  /* 0x0000001108157211 */ /* 0x000fc600018f0eff */
[----:B------:R-:W-:Y:S01]  /*7820*/  STL.64 [R1+0xae8], R22 ;  /* 0x000ae81601007387 */ /* 0x000fe20000100a00 */
[----:B0-----:R-:W-:-:S04]  /*7830*/  IADD3 R10, P1, R12, R16, RZ ;  /* 0x000000100c0a7210 */ /* 0x001fc80007f3e0ff */
[-C--:B------:R-:W-:Y:S01]  /*7840*/  LEA.HI.X.SX32 R11, R4, R17.reuse, 0x1, P1 ;  /* 0x00000011040b7211 */ /* 0x080fe200008f0eff */
[----:B------:R0:W-:Y:S01]  /*7850*/  STL.64 [R1+0xae0], R20 ;  /* 0x000ae01401007387 */ /* 0x0001e20000100a00 */
[----:B------:R-:W-:Y:S01]  /*7860*/  LEA.HI.X.SX32 R19, R12, R17, 0x1, P6 ;  /* 0x000000110c137211 */ /* 0x000fe200030f0eff */
[C---:B------:R-:W-:Y:S02]  /*7870*/  IMAD R4, R3.reuse, 0xbf, RZ ;  /* 0x000000bf03047824 */ /* 0x040fe400078e02ff */
[----:B------:R1:W-:Y:S01]  /*7880*/  STL.64 [R1+0xdc8], R10 ;  /* 0x000dc80a01007387 */ /* 0x0003e20000100a00 */
[C---:B------:R-:W-:Y:S02]  /*7890*/  IMAD R12, R3.reuse, 0x3, RZ ;  /* 0x00000003030c7824 */ /* 0x040fe400078e02ff */
[C---:B0-----:R-:W-:Y:S02]  /*78a0*/  IMAD R21, R3.reuse, 0x6, RZ ;  /* 0x0000000603157824 */ /* 0x041fe400078e02ff */
[----:B-1----:R-:W-:-:S03]  /*78b0*/  IMAD R11, R3, 0xc, RZ ;  /* 0x0000000c030b7824 */ /* 0x002fc600078e02ff */
[-C--:B------:R-:W-:Y:S01]  /*78c0*/  IADD3 R22, P1, R21, R16.reuse, RZ ;  /* 0x0000001015167210 */ /* 0x080fe20007f3e0ff */
[----:B------:R0:W-:Y:S01]  /*78d0*/  STL.64 [R1+0xad8], R18 ;  /* 0x000ad81201007387 */ /* 0x0001e20000100a00 */
[-C--:B------:R-:W-:Y:S01]  /*78e0*/  LEA.HI.X.SX32 R15, R4, R17.reuse, 0x1, P5 ;  /* 0x00000011040f7211 */ /* 0x080fe200028f0eff */
[C---:B------:R-:W-:Y:S01]  /*78f0*/  IMAD R10, R3.reuse, 0x18, RZ ;  /* 0x00000018030a7824 */ /* 0x040fe200078e02ff */
[----:B------:R-:W-:Y:S01]  /*7900*/  LEA.HI.X.SX32 R23, R12, R17, 0x1, P1 ;  /* 0x000000110c177211 */ /* 0x000fe200008f0eff */
[C---:B------:R-:W-:Y:S02]  /*7910*/  IMAD R20, R3.reuse, 0x30, RZ ;  /* 0x0000003003147824 */ /* 0x040fe400078e02ff */
[----:B------:R1:W-:Y:S01]  /*7920*/  STL.64 [R1+0xad0], R14 ;  /* 0x000ad00e01007387 */ /* 0x0003e20000100a00 */
[----:B------:R-:W-:Y:S01]  /*7930*/  IMAD R12, R3, 0x60, RZ ;  /* 0x00000060030c7824 */ /* 0x000fe200078e02ff */
[----:B0-----:R-:W-:-:S04]  /*7940*/  IADD3 R18, P6, R11, R16, RZ ;  /* 0x000000100b127210 */ /* 0x001fc80007fde0ff */
[-C--:B------:R-:W-:Y:S02]  /*7950*/  LEA.HI.X.SX32 R19, R21, R17.reuse, 0x1, P6 ;  /* 0x0000001115137211 */ /* 0x080fe400030f0eff */
[-C--:B-1----:R-:W-:Y:S01]  /*7960*/  IADD3 R14, P5, R10, R16.reuse, RZ ;  /* 0x000000100a0e7210 */ /* 0x082fe20007fbe0ff */
[----:B------:R0:W-:Y:S01]  /*7970*/  STL.64 [R1+0x10a8], R22 ;  /* 0x0010a81601007387 */ /* 0x0001e20000100a00 */
[----:B------:R-:W-:Y:S02]  /*7980*/  IMAD R4, R3, 0xc0, RZ ;  /* 0x000000c003047824 */ /* 0x000fe400078e02ff */
[----:B------:R-:W-:Y:S01]  /*7990*/  LEA.HI.X.SX32 R15, R11, R17, 0x1, P5 ;  /* 0x000000110b0f7211 */ /* 0x000fe200028f0eff */
[----:B------:R1:W-:Y:S01]  /*79a0*/  STL.64 [R1+0x1090], R18 ;  /* 0x0010901201007387 */ /* 0x0003e20000100a00 */
[----:B------:R-:W-:Y:S01]  /*79b0*/  IMAD R7, R3, 0x180, RZ ;  /* 0x0000018003077824 */ /* 0x000fe200078e02ff */
[-C--:B0-----:R-:W-:Y:S02]  /*79c0*/  IADD3 R22, P1, R20, R16.reuse, RZ ;  /* 0x0000001014167210 */ /* 0x081fe40007f3e0ff */
[----:B-1----:R-:W-:-:S02]  /*79d0*/  IADD3 R18, P6, R12, R16, RZ ;  /* 0x000000100c127210 */ /* 0x002fc40007fde0ff */
[-C--:B------:R-:W-:Y:S01]  /*79e0*/  LEA.HI.X.SX32 R23, R10, R17.reuse, 0x1, P1 ;  /* 0x000000110a177211 */ /* 0x080fe200008f0eff */
[----:B------:R0:W-:Y:S01]  /*79f0*/  STL.64 [R1+0x1060], R14 ;  /* 0x0010600e01007387 */ /* 0x0001e20000100a00 */
[----:B------:R-:W-:Y:S01]  /*7a00*/  LEA.HI.X.SX32 R19, R20, R17, 0x1, P6 ;  /* 0x0000001114137211 */ /* 0x000fe200030f0eff */
[C---:B------:R-:W-:Y:S02]  /*7a10*/  IMAD R10, R3.reuse, 0x188, RZ ;  /* 0x00000188030a7824 */ /* 0x040fe400078e02ff */
[----:B------:R-:W-:Y:S01]  /*7a20*/  IMAD R11, R3, 0x186, RZ ;  /* 0x00000186030b7824 */ /* 0x000fe200078e02ff */
[----:B------:R1:W-:Y:S01]  /*7a30*/  STL.64 [R1+0x1000], R22 ;  /* 0x0010001601007387 */ /* 0x0003e20000100a00 */
[----:B------:R-:W-:-:S03]  /*7a40*/  IADD3 R6, P4, R7, R16, RZ ;  /* 0x0000001007067210 */ /* 0x000fc60007f9e0ff */
[----:B------:R2:W-:Y:S01]  /*7a50*/  STL.64 [R1+0xf40], R18 ;  /* 0x000f401201007387 */ /* 0x0005e20000100a00 */
[----:B0-----:R-:W-:Y:S01]  /*7a60*/  IADD3 R14, P5, R4, R16, RZ ;  /* 0x00000010040e7210 */ /* 0x001fe20007fbe0ff */
[----:B------:R-:W-:-:S03]  /*7a70*/  IMAD R9, R3, 0x182, RZ ;  /* 0x0000018203097824 */ /* 0x000fc600078e02ff */
[-C--:B------:R-:W-:Y:S02]  /*7a80*/  LEA.HI.X.SX32 R15, R12, R17.reuse, 0x1, P5 ;  /* 0x000000110c0f7211 */ /* 0x080fe400028f0eff */
[-C--:B-1----:R-:W-:Y:S02]  /*7a90*/  IADD3 R22, P1, R11, R16.reuse, RZ ;  /* 0x000000100b167210 */ /* 0x082fe40007f3e0ff */
[-C--:B--2---:R-:W-:Y:S01]  /*7aa0*/  IADD3 R18, P6, R10, R16.reuse, RZ ;  /* 0x000000100a127210 */ /* 0x084fe20007fde0ff */
[C---:B------:R-:W-:Y:S02]  /*7ab0*/  IMAD R10, R3.reuse, 0x18a, RZ ;  /* 0x0000018a030a7824 */ /* 0x040fe400078e02ff */
[----:B------:R-:W-:Y:S01]  /*7ac0*/  IMAD R11, R3, 0xc2, RZ ;  /* 0x000000c2030b7824 */ /* 0x000fe200078e02ff */
[----:B------:R0:W-:Y:S01]  /*7ad0*/  STL.64 [R1+0xdc0], R14 ;  /* 0x000dc00e01007387 */ /* 0x0001e20000100a00 */
[----:B------:R-:W-:Y:S02]  /*7ae0*/  LEA.HI.X.SX32 R7, R4, R17, 0x1, P4 ;  /* 0x0000001104077211 */ /* 0x000fe400020f0eff */
[-C--:B------:R-:W-:Y:S01]  /*7af0*/  IADD3 R24, P2, R9, R16.reuse, RZ ;  /* 0x0000001009187210 */ /* 0x080fe20007f5e0ff */
[----:B------:R-:W-:Y:S01]  /*7b00*/  IMAD R9, R3, 0x184, RZ ;  /* 0x0000018403097824 */ /* 0x000fe200078e02ff */
[-C--:B------:R-:W-:Y:S01]  /*7b10*/  IADD3 R20, P5, R11, R16.reuse, RZ ;  /* 0x000000100b147210 */ /* 0x080fe20007fbe0ff */
[C---:B------:R-:W-:Y:S01]  /*7b20*/  IMAD R12, R3.reuse, 0xc1, RZ ;  /* 0x000000c1030c7824 */ /* 0x040fe200078e02ff */
[-C--:B0-----:R-:W-:Y:S01]  /*7b30*/  IADD3 R14, P4, R10, R16.reuse, RZ ;  /* 0x000000100a0e7210 */ /* 0x081fe20007f9e0ff */
[----:B------:R-:W-:Y:S01]  /*7b40*/  IMAD R10, R3, 0x61, RZ ;  /* 0x00000061030a7824 */ /* 0x000fe200078e02ff */
[----:B------:R-:W-:-:S04]  /*7b50*/  IADD3 R8, P3, R9, R16, RZ ;  /* 0x0000001009087210 */ /* 0x000fc80007f7e0ff */
        /* <DEDUP_REMOVED lines=10> */
[----:B------:R0:W-:Y:S01]  /*7c00*/  STL.64 [R1+0xab8], R8 ;  /* 0x000ab80801007387 */ /* 0x0001e20000100a00 */
[----:B------:R-:W-:-:S03]  /*7c10*/  IMAD R7, R3, 0x18c, RZ ;  /* 0x0000018c03077824 */ /* 0x000fc600078e02ff */
[----:B------:R2:W-:Y:S01]  /*7c20*/  STL.64 [R1+0xab0], R22 ;  /* 0x000ab01601007387 */ /* 0x0005e20000100a00 */
[-C--:B-1----:R-:W-:Y:S02]  /*7c30*/  IADD3 R20, P5, R12, R16.reuse, RZ ;  /* 0x000000100c147210 */ /* 0x082fe40007fbe0ff */
[----:B0-----:R-:W-:Y:S01]  /*7c40*/  IADD3 R8, P3, R6, R16, RZ ;  /* 0x0000001006087210 */ /* 0x001fe20007f7e0ff */
[----:B--2---:R-:W-:-:S03]  /*7c50*/  IMAD R22, R3, 0x31, RZ ;  /* 0x0000003103167824 */ /* 0x004fc600078e02ff */
[-C--:B------:R-:W-:Y:S01]  /*7c60*/  LEA.HI.X.SX32 R9, R12, R17.reuse, 0x1, P3 ;  /* 0x000000110c097211 */ /* 0x080fe200018f0eff */
[----:B------:R-:W-:Y:S01]  /*7c70*/  IMAD R12, R3, 0x192, RZ ;  /* 0x00000192030c7824 */ /* 0x000fe200078e02ff */
[----:B------:R-:W-:Y:S02]  /*7c80*/  IADD3 R24, P2, R7, R16, RZ ;  /* 0x0000001007187210 */ /* 0x000fe40007f5e0ff */
[-C--:B------:R-:W-:Y:S01]  /*7c90*/  LEA.HI.X.SX32 R21, R22, R17.reuse, 0x1, P5 ;  /* 0x0000001116157211 */ /* 0x080fe200028f0eff */
[C---:B------:R-:W-:Y:S01]  /*7ca0*/  IMAD R7, R3.reuse, 0xc6, RZ ;  /* 0x000000c603077824 */ /* 0x040fe200078e02ff */
[----:B------:R-:W-:Y:S01]  /*7cb0*/  LEA.HI.X.SX32 R19, R6, R17, 0x1, P6 ;  /* 0x0000001106137211 */ /* 0x000fe200030f0eff */
[C---:B------:R-:W-:Y:S02]  /*7cc0*/  IMAD R4, R3.reuse, 0x190, RZ ;  /* 0x0000019003047824 */ /* 0x040fe400078e02ff */
[----:B------:R0:W-:Y:S01]  /*7cd0*/  STL.64 [R1+0xf38], R20 ;  /* 0x000f381401007387 */ /* 0x0001e20000100a00 */
[----:B------:R-:W-:-:S03]  /*7ce0*/  IMAD R6, R3, 0xc5, RZ ;  /* 0x000000c503067824 */ /* 0x000fc600078e02ff */
[----:B------:R1:W-:Y:S01]  /*7cf0*/  STL.64 [R1+0xdb0], R8 ;  /* 0x000db00801007387 */ /* 0x0003e20000100a00 */
[C---:B------:R-:W-:Y:S01]  /*7d00*/  IMAD R11, R3.reuse, 0x18e, RZ ;  /* 0x0000018e030b7824 */ /* 0x040fe200078e02ff */
[-C--:B------:R-:W-:Y:S02]  /*7d10*/  IADD3 R22, P5, R4, R16.reuse, RZ ;  /* 0x0000001004167210 */ /* 0x080fe40007fbe0ff */
[-C--:B0-----:R-:W-:Y:S01]  /*7d20*/  IADD3 R20, P6, R12, R16.reuse, RZ ;  /* 0x000000100c147210 */ /* 0x081fe20007fde0ff */
[----:B------:R-:W-:Y:S01]  /*7d30*/  IMAD R12, R3, 0x63, RZ ;  /* 0x00000063030c7824 */ /* 0x000fe200078e02ff */
[-C--:B-1----:R-:W-:Y:S01]  /*7d40*/  IADD3 R8, P3, R7, R16.reuse, RZ ;  /* 0x0000001007087210 */ /* 0x082fe20007f7e0ff */
[C---:B------:R-:W-:Y:S01]  /*7d50*/  IMAD R4, R3.reuse, 0x194, RZ ;  /* 0x0000019403047824 */ /* 0x040fe200078e02ff */
[-C--:B------:R-:W-:Y:S02]  /*7d60*/  LEA.HI.X.SX32 R15, R6, R17.reuse, 0x1, P4 ;  /* 0x00000011060f7211 */ /* 0x080fe400020f0eff */
[-C--:B------:R-:W-:Y:S01]  /*7d70*/  LEA.HI.X.SX32 R9, R12, R17.reuse, 0x1, P3 ;  /* 0x000000110c097211 */ /* 0x080fe200018f0eff */
[----:B------:R-:W-:Y:S01]  /*7d80*/  IMAD R12, R3, 0xc7, RZ ;  /* 0x000000c7030c7824 */ /* 0x000fe200078e02ff */
[----:B------:R-:W-:Y:S01]  /*7d90*/  IADD3 R10, P1, R11, R16, RZ ;  /* 0x000000100b0a7210 */ /* 0x000fe20007f3e0ff */
[----:B------:R-:W-:Y:S01]  /*7da0*/  STL.64 [R1+0xaa8], R18 ;  /* 0x000aa81201007387 */ /* 0x000fe20000100a00 */
[-C--:B------:R-:W-:Y:S01]  /*7db0*/  LEA.HI.X.SX32 R25, R7, R17.reuse, 0x1, P2 ;  /* 0x0000001107197211 */ /* 0x080fe200010f0eff */
[C---:B------:R-:W-:Y:S01]  /*7dc0*/  IMAD R6, R3.reuse, 0x32, RZ ;  /* 0x0000003203067824 */ /* 0x040fe200078e02ff */
[----:B------:R-:W-:Y:S01]  /*7dd0*/  LEA.HI.X.SX32 R11, R12, R17, 0x1, P1 ;  /* 0x000000110c0b7211 */ /* 0x000fe200008f0eff */
[----:B------:R0:W-:Y:S01]  /*7de0*/  STL.64 [R1+0xaa0], R14 ;  /* 0x000aa00e01007387 */ /* 0x0001e20000100a00 */
[----:B------:R-:W-:-:S03]  /*7df0*/  IMAD R7, R3, 0x19, RZ ;  /* 0x0000001903077824 */ /* 0x000fc600078e02ff */
[----:B------:R1:W-:Y:S04]  /*7e00*/  STL.64 [R1+0xda8], R8 ;  /* 0x000da80801007387 */ /* 0x0003e80000100a00 */
[----:B------:R-:W-:Y:S01]  /*7e10*/  STL.64 [R1+0xa98], R24 ;  /* 0x000a981801007387 */ /* 0x000fe20000100a00 */
[-C--:B0-----:R-:W-:Y:S01]  /*7e20*/  IADD3 R14, P4, R4, R16.reuse, RZ ;  /* 0x00000010040e7210 */ /* 0x081fe20007f9e0ff */
[C---:B------:R-:W-:Y:S02]  /*7e30*/  IMAD R4, R3.reuse, 0xc8, RZ ;  /* 0x000000c803047824 */ /* 0x040fe400078e02ff */
[----:B------:R0:W-:Y:S01]  /*7e40*/  STL.64 [R1+0xa90], R10 ;  /* 0x000a900a01007387 */ /* 0x0001e20000100a00 */
[C---:B------:R-:W-:Y:S01]  /*7e50*/  IMAD R18, R3.reuse, 0x64, RZ ;  /* 0x0000006403127824 */ /* 0x040fe200078e02ff */
[----:B-1----:R-:W-:Y:S01]  /*7e60*/  IADD3 R8, P3, R6, R16, RZ ;  /* 0x0000001006087210 */ /* 0x002fe20007f7e0ff */
[----:B------:R-:W-:-:S03]  /*7e70*/  IMAD R12, R3, 0x196, RZ ;  /* 0x00000196030c7824 */ /* 0x000fc600078e02ff */
[-C--:B------:R-:W-:Y:S02]  /*7e80*/  LEA.HI.X.SX32 R9, R7, R17.reuse, 0x1, P3 ;  /* 0x0000001107097211 */ /* 0x080fe400018f0eff */
[-C--:B0-----:R-:W-:Y:S02]  /*7e90*/  IADD3 R10, P1, R4, R16.reuse, RZ ;  /* 0x00000010040a7210 */ /* 0x081fe40007f3e0ff */
[C---:B------:R-:W-:Y:S02]  /*7ea0*/  IADD3 R24, P2, R18.reuse, R16, RZ ;  /* 0x0000001012187210 */ /* 0x040fe40007f5e0ff */
[-C--:B------:R-:W-:Y:S01]  /*7eb0*/  LEA.HI.X.SX32 R11, R18, R17.reuse, 0x1, P1 ;  /* 0x00000011120b7211 */ /* 0x080fe200008f0eff */
[----:B------:R0:W-:Y:S01]  /*7ec0*/  STL.64 [R1+0xff8], R8 ;  /* 0x000ff80801007387 */ /* 0x0001e20000100a00 */
[----:B------:R-:W-:-:S03]  /*7ed0*/  LEA.HI.X.SX32 R25, R6, R17, 0x1, P2 ;  /* 0x0000001106197211 */ /* 0x000fc600010f0eff */
[----:B------:R1:W-:Y:S01]  /*7ee0*/  STL.64 [R1+0xda0], R10 ;  /* 0x000da00a01007387 */ /* 0x0003e20000100a00 */
[----:B------:R-:W-:Y:S01]  /*7ef0*/  LEA.HI.X.SX32 R23, R4, R17, 0x1, P5 ;  /* 0x0000001104177211 */ /* 0x000fe200028f0eff */
[C---:B------:R-:W-:Y:S02]  /*7f00*/  IMAD R4, R3.reuse, 0x65, RZ ;  /* 0x0000006503047824 */ /* 0x040fe400078e02ff */
[----:B------:R2:W-:Y:S01]  /*7f10*/  STL.64 [R1+0xf30], R24 ;  /* 0x000f301801007387 */ /* 0x0005e20000100a00 */
[-C--:B0-----:R-:W-:Y:S01]  /*7f20*/  IADD3 R8, P3, R12, R16.reuse, RZ ;  /* 0x000000100c087210 */ /* 0x081fe20007f7e0ff */
[C---:B------:R-:W-:Y:S02]  /*7f30*/  IMAD R12, R3.reuse, 0xca, RZ ;  /* 0x000000ca030c7824 */ /* 0x040fe400078e02ff */
[C---:B-1----:R-:W-:Y:S02]  /*7f40*/  IMAD R10, R3.reuse, 0x19a, RZ ;  /* 0x0000019a030a7824 */ /* 0x042fe400078e02ff */
[----:B------:R-:W-:Y:S01]  /*7f50*/  IMAD R11, R3, 0xc9, RZ ;  /* 0x000000c9030b7824 */ /* 0x000fe200078e02ff */
[----:B------:R-:W-:-:S02]  /*7f60*/  IADD3 R18, P1, R12, R16, RZ ;  /* 0x000000100c127210 */ /* 0x000fc40007f3e0ff */
[-C--:B--2---:R-:W-:Y:S01]  /*7f70*/  IADD3 R24, P5, R10, R16.reuse, RZ ;  /* 0x000000100a187210 */ /* 0x084fe20007fbe0ff */
[----:B------:R-:W-:Y:S01]  /*7f80*/  IMAD R10, R3, 0x19c, RZ ;  /* 0x0000019c030a7824 */ /* 0x000fe200078e02ff */
[-C--:B------:R-:W-:Y:S01]  /*7f90*/  LEA.HI.X.SX32 R21, R11, R17.reuse, 0x1, P6 ;  /* 0x000000110b157211 */ /* 0x080fe200030f0eff */
[----:B------:R0:W-:Y:S01]  /*7fa0*/  STL.64 [R1+0xa88], R22 ;  /* 0x000a881601007387 */ /* 0x0001e20000100a00 */
[-C--:B------:R-:W-:Y:S01]  /*7fb0*/  LEA.HI.X.SX32 R19, R4, R17.reuse, 0x1, P1 ;  /* 0x0000001104137211 */ /* 0x080fe200008f0eff */
[C---:B------:R-:W-:Y:S01]  /*7fc0*/  IMAD R11, R3.reuse, 0x66, RZ ;  /* 0x00000066030b7824 */ /* 0x040fe200078e02ff */
[-C--:B------:R-:W-:Y:S01]  /*7fd0*/  LEA.HI.X.SX32 R15, R12, R17.reuse, 0x1, P4 ;  /* 0x000000110c0f7211 */ /* 0x080fe200020f0eff */
[C---:B------:R-:W-:Y:S01]  /*7fe0*/  IMAD R4, R3.reuse, 0xcb, RZ ;  /* 0x000000cb03047824 */ /* 0x040fe200078e02ff */
[----:B------:R1:W-:Y:S01]  /*7ff0*/  STL.64 [R1+0xa80], R20 ;  /* 0x000a801401007387 */ /* 0x0003e20000100a00 */
[C---:B------:R-:W-:Y:S01]  /*8000*/  IMAD R7, R3.reuse, 0x198, RZ ;  /* 0x0000019803077824 */ /* 0x040fe200078e02ff */
[----:B0-----:R-:W-:Y:S01]  /*8010*/  IADD3 R22, P6, R10, R16, RZ ;  /* 0x000000100a167210 */ /* 0x001fe20007fde0ff */
[C---:B------:R-:W-:Y:S01]  /*8020*/  IMAD R10, R3.reuse, 0xcc, RZ ;  /* 0x000000cc030a7824 */ /* 0x040fe200078e02ff */
[----:B------:R0:W-:Y:S01]  /*8030*/  STL.64 [R1+0xd98], R18 ;  /* 0x000d981201007387 */ /* 0x0001e20000100a00 */
[----:B------:R-:W-:Y:S01]  /*8040*/  LEA.HI.X.SX32 R9, R4, R17, 0x1, P3 ;  /* 0x0000001104097211 */ /* 0x000fe200018f0eff */
[----:B-1----:R-:W-:-:S02]  /*8050*/  IMAD R20, R3, 0x33, RZ ;  /* 0x0000003303147824 */ /* 0x002fc400078e02ff */
[----:B------:R1:W-:Y:S01]  /*8060*/  STL.64 [R1+0xa78], R14 ;  /* 0x000a780e01007387 */ /* 0x0003e20000100a00 */
[----:B------:R-:W-:Y:S01]  /*8070*/  IMAD R12, R3, 0x19e, RZ ;  /* 0x0000019e030c7824 */ /* 0x000fe200078e02ff */
[-C--:B------:R-:W-:Y:S02]  /*8080*/  IADD3 R6, P2, R7, R16.reuse, RZ ;  /* 0x0000001007067210 */ /* 0x080fe40007f5e0ff */
[CC--:B0-----:R-:W-:Y:S02]  /*8090*/  IADD3 R18, P1, R11.reuse, R16.reuse, RZ ;  /* 0x000000100b127210 */ /* 0x0c1fe40007f3e0ff */
[-C--:B-1----:R-:W-:Y:S01]  /*80a0*/  IADD3 R14, P4, R10, R16.reuse, RZ ;  /* 0x000000100a0e7210 */ /* 0x082fe20007f9e0ff */
[----:B------:R0:W-:Y:S01]  /*80b0*/  STL.64 [R1+0xa70], R8 ;  /* 0x000a700801007387 */ /* 0x0001e20000100a00 */
[-C--:B------:R-:W-:Y:S02]  /*80c0*/  LEA.HI.X.SX32 R19, R20, R17.reuse, 0x1, P1 ;  /* 0x0000001114137211 */ /* 0x080fe400008f0eff */
[-C--:B------:R-:W-:Y:S01]  /*80d0*/  LEA.HI.X.SX32 R15, R11, R17.reuse, 0x1, P4 ;  /* 0x000000110b0f7211 */ /* 0x080fe200020f0eff */
[C---:B------:R-:W-:Y:S01]  /*80e0*/  IMAD R11, R3.reuse, 0x1a2, RZ ;  /* 0x000001a2030b7824 */ /* 0x040fe200078e02ff */
[----:B------:R-:W-:Y:S01]  /*80f0*/  LEA.HI.X.SX32 R7, R10, R17, 0x1, P2 ;  /* 0x000000110a077211 */ /* 0x000fe200010f0eff */
[C---:B------:R-:W-:Y:S01]  /*8100*/  IMAD R10, R3.reuse, 0xcd, RZ ;  /* 0x000000cd030a7824 */ /* 0x040fe200078e02ff */
[----:B------:R1:W-:Y:S01]  /*8110*/  STL.64 [R1+0xf28], R18 ;  /* 0x000f281201007387 */ /* 0x0003e20000100a00 */
[----:B0-----:R-:W-:Y:S01]  /*8120*/  IADD3 R8, P3, R12, R16, RZ ;  /* 0x000000100c087210 */ /* 0x001fe20007f7e0ff */
[----:B------:R-:W-:-:S02]  /*8130*/  IMAD R12, R3, 0xce, RZ ;  /* 0x000000ce030c7824 */ /* 0x000fc400078e02ff */
[----:B------:R0:W-:Y:S01]  /*8140*/  STL.64 [R1+0xd90], R14 ;  /* 0x000d900e01007387 */ /* 0x0001e20000100a00 */
[-C--:B------:R-:W-:Y:S02]  /*8150*/  LEA.HI.X.SX32 R25, R10, R17.reuse, 0x1, P5 ;  /* 0x000000110a197211 */ /* 0x080fe400028f0eff */
[-C--:B-1----:R-:W-:Y:S01]  /*8160*/  IADD3 R18, P2, R11, R16.reuse, RZ ;  /* 0x000000100b127210 */ /* 0x082fe20007f5e0ff */
[C---:B------:R-:W-:Y:S01]  /*8170*/  IMAD R11, R3.reuse, 0x67, RZ ;  /* 0x00000067030b7824 */ /* 0x040fe200078e02ff */
[----:B------:R-:W-:Y:S01]  /*8180*/  STL.64 [R1+0xa68], R6 ;  /* 0x000a680601007387 */ /* 0x000fe20000100a00 */
[C---:B0-----:R-:W-:Y:S01]  /*8190*/  IADD3 R14, P4, R12.reuse, R16, RZ ;  /* 0x000000100c0e7210 */ /* 0x041fe20007f9e0ff */
[----:B------:R-:W-:Y:S02]  /*81a0*/  IMAD R10, R3, 0x1a, RZ ;  /* 0x0000001a030a7824 */ /* 0x000fe400078e02ff */
[----:B------:R0:W-:Y:S01]  /*81b0*/  STL.64 [R1+0xa60], R24 ;  /* 0x000a601801007387 */ /* 0x0001e20000100a00 */
[-C--:B------:R-:W-:Y:S01]  /*81c0*/  LEA.HI.X.SX32 R15, R11, R17.reuse, 0x1, P4 ;  /* 0x000000110b0f7211 */ /* 0x080fe200020f0eff */
[C---:B------:R-:W-:Y:S01]  /*81d0*/  IMAD R4, R3.reuse, 0x1a0, RZ ;  /* 0x000001a003047824 */ /* 0x040fe200078e02ff */
[----:B------:R-:W-:Y:S01]  /*81e0*/  LEA.HI.X.SX32 R23, R12, R17, 0x1, P6 ;  /* 0x000000110c177211 */ /* 0x000fe200030f0eff */
[----:B------:R-:W-:-:S02]  /*81f0*/  IMAD R11, R3, 0xd, RZ ;  /* 0x0000000d030b7824 */ /* 0x000fc400078e02ff */
[----:B------:R1:W-:Y:S01]  /*8200*/  STL.64 [R1+0xd88], R14 ;  /* 0x000d880e01007387 */ /* 0x0003e20000100a00 */
[C---:B0-----:R-:W-:Y:S02]  /*8210*/  IMAD R25, R3.reuse, 0xcf, RZ ;  /* 0x000000cf03197824 */ /* 0x041fe400078e02ff */
[C---:B------:R-:W-:Y:S01]  /*8220*/  IMAD R24, R3.reuse, 0x34, RZ ;  /* 0x0000003403187824 */ /* 0x040fe200078e02ff */
[----:B------:R0:W-:Y:S01]  /*8230*/  STL.64 [R1+0xa58], R22 ;  /* 0x000a581601007387 */ /* 0x0001e20000100a00 */
[----:B------:R-:W-:Y:S01]  /*8240*/  IMAD R12, R3, 0x68, RZ ;  /* 0x00000068030c7824 */ /* 0x000fe200078e02ff */
[-C--:B------:R-:W-:Y:S02]  /*8250*/  LEA.HI.X.SX32 R9, R25, R17.reuse, 0x1, P3 ;  /* 0x0000001119097211 */ /* 0x080fe400018f0eff */
[-C--:B-1----:R-:W-:Y:S02]  /*8260*/  IADD3 R14, P4, R10, R16.reuse, RZ ;  /* 0x000000100a0e7210 */ /* 0x082fe40007f9e0ff */
[-C--:B------:R-:W-:Y:S01]  /*8270*/  IADD3 R20, P1, R4, R16.reuse, RZ ;  /* 0x0000001004147210 */ /* 0x080fe20007f3e0ff */
[----:B------:R-:W-:Y:S01]  /*8280*/  IMAD R4, R3, 0xd0, RZ ;  /* 0x000000d003047824 */ /* 0x000fe200078e02ff */
[----:B------:R-:W-:Y:S01]  /*8290*/  LEA.HI.X.SX32 R15, R11, R17, 0x1, P4 ;  /* 0x000000110b0f7211 */ /* 0x000fe200020f0eff */
[----:B------:R1:W-:Y:S01]  /*82a0*/  STL.64 [R1+0xa50], R8 ;  /* 0x000a500801007387 */ /* 0x0003e20000100a00 */
[----:B0-----:R-:W-:Y:S01]  /*82b0*/  IADD3 R22, P6, R24, R16, RZ ;  /* 0x0000001018167210 */ /* 0x001fe20007fde0ff */
[----:B------:R-:W-:-:S02]  /*82c0*/  IMAD R11, R3, 0x1a6, RZ ;  /* 0x000001a6030b7824 */ /* 0x000fc400078e02ff */
[----:B------:R0:W-:Y:S01]  /*82d0*/  STL.64 [R1+0x1058], R14 ;  /* 0x0010580e01007387 */ /* 0x0001e20000100a00 */
[-C--:B------:R-:W-:Y:S02]  /*82e0*/  LEA.HI.X.SX32 R23, R10, R17.reuse, 0x1, P6 ;  /* 0x000000110a177211 */ /* 0x080fe400030f0eff */
[-C--:B-1----:R-:W-:Y:S01]  /*82f0*/  IADD3 R8, P3, R12, R16.reuse, RZ ;  /* 0x000000100c087210 */ /* 0x082fe20007f7e0ff */
[----:B------:R-:W-:Y:S02]  /*8300*/  IMAD R10, R3, 0x1a8, RZ ;  /* 0x000001a8030a7824 */ /* 0x000fe400078e02ff */
[----:B------:R1:W-:Y:S01]  /*8310*/  STL.64 [R1+0xff0], R22 ;  /* 0x000ff01601007387 */ /* 0x0003e20000100a00 */
[----:B------:R-:W-:Y:S02]  /*8320*/  LEA.HI.X.SX32 R9, R24, R17, 0x1, P3 ;  /* 0x0000001118097211 */ /* 0x000fe400018f0eff */
[----:B0-----:R-:W-:-:S04]  /*8330*/  IADD3 R14, P4, R4, R16, RZ ;  /* 0x00000010040e7210 */ /* 0x001fc80007f9e0ff */
[-C--:B------:R-:W-:Y:S01]  /*8340*/  LEA.HI.X.SX32 R15, R12, R17.reuse, 0x1, P4 ;  /* 0x000000110c0f7211 */ /* 0x080fe200020f0eff */
[----:B------:R0:W-:Y:S01]  /*8350*/  STL.64 [R1+0xf20], R8 ;  /* 0x000f200801007387 */ /* 0x0001e20000100a00 */
[-C--:B-1----:R-:W-:Y:S01]  /*8360*/  IADD3 R22, P6, R11, R16.reuse, RZ ;  /* 0x000000100b167210 */ /* 0x082fe20007fde0ff */
[C---:B------:R-:W-:Y:S01]  /*8370*/  IMAD R11, R3.reuse, 0xd2, RZ ;  /* 0x000000d2030b7824 */ /* 0x040fe200078e02ff */
[----:B------:R-:W-:Y:S01]  /*8380*/  LEA.HI.X.SX32 R21, R4, R17, 0x1, P1 ;  /* 0x0000001104157211 */ /* 0x000fe200008f0eff */
[C---:B------:R-:W-:Y:S01]  /*8390*/  IMAD R12, R3.reuse, 0xd1, RZ ;  /* 0x000000d1030c7824 */ /* 0x040fe200078e02ff */
[----:B------:R1:W-:Y:S01]  /*83a0*/  STL.64 [R1+0xd80], R14 ;  /* 0x000d800e01007387 */ /* 0x0003e20000100a00 */
[C---:B------:R-:W-:Y:S01]  /*83b0*/  IMAD R4, R3.reuse, 0x69, RZ ;  /* 0x0000006903047824 */ /* 0x040fe200078e02ff */
[-C--:B0-----:R-:W-:Y:S01]  /*83c0*/  IADD3 R8, P3, R10, R16.reuse, RZ ;  /* 0x000000100a087210 */ /* 0x081fe20007f7e0ff */
[C---:B------:R-:W-:Y:S02]  /*83d0*/  IMAD R10, R3.reuse, 0x1aa, RZ ;  /* 0x000001aa030a7824 */ /* 0x040fe400078e02ff */
[----:B------:R-:W-:Y:S01]  /*83e0*/  IMAD R7, R3, 0x1a4, RZ ;  /* 0x000001a403077824 */ /* 0x000fe200078e02ff */
[----:B------:R0:W-:Y:S01]  /*83f0*/  STL.64 [R1+0xa48], R20 ;  /* 0x000a481401007387 */ /* 0x0001e20000100a00 */
[----:B-1----:R-:W-:-:S02]  /*8400*/  IADD3 R14, P4, R11, R16, RZ ;  /* 0x000000100b0e7210 */ /* 0x002fc40007f9e0ff */
[-C--:B------:R-:W-:Y:S01]  /*8410*/  LEA.HI.X.SX32 R19, R12, R17.reuse, 0x1, P2 ;  /* 0x000000110c137211 */ /* 0x080fe200010f0eff */
[----:B------:R-:W-:Y:S01]  /*8420*/  IMAD R12, R3, 0x6a, RZ ;  /* 0x0000006a030c7824 */ /* 0x000fe200078e02ff */
[-C--:B------:R-:W-:Y:S02]  /*8430*/  LEA.HI.X.SX32 R15, R4, R17.reuse, 0x1, P4 ;  /* 0x00000011040f7211 */ /* 0x080fe400020f0eff */
[-C--:B------:R-:W-:Y:S02]  /*8440*/  IADD3 R6, P5, R7, R16.reuse, RZ ;  /* 0x0000001007067210 */ /* 0x080fe40007fbe0ff */
[----:B0-----:R-:W-:Y:S01]  /*8450*/  IADD3 R20, P1, R10, R16, RZ ;  /* 0x000000100a147210 */ /* 0x001fe20007f3e0ff */
[C---:B------:R-:W-:Y:S01]  /*8460*/  IMAD R10, R3.reuse, 0x1ac, RZ ;  /* 0x000001ac030a7824 */ /* 0x040fe200078e02ff */
[----:B------:R0:W-:Y:S01]  /*8470*/  STL.64 [R1+0xa40], R18 ;  /* 0x000a401201007387 */ /* 0x0001e20000100a00 */
[----:B------:R-:W-:Y:S01]  /*8480*/  IMAD R4, R3, 0xd3, RZ ;  /* 0x000000d303047824 */ /* 0x000fe200078e02ff */
[-C--:B------:R-:W-:Y:S01]  /*8490*/  LEA.HI.X.SX32 R7, R11, R17.reuse, 0x1, P5 ;  /* 0x000000110b077211 */ /* 0x080fe200028f0eff */
[----:B------:R-:W-:Y:S01]  /*84a0*/  IMAD R24, R3, 0x35, RZ ;  /* 0x0000003503187824 */ /* 0x000fe200078e02ff */
[----:B------:R1:W-:Y:S02]  /*84b0*/  STL.64 [R1+0xd78], R14 ;  /* 0x000d780e01007387 */ /* 0x0003e40000100a00 */
[----:B------:R-:W-:-:S02]  /*84c0*/  LEA.HI.X.SX32 R23, R4, R17, 0x1, P6 ;  /* 0x0000001104177211 */ /* 0x000fc400030f0eff */
[-C--:B0-----:R-:W-:Y:S01]  /*84d0*/  IADD3 R18, P2, R10, R16.reuse, RZ ;  /* 0x000000100a127210 */ /* 0x081fe20007f5e0ff */
[C---:B------:R-:W-:Y:S01]  /*84e0*/  IMAD R10, R3.reuse, 0xd4, RZ ;  /* 0x000000d4030a7824 */ /* 0x040fe200078e02ff */
[-C--:B-1----:R-:W-:Y:S01]  /*84f0*/  IADD3 R14, P4, R12, R16.reuse, RZ ;  /* 0x000000100c0e7210 */ /* 0x082fe20007f9e0ff */
[----:B------:R0:W-:Y:S01]  /*8500*/  STL.64 [R1+0xa38], R6 ;  /* 0x000a380601007387 */ /* 0x0001e20000100a00 */
[C---:B------:R-:W-:Y:S02]  /*8510*/  IMAD R4, R3.reuse, 0x1b0, RZ ;  /* 0x000001b003047824 */ /* 0x040fe400078e02ff */
[-C--:B------:R-:W-:Y:S01]  /*8520*/  LEA.HI.X.SX32 R15, R24, R17.reuse, 0x1, P4 ;  /* 0x00000011180f7211 */ /* 0x080fe200020f0eff */
[C---:B------:R-:W-:Y:S01]  /*8530*/  IMAD R11, R3.reuse, 0x1ae, RZ ;  /* 0x000001ae030b7824 */ /* 0x040fe200078e02ff */
[----:B------:R1:W-:Y:S01]  /*8540*/  STL.64 [R1+0xa30], R22 ;  /* 0x000a301601007387 */ /* 0x0003e20000100a00 */
[CC--:B------:R-:W-:Y:S02]  /*8550*/  LEA.HI.X.SX32 R9, R10.reuse, R17.reuse, 0x1, P3 ;  /* 0x000000110a097211 */ /* 0x0c0fe400018f0eff */
[-C--:B0-----:R-:W-:Y:S01]  /*8560*/  IADD3 R6, P5, R10, R16.reuse, RZ ;  /* 0x000000100a067210 */ /* 0x081fe20007fbe0ff */
[----:B------:R0:W-:Y:S03]  /*8570*/  STL.64 [R1+0xf18], R14 ;  /* 0x000f180e01007387 */ /* 0x0001e60000100a00 */
[----:B------:R-:W-:Y:S01]  /*8580*/  LEA.HI.X.SX32 R7, R12, R17, 0x1, P5 ;  /* 0x000000110c077211 */ /* 0x000fe200028f0eff */
[----:B------:R-:W-:Y:S01]  /*8590*/  IMAD R12, R3, 0x1b2, RZ ;  /* 0x000001b2030c7824 */ /* 0x000fe200078e02ff */
[----:B-1----:R-:W-:Y:S01]  /*85a0*/  IADD3 R22, P6, R11, R16, RZ ;  /* 0x000000100b167210 */ /* 0x002fe20007fde0ff */
[----:B------:R-:W-:-:S02]  /*85b0*/  IMAD R11, R3, 0xd6, RZ ;  /* 0x000000d6030b7824 */ /* 0x000fc400078e02ff */
[----:B------:R1:W-:Y:S01]  /*85c0*/  STL.64 [R1+0xd70], R6 ;  /* 0x000d700601007387 */ /* 0x0003e20000100a00 */
[-C--:B0-----:R-:W-:Y:S01]  /*85d0*/  IADD3 R14, P4, R4, R16.reuse, RZ ;  /* 0x00000010040e7210 */ /* 0x081fe20007f9e0ff */
[C---:B------:R-:W-:Y:S02]  /*85e0*/  IMAD R4, R3.reuse, 0xd5, RZ ;  /* 0x000000d503047824 */ /* 0x040fe400078e02ff */
[----:B------:R0:W-:Y:S01]  /*85f0*/  STL.64 [R1+0xa28], R8 ;  /* 0x000a280801007387 */ /* 0x0001e20000100a00 */
[----:B------:R-:W-:Y:S02]  /*8600*/  IMAD R10, R3, 0x1b4, RZ ;  /* 0x000001b4030a7824 */ /* 0x000fe400078e02ff */
[----:B------:R-:W-:Y:S02]  /*8610*/  LEA.HI.X.SX32 R21, R4, R17, 0x1, P1 ;  /* 0x0000001104157211 */ /* 0x000fe400008f0eff */
[-C--:B-1----:R-:W-:Y:S02]  /*8620*/  IADD3 R6, P5, R11, R16.reuse, RZ ;  /* 0x000000100b067210 */ /* 0x082fe40007fbe0ff */
[----:B0-----:R-:W-:Y:S01]  /*8630*/  IADD3 R8, P3, R12, R16, RZ ;  /* 0x000000100c087210 */ /* 0x001fe20007f7e0ff */
[C---:B------:R-:W-:Y:S01]  /*8640*/  IMAD R12, R3.reuse, 0x6b, RZ ;  /* 0x0000006b030c7824 */ /* 0x040fe200078e02ff */
[----:B------:R0:W-:Y:S01]  /*8650*/  STL.64 [R1+0xa20], R20 ;  /* 0x000a201401007387 */ /* 0x0001e20000100a00 */
[----:B------:R-:W-:-:S03]  /*8660*/  IMAD R24, R3, 0x36, RZ ;  /* 0x0000003603187824 */ /* 0x000fc600078e02ff */
[-C--:B------:R-:W-:Y:S02]  /*8670*/  LEA.HI.X.SX32 R7, R12, R17.reuse, 0x1, P5 ;  /* 0x000000110c077211 */ /* 0x080fe400028f0eff */
[-C--:B------:R-:W-:Y:S01]  /*8680*/  LEA.HI.X.SX32 R19, R11, R17.reuse, 0x1, P2 ;  /* 0x000000110b137211 */ /* 0x080fe200010f0eff */
[C---:B------:R-:W-:Y:S01]  /*8690*/  IMAD R11, R3.reuse, 0x1b, RZ ;  /* 0x0000001b030b7824 */ /* 0x040fe200078e02ff */
[-C--:B0-----:R-:W-:Y:S01]  /*86a0*/  IADD3 R20, P1, R10, R16.reuse, RZ ;  /* 0x000000100a147210 */ /* 0x081fe20007f3e0ff */
[C---:B------:R-:W-:Y:S01]  /*86b0*/  IMAD R10, R3.reuse, 0xd7, RZ ;  /* 0x000000d7030a7824 */ /* 0x040fe200078e02ff */
[----:B------:R0:W-:Y:S01]  /*86c0*/  STL.64 [R1+0xd68], R6 ;  /* 0x000d680601007387 */ /* 0x0001e20000100a00 */
[C---:B------:R-:W-:Y:S02]  /*86d0*/  IMAD R12, R3.reuse, 0x6c, RZ ;  /* 0x0000006c030c7824 */ /* 0x040fe400078e02ff */
[C---:B------:R-:W-:Y:S01]  /*86e0*/  IMAD R4, R3.reuse, 0xd8, RZ ;  /* 0x000000d803047824 */ /* 0x040fe200078e02ff */
[----:B------:R-:W-:Y:S01]  /*86f0*/  LEA.HI.X.SX32 R23, R10, R17, 0x1, P6 ;  /* 0x000000110a177211 */ /* 0x000fe200030f0eff */
[----:B------:R1:W-:Y:S01]  /*8700*/  STL.64 [R1+0xa18], R18 ;  /* 0x000a181201007387 */ /* 0x0003e20000100a00 */
[----:B------:R-:W-:Y:S01]  /*8710*/  IMAD R10, R3, 0x1b6, RZ ;  /* 0x000001b6030a7824 */ /* 0x000fe200078e02ff */
[----:B0-----:R-:W-:-:S02]  /*8720*/  IADD3 R6, P5, R24, R16, RZ ;  /* 0x0000001018067210 */ /* 0x001fc40007fbe0ff */
[----:B------:R0:W-:Y:S02]  /*8730*/  STL.64 [R1+0xa10], R22 ;  /* 0x000a101601007387 */ /* 0x0001e40000100a00 */
[-C--:B------:R-:W-:Y:S02]  /*8740*/  LEA.HI.X.SX32 R7, R11, R17.reuse, 0x1, P5 ;  /* 0x000000110b077211 */ /* 0x080fe400028f0eff */
[-C--:B-1----:R-:W-:Y:S01]  /*8750*/  IADD3 R18, P2, R12, R16.reuse, RZ ;  /* 0x000000100c127210 */ /* 0x082fe20007f5e0ff */
[----:B------:R-:W-:Y:S02]  /*8760*/  IMAD R11, R3, 0x1b8, RZ ;  /* 0x000001b8030b7824 */ /* 0x000fe400078e02ff */
[----:B------:R1:W-:Y:S01]  /*8770*/  STL.64 [R1+0xfe8], R6 ;  /* 0x000fe80601007387 */ /* 0x0003e20000100a00 */
[----:B------:R-:W-:Y:S02]  /*8780*/  LEA.HI.X.SX32 R19, R24, R17, 0x1, P2 ;  /* 0x0000001118137211 */ /* 0x000fe400010f0eff */
[----:B0-----:R-:W-:-:S04]  /*8790*/  IADD3 R22, P6, R4, R16, RZ ;  /* 0x0000001004167210 */ /* 0x001fc80007fde0ff */
[-C--:B------:R-:W-:Y:S02]  /*87a0*/  LEA.HI.X.SX32 R23, R12, R17.reuse, 0x1, P6 ;  /* 0x000000110c177211 */ /* 0x080fe400030f0eff */
[-C--:B-1----:R-:W-:Y:S01]  /*87b0*/  IADD3 R6, P5, R10, R16.reuse, RZ ;  /* 0x000000100a067210 */ /* 0x082fe20007fbe0ff */
[C---:B------:R-:W-:Y:S01]  /*87c0*/  IMAD R10, R3.reuse, 0xda, RZ ;  /* 0x000000da030a7824 */ /* 0x040fe200078e02ff */
[----:B------:R0:W-:Y:S01]  /*87d0*/  STL.64 [R1+0xf10], R18 ;  /* 0x000f101201007387 */ /* 0x0001e20000100a00 */
[-C--:B------:R-:W-:Y:S01]  /*87e0*/  LEA.HI.X.SX32 R15, R4, R17.reuse, 0x1, P4 ;  /* 0x00000011040f7211 */ /* 0x080fe200020f0eff */
[C---:B------:R-:W-:Y:S02]  /*87f0*/  IMAD R4, R3.reuse, 0x6d, RZ ;  /* 0x0000006d03047824 */ /* 0x040fe400078e02ff */
[----:B------:R1:W-:Y:S01]  /*8800*/  STL.64 [R1+0xd60], R22 ;  /* 0x000d601601007387 */ /* 0x0003e20000100a00 */
[----:B------:R-:W-:Y:S01]  /*8810*/  IMAD R12, R3, 0xd9, RZ ;  /* 0x000000d9030c7824 */ /* 0x000fe200078e02ff */
[-C--:B0-----:R-:W-:Y:S01]  /*8820*/  IADD3 R18, P2, R11, R16.reuse, RZ ;  /* 0x000000100b127210 */ /* 0x081fe20007f5e0ff */
[----:B------:R-:W-:Y:S01]  /*8830*/  IMAD R11, R3, 0x1ba, RZ ;  /* 0x000001ba030b7824 */ /* 0x000fe200078e02ff */
[----:B-1----:R-:W-:Y:S01]  /*8840*/  IADD3 R22, P6, R10, R16, RZ ;  /* 0x000000100a167210 */ /* 0x002fe20007fde0ff */
[----:B------:R0:W-:Y:S01]  /*8850*/  STL.64 [R1+0xa08], R14 ;  /* 0x000a080e01007387 */ /* 0x0001e20000100a00 */
[----:B------:R-:W-:-:S02]  /*8860*/  LEA.HI.X.SX32 R9, R12, R17, 0x1, P3 ;  /* 0x000000110c097211 */ /* 0x000fc400018f0eff */
[-C--:B------:R-:W-:Y:S01]  /*8870*/  LEA.HI.X.SX32 R23, R4, R17.reuse, 0x1, P6 ;  /* 0x0000001104177211 */ /* 0x080fe200030f0eff */
[----:B------:R-:W-:Y:S01]  /*8880*/  IMAD R4, R3, 0xdb, RZ ;  /* 0x000000db03047824 */ /* 0x000fe200078e02ff */
[-C--:B------:R-:W-:Y:S01]  /*8890*/  LEA.HI.X.SX32 R21, R10, R17.reuse, 0x1, P1 ;  /* 0x000000110a157211 */ /* 0x080fe200008f0eff */
[----:B------:R1:W-:Y:S01]  /*88a0*/  STL.64 [R1+0xa00], R8 ;  /* 0x000a000801007387 */ /* 0x0003e20000100a00 */
[-C--:B0-----:R-:W-:Y:S01]  /*88b0*/  IADD3 R14, P4, R11, R16.reuse, RZ ;  /* 0x000000100b0e7210 */ /* 0x081fe20007f9e0ff */
[C---:B------:R-:W-:Y:S01]  /*88c0*/  IMAD R11, R3.reuse, 0x1bc, RZ ;  /* 0x000001bc030b7824 */ /* 0x040fe200078e02ff */
[----:B------:R-:W-:Y:S01]  /*88d0*/  LEA.HI.X.SX32 R7, R4, R17, 0x1, P5 ;  /* 0x0000001104077211 */ /* 0x000fe200028f0eff */
[----:B------:R-:W-:Y:S01]  /*88e0*/  IMAD R12, R3, 0x6e, RZ ;  /* 0x0000006e030c7824 */ /* 0x000fe200078e02ff */
[----:B------:R0:W-:Y:S02]  /*88f0*/  STL.64 [R1+0xd58], R22 ;  /* 0x000d581601007387 */ /* 0x0001e40000100a00 */
[-C--:B-1----:R-:W-:Y:S01]  /*8900*/  IADD3 R8, P3, R11, R16.reuse, RZ ;  /* 0x000000100b087210 */ /* 0x082fe20007f7e0ff */
[----:B------:R-:W-:Y:S01]  /*8910*/  IMAD R11, R3, 0xdc, RZ ;  /* 0x000000dc030b7824 */ /* 0x000fe200078e02ff */
[----:B------:R-:W-:Y:S01]  /*8920*/  STL.64 [R1+0x9f8], R20 ;  /* 0x0009f81401007387 */ /* 0x000fe20000100a00 */
[----:B------:R-:W-:-:S03]  /*8930*/  IADD3 R24, P6, R12, R16, RZ ;  /* 0x000000100c187210 */ /* 0x000fc60007fde0ff */
[----:B------:R1:W-:Y:S01]  /*8940*/  STL.64 [R1+0x9f0], R6 ;  /* 0x0009f00601007387 */ /* 0x0003e20000100a00 */
[----:B------:R-:W-:Y:S01]  /*8950*/  IMAD R10, R3, 0x1be, RZ ;  /* 0x000001be030a7824 */ /* 0x000fe200078e02ff */
[-C--:B0-----:R-:W-:Y:S01]  /*8960*/  IADD3 R22, P1, R11, R16.reuse, RZ ;  /* 0x000000100b167210 */ /* 0x081fe20007f3e0ff */
[C---:B------:R-:W-:Y:S02]  /*8970*/  IMAD R4, R3.reuse, 0xdd, RZ ;  /* 0x000000dd03047824 */ /* 0x040fe400078e02ff */
[C---:B-1----:R-:W-:Y:S01]  /*8980*/  IMAD R6, R3.reuse, 0x37, RZ ;  /* 0x0000003703067824 */ /* 0x042fe200078e02ff */
[-C--:B------:R-:W-:Y:S01]  /*8990*/  LEA.HI.X.SX32 R23, R12, R17.reuse, 0x1, P1 ;  /* 0x000000110c177211 */ /* 0x080fe200008f0eff */
[C---:B------:R-:W-:Y:S01]  /*89a0*/  IMAD R12, R3.reuse, 0x1c2, RZ ;  /* 0x000001c2030c7824 */ /* 0x040fe200078e02ff */
[----:B------:R-:W-:Y:S02]  /*89b0*/  IADD3 R20, P5, R10, R16, RZ ;  /* 0x000000100a147210 */ /* 0x000fe40007fbe0ff */
[-C--:B------:R-:W-:Y:S01]  /*89c0*/  LEA.HI.X.SX32 R25, R6, R17.reuse, 0x1, P6 ;  /* 0x0000001106197211 */ /* 0x080fe200030f0eff */
[----:B------:R-:W-:Y:S01]  /*89d0*/  IMAD R10, R3, 0xde, RZ ;  /* 0x000000de030a7824 */ /* 0x000fe200078e02ff */
[----:B------:R-:W-:-:S03]  /*89e0*/  LEA.HI.X.SX32 R19, R11, R17, 0x1, P2 ;  /* 0x000000110b137211 */ /* 0x000fc600010f0eff */
[----:B------:R0:W-:Y:S01]  /*89f0*/  STL.64 [R1+0xf08], R24 ;  /* 0x000f081801007387 */ /* 0x0001e20000100a00 */
[-C--:B------:R-:W-:Y:S01]  /*8a00*/  LEA.HI.X.SX32 R15, R4, R17.reuse, 0x1, P4 ;  /* 0x00000011040f7211 */ /* 0x080fe200020f0eff */
[C---:B------:R-:W-:Y:S02]  /*8a10*/  IMAD R11, R3.reuse, 0x1c4, RZ ;  /* 0x000001c4030b7824 */ /* 0x040fe400078e02ff */
[----:B------:R1:W-:Y:S01]  /*8a20*/  STL.64 [R1+0xd50], R22 ;  /* 0x000d501601007387 */ /* 0x0003e20000100a00 */
[-C--:B------:R-:W-:Y:S02]  /*8a30*/  LEA.HI.X.SX32 R9, R10, R17.reuse, 0x1, P3 ;  /* 0x000000110a097211 */ /* 0x080fe400018f0eff */
[-C--:B0-----:R-:W-:Y:S01]  /*8a40*/  IADD3 R24, P2, R12, R16.reuse, RZ ;  /* 0x000000100c187210 */ /* 0x081fe20007f5e0ff */
[C---:B------:R-:W-:Y:S01]  /*8a50*/  IMAD R12, R3.reuse, 0x6f, RZ ;  /* 0x0000006f030c7824 */ /* 0x040fe200078e02ff */
[----:B-1----:R-:W-:Y:S01]  /*8a60*/  IADD3 R22, P1, R10, R16, RZ ;  /* 0x000000100a167210 */ /* 0x002fe20007f3e0ff */
[----:B------:R0:W-:Y:S03]  /*8a70*/  STL.64 [R1+0x9e8], R18 ;  /* 0x0009e81201007387 */ /* 0x0001e60000100a00 */
[----:B------:R-:W-:Y:S01]  /*8a80*/  LEA.HI.X.SX32 R23, R12, R17, 0x1, P1 ;  /* 0x000000110c177211 */ /* 0x000fe200008f0eff */
[----:B------:R1:W-:Y:S01]  /*8a90*/  STL.64 [R1+0x9e0], R14 ;  /* 0x0009e00e01007387 */ /* 0x0003e20000100a00 */
[----:B------:R-:W-:-:S03]  /*8aa0*/  IMAD R12, R3, 0xdf, RZ ;  /* 0x000000df030c7824 */ /* 0x000fc600078e02ff */
[----:B------:R2:W-:Y:S01]  /*8ab0*/  STL.64 [R1+0xd48], R22 ;  /* 0x000d481601007387 */ /* 0x0005e20000100a00 */
[----:B0-----:R-:W-:Y:S01]  /*8ac0*/  IMAD R18, R3, 0xe, RZ ;  /* 0x0000000e03127824 */ /* 0x001fe200078e02ff */
[-C--:B-1----:R-:W-:Y:S01]  /*8ad0*/  IADD3 R14, P4, R11, R16.reuse, RZ ;  /* 0x000000100b0e7210 */ /* 0x082fe20007f9e0ff */
[C---:B------:R-:W-:Y:S01]  /*8ae0*/  IMAD R11, R3.reuse, 0x1c, RZ ;  /* 0x0000001c030b7824 */ /* 0x040fe200078e02ff */
[----:B------:R0:W-:Y:S01]  /*8af0*/  STL.64 [R1+0x9d8], R8 ;  /* 0x0009d80801007387 */ /* 0x0001e20000100a00 */
[C---:B------:R-:W-:Y:S01]  /*8b00*/  IMAD R19, R3.reuse, 0x7, RZ ;  /* 0x0000000703137824 */ /* 0x040fe200078e02ff */
[----:B--2---:R-:W-:Y:S01]  /*8b10*/  IADD3 R22, P1, R18, R16, RZ ;  /* 0x0000001012167210 */ /* 0x004fe20007f3e0ff */
[C---:B------:R-:W-:Y:S01]  /*8b20*/  IMAD R10, R3.reuse, 0x38, RZ ;  /* 0x00000038030a7824 */ /* 0x040fe200078e02ff */
[-C--:B------:R-:W-:Y:S01]  /*8b30*/  LEA.HI.X.SX32 R21, R12, R17.reuse, 0x1, P5 ;  /* 0x000000110c157211 */ /* 0x080fe200028f0eff */
[----:B------:R-:W-:Y:S01]  /*8b40*/  IMAD R12, R3, 0x70, RZ ;  /* 0x00000070030c7824 */ /* 0x000fe200078e02ff */
[----:B------:R-:W-:-:S02]  /*8b50*/  LEA.HI.X.SX32 R23, R19, R17, 0x1, P1 ;  /* 0x0000001113177211 */ /* 0x000fc400008f0eff */
[-C--:B0-----:R-:W-:Y:S01]  /*8b60*/  IADD3 R8, P3, R11, R16.reuse, RZ ;  /* 0x000000100b087210 */ /* 0x081fe20007f7e0ff */
[----:B------:R0:W-:Y:S01]  /*8b70*/  STL.64 [R1+0x9d0], R20 ;  /* 0x0009d01401007387 */ /* 0x0001e20000100a00 */
[C---:B------:R-:W-:Y:S02]  /*8b80*/  IMAD R4, R3.reuse, 0xe0, RZ ;  /* 0x000000e003047824 */ /* 0x040fe400078e02ff */
[----:B------:R-:W-:Y:S01]  /*8b90*/  LEA.HI.X.SX32 R9, R18, R17, 0x1, P3 ;  /* 0x0000001112097211 */ /* 0x000fe200018f0eff */
[----:B------:R1:W-:Y:S01]  /*8ba0*/  STL.64 [R1+0x1088], R22 ;  /* 0x0010881601007387 */ /* 0x0003e20000100a00 */
[----:B------:R-:W-:Y:S01]  /*8bb0*/  IMAD R7, R3, 0x1c0, RZ ;  /* 0x000001c003077824 */ /* 0x000fe200078e02ff */
[-C--:B------:R-:W-:Y:S02]  /*8bc0*/  IADD3 R18, P3, R4, R16.reuse, RZ ;  /* 0x0000001004127210 */ /* 0x080fe40007f7e0ff */
[----:B------:R2:W-:Y:S01]  /*8bd0*/  STL.64 [R1+0x1050], R8 ;  /* 0x0010500801007387 */ /* 0x0005e20000100a00 */
[----:B0-----:R-:W-:-:S02]  /*8be0*/  IADD3 R20, P5, R10, R16, RZ ;  /* 0x000000100a147210 */ /* 0x001fc40007fbe0ff */
[-C--:B-1----:R-:W-:Y:S02]  /*8bf0*/  IADD3 R22, P1, R12, R16.reuse, RZ ;  /* 0x000000100c167210 */ /* 0x082fe40007f3e0ff */
[-C--:B------:R-:W-:Y:S01]  /*8c00*/  LEA.HI.X.SX32 R21, R11, R17.reuse, 0x1, P5 ;  /* 0x000000110b157211 */ /* 0x080fe200028f0eff */
[C---:B--2---:R-:W-:Y:S01]  /*8c10*/  IMAD R9, R3.reuse, 0x1c6, RZ ;  /* 0x000001c603097824 */ /* 0x044fe200078e02ff */
[-C--:B------:R-:W-:Y:S01]  /*8c20*/  LEA.HI.X.SX32 R23, R10, R17.reuse, 0x1, P1 ;  /* 0x000000110a177211 */ /* 0x080fe200008f0eff */
[----:B------:R-:W-:Y:S01]  /*8c30*/  IMAD R8, R3, 0x1ca, RZ ;  /* 0x000001ca03087824 */ /* 0x000fe200078e02ff */
[-C--:B------:R-:W-:Y:S01]  /*8c40*/  IADD3 R6, P6, R7, R16.reuse, RZ ;  /* 0x0000001007067210 */ /* 0x080fe20007fde0ff */
[----:B------:R0:W-:Y:S01]  /*8c50*/  STL.64 [R1+0xfe0], R20 ;  /* 0x000fe01401007387 */ /* 0x0001e20000100a00 */
[-C--:B------:R-:W-:Y:S02]  /*8c60*/  LEA.HI.X.SX32 R19, R12, R17.reuse, 0x1, P3 ;  /* 0x000000110c137211 */ /* 0x080fe400018f0eff */
[----:B------:R-:W-:Y:S01]  /*8c70*/  LEA.HI.X.SX32 R7, R4, R17, 0x1, P6 ;  /* 0x0000001104077211 */ /* 0x000fe200030f0eff */
[----:B------:R1:W-:Y:S01]  /*8c80*/  STL.64 [R1+0xf00], R22 ;  /* 0x000f001601007387 */ /* 0x0003e20000100a00 */
[----:B0-----:R-:W-:Y:S01]  /*8c90*/  IADD3 R20, P5, R9, R16, RZ ;  /* 0x0000001009147210 */ /* 0x001fe20007fbe0ff */
[----:B------:R-:W-:-:S02]  /*8ca0*/  IMAD R9, R3, 0xe2, RZ ;  /* 0x000000e203097824 */ /* 0x000fc400078e02ff */
[----:B------:R0:W-:Y:S01]  /*8cb0*/  STL.64 [R1+0xd40], R18 ;  /* 0x000d401201007387 */ /* 0x0001e20000100a00 */
[-C--:B-1----:R-:W-:Y:S01]  /*8cc0*/  IADD3 R22, P6, R8, R16.reuse, RZ ;  /* 0x0000001008167210 */ /* 0x082fe20007fde0ff */
[C---:B------:R-:W-:Y:S02]  /*8cd0*/  IMAD R8, R3.reuse, 0x71, RZ ;  /* 0x0000007103087824 */ /* 0x040fe400078e02ff */
        /* <DEDUP_REMOVED lines=9> */
[----:B------:R-:W-:Y:S01]  /*8d70*/  STL.64 [R1+0x9c0], R24 ;  /* 0x0009c01801007387 */ /* 0x000fe20000100a00 */
[----:B------:R-:W-:-:S03]  /*8d80*/  IMAD R11, R3, 0x1c8, RZ ;  /* 0x000001c8030b7824 */ /* 0x000fc600078e02ff */
[----:B------:R1:W-:Y:S01]  /*8d90*/  STL.64 [R1+0xd38], R18 ;  /* 0x000d381201007387 */ /* 0x0003e20000100a00 */
[----:B0-----:R-:W-:-:S03]  /*8da0*/  IMAD R6, R3, 0xe4, RZ ;  /* 0x000000e403067824 */ /* 0x001fc600078e02ff */
[----:B------:R0:W-:Y:S04]  /*8db0*/  STL.64 [R1+0x9b8], R14 ;  /* 0x0009b80e01007387 */ /* 0x0001e80000100a00 */
[----:B------:R2:W-:Y:S01]  /*8dc0*/  STL.64 [R1+0x9b0], R20 ;  /* 0x0009b01401007387 */ /* 0x0005e20000100a00 */
[-C--:B------:R-:W-:Y:S02]  /*8dd0*/  IADD3 R10, P1, R11, R16.reuse, RZ ;  /* 0x000000100b0a7210 */ /* 0x080fe40007f3e0ff */
[-C--:B-1----:R-:W-:Y:S01]  /*8de0*/  IADD3 R18, P3, R12, R16.reuse, RZ ;  /* 0x000000100c127210 */ /* 0x082fe20007f7e0ff */
[C---:B------:R-:W-:Y:S01]  /*8df0*/  IMAD R7, R3.reuse, 0x1cc, RZ ;  /* 0x000001cc03077824 */ /* 0x040fe200078e02ff */
[----:B0-----:R-:W-:Y:S01]  /*8e00*/  IADD3 R14, P4, R6, R16, RZ ;  /* 0x00000010060e7210 */ /* 0x001fe20007f9e0ff */
[----:B--2---:R-:W-:-:S03]  /*8e10*/  IMAD R20, R3, 0x39, RZ ;  /* 0x0000003903147824 */ /* 0x004fc600078e02ff */
[-C--:B------:R-:W-:Y:S01]  /*8e20*/  LEA.HI.X.SX32 R15, R12, R17.reuse, 0x1, P4 ;  /* 0x000000110c0f7211 */ /* 0x080fe200020f0eff */
[----:B------:R-:W-:Y:S01]  /*8e30*/  IMAD R12, R3, 0x1d2, RZ ;  /* 0x000001d2030c7824 */ /* 0x000fe200078e02ff */
[-C--:B------:R-:W-:Y:S02]  /*8e40*/  LEA.HI.X.SX32 R11, R6, R17.reuse, 0x1, P1 ;  /* 0x00000011060b7211 */ /* 0x080fe400008f0eff */
[----:B------:R-:W-:Y:S02]  /*8e50*/  LEA.HI.X.SX32 R19, R20, R17, 0x1, P3 ;  /* 0x0000001114137211 */ /* 0x000fe400018f0eff */
[-C--:B------:R-:W-:Y:S01]  /*8e60*/  IADD3 R24, P2, R7, R16.reuse, RZ ;  /* 0x0000001007187210 */ /* 0x080fe20007f5e0ff */
[C---:B------:R-:W-:Y:S02]  /*8e70*/  IMAD R7, R3.reuse, 0xe6, RZ ;  /* 0x000000e603077824 */ /* 0x040fe400078e02ff */
[----:B------:R0:W-:Y:S04]  /*8e80*/  STL.64 [R1+0xef8], R18 ;  /* 0x000ef81201007387 */ /* 0x0001e80000100a00 */
[----:B------:R1:W-:Y:S04]  /*8e90*/  STL.64 [R1+0xd30], R14 ;  /* 0x000d300e01007387 */ /* 0x0003e80000100a00 */
[----:B------:R2:W-:Y:S01]  /*8ea0*/  STL.64 [R1+0x9a8], R10 ;  /* 0x0009a80a01007387 */ /* 0x0005e20000100a00 */
[C---:B------:R-:W-:Y:S01]  /*8eb0*/  IMAD R9, R3.reuse, 0x1ce, RZ ;  /* 0x000001ce03097824 */ /* 0x040fe200078e02ff */
[-C--:B0-----:R-:W-:Y:S01]  /*8ec0*/  IADD3 R18, P1, R12, R16.reuse, RZ ;  /* 0x000000100c127210 */ /* 0x081fe20007f3e0ff */
[----:B------:R-:W-:Y:S01]  /*8ed0*/  IMAD R12, R3, 0x73, RZ ;  /* 0x00000073030c7824 */ /* 0x000fe200078e02ff */
[----:B-1----:R-:W-:Y:S01]  /*8ee0*/  IADD3 R14, P4, R7, R16, RZ ;  /* 0x00000010070e7210 */ /* 0x002fe20007f9e0ff */
[----:B--2---:R-:W-:-:S03]  /*8ef0*/  IMAD R10, R3, 0xe5, RZ ;  /* 0x000000e5030a7824 */ /* 0x004fc600078e02ff */
        /* <DEDUP_REMOVED lines=25> */
[-C--:B------:R-:W-:Y:S01]  /*9090*/  LEA.HI.X.SX32 R21, R4, R17.reuse, 0x1, P3 ;  /* 0x0000001104157211 */ /* 0x080fe200018f0eff */
[C---:B------:R-:W-:Y:S01]  /*90a0*/  IMAD R4, R3.reuse, 0x75, RZ ;  /* 0x0000007503047824 */ /* 0x040fe200078e02ff */
[----:B------:R-:W-:Y:S01]  /*90b0*/  LEA.HI.X.SX32 R25, R6, R17, 0x1, P2 ;  /* 0x0000001106197211 */ /* 0x000fe200010f0eff */
[----:B------:R-:W-:Y:S01]  /*90c0*/  IMAD R11, R3, 0x1d4, RZ ;  /* 0x000001d4030b7824 */ /* 0x000fe200078e02ff */
[----:B------:R0:W-:Y:S01]  /*90d0*/  STL.64 [R1+0xd20], R8 ;  /* 0x000d200801007387 */ /* 0x0001e20000100a00 */
[----:B------:R-:W-:-:S03]  /*90e0*/  IADD3 R14, P5, R12, R16, RZ ;  /* 0x000000100c0e7210 */ /* 0x000fc60007fbe0ff */
[----:B------:R-:W-:Y:S01]  /*90f0*/  STL.64 [R1+0xef0], R24 ;  /* 0x000ef01801007387 */ /* 0x000fe20000100a00 */
[-C--:B------:R-:W-:Y:S01]  /*9100*/  LEA.HI.X.SX32 R15, R4, R17.reuse, 0x1, P5 ;  /* 0x00000011040f7211 */ /* 0x080fe200028f0eff */
[----:B------:R-:W-:Y:S01]  /*9110*/  IMAD R4, R3, 0xeb, RZ ;  /* 0x000000eb03047824 */ /* 0x000fe200078e02ff */
[----:B------:R-:W-:Y:S01]  /*9120*/  IADD3 R10, P6, R11, R16, RZ ;  /* 0x000000100b0a7210 */ /* 0x000fe20007fde0ff */
[----:B------:R1:W-:Y:S01]  /*9130*/  STL.64 [R1+0x988], R20 ;  /* 0x0009881401007387 */ /* 0x0003e20000100a00 */
[C---:B0-----:R-:W-:Y:S02]  /*9140*/  IMAD R8, R3.reuse, 0x1da, RZ ;  /* 0x000001da03087824 */ /* 0x041fe400078e02ff */
[----:B------:R-:W-:Y:S01]  /*9150*/  IMAD R9, R3, 0xe9, RZ ;  /* 0x000000e903097824 */ /* 0x000fe200078e02ff */
[----:B------:R-:W-:-:S04]  /*9160*/  LEA.HI.X.SX32 R11, R12, R17, 0x1, P6 ;  /* 0x000000110c0b7211 */ /* 0x000fc800030f0eff */
[-C--:B------:R-:W-:Y:S02]  /*9170*/  LEA.HI.X.SX32 R19, R9, R17.reuse, 0x1, P1 ;  /* 0x0000001109137211 */ /* 0x080fe400008f0eff */
[-C--:B-1----:R-:W-:Y:S01]  /*9180*/  IADD3 R20, P3, R8, R16.reuse, RZ ;  /* 0x0000001008147210 */ /* 0x082fe20007f7e0ff */
[C---:B------:R-:W-:Y:S01]  /*9190*/  IMAD R8, R3.reuse, 0x1dc, RZ ;  /* 0x000001dc03087824 */ /* 0x040fe200078e02ff */
[----:B------:R-:W-:Y:S01]  /*91a0*/  LEA.HI.X.SX32 R23, R4, R17, 0x1, P4 ;  /* 0x0000001104177211 */ /* 0x000fe200020f0eff */
[----:B------:R0:W-:Y:S01]  /*91b0*/  STL.64 [R1+0x980], R18 ;  /* 0x0009801201007387 */ /* 0x0001e20000100a00 */
[C---:B------:R-:W-:Y:S02]  /*91c0*/  IMAD R9, R3.reuse, 0x76, RZ ;  /* 0x0000007603097824 */ /* 0x040fe400078e02ff */
[C---:B------:R-:W-:Y:S01]  /*91d0*/  IMAD R7, R3.reuse, 0x1d8, RZ ;  /* 0x000001d803077824 */ /* 0x040fe200078e02ff */
[----:B------:R1:W-:Y:S04]  /*91e0*/  STL.64 [R1+0xd18], R14 ;  /* 0x000d180e01007387 */ /* 0x0003e80000100a00 */
[----:B------:R2:W-:Y:S01]  /*91f0*/  STL.64 [R1+0x978], R10 ;  /* 0x0009780a01007387 */ /* 0x0005e20000100a00 */
[----:B0-----:R-:W-:Y:S01]  /*9200*/  IADD3 R18, P1, R8, R16, RZ ;  /* 0x0000001008127210 */ /* 0x001fe20007f3e0ff */
[----:B------:R-:W-:-:S02]  /*9210*/  IMAD R8, R3, 0xec, RZ ;  /* 0x000000ec03087824 */ /* 0x000fc400078e02ff */
[----:B------:R0:W-:Y:S01]  /*9220*/  STL.64 [R1+0x970], R22 ;  /* 0x0009701601007387 */ /* 0x0001e20000100a00 */
[-C--:B-1----:R-:W-:Y:S02]  /*9230*/  IADD3 R14, P5, R9, R16.reuse, RZ ;  /* 0x00000010090e7210 */ /* 0x082fe40007fbe0ff */
[-C--:B------:R-:W-:Y:S02]  /*9240*/  IADD3 R6, P2, R7, R16.reuse, RZ ;  /* 0x0000001007067210 */ /* 0x080fe40007f5e0ff */
[----:B--2---:R-:W-:Y:S01]  /*9250*/  IADD3 R10, P6, R8, R16, RZ ;  /* 0x00000010080a7210 */ /* 0x004fe20007fde0ff */
[----:B0-----:R-:W-:-:S03]  /*9260*/  IMAD R22, R3, 0x3b, RZ ;  /* 0x0000003b03167824 */ /* 0x001fc600078e02ff */
[-C--:B------:R-:W-:Y:S01]  /*9270*/  LEA.HI.X.SX32 R11, R9, R17.reuse, 0x1, P6 ;  /* 0x00000011090b7211 */ /* 0x080fe200030f0eff */
[C---:B------:R-:W-:Y:S01]  /*9280*/  IMAD R12, R3.reuse, 0x1de, RZ ;  /* 0x000001de030c7824 */ /* 0x040fe200078e02ff */
[-C--:B------:R-:W-:Y:S02]  /*9290*/  LEA.HI.X.SX32 R7, R8, R17.reuse, 0x1, P2 ;  /* 0x0000001108077211 */ /* 0x080fe400010f0eff */
[----:B------:R-:W-:Y:S01]  /*92a0*/  LEA.HI.X.SX32 R15, R22, R17, 0x1, P5 ;  /* 0x00000011160f7211 */ /* 0x000fe200028f0eff */
[----:B------:R-:W-:Y:S01]  /*92b0*/  IMAD R4, R3, 0x1e0, RZ ;  /* 0x000001e003047824 */ /* 0x000fe200078e02ff */
[----:B------:R-:W-:-:S03]  /*92c0*/  IADD3 R24, P4, R12, R16, RZ ;  /* 0x000000100c187210 */ /* 0x000fc60007f9e0ff */
[----:B------:R0:W-:Y:S01]  /*92d0*/  STL.64 [R1+0xee8], R14 ;  /* 0x000ee80e01007387 */ /* 0x0001e20000100a00 */
[----:B------:R-:W-:-:S03]  /*92e0*/  IMAD R12, R3, 0xee, RZ ;  /* 0x000000ee030c7824 */ /* 0x000fc600078e02ff */
[----:B------:R-:W-:Y:S04]  /*92f0*/  STL.64 [R1+0xd10], R10 ;  /* 0x000d100a01007387 */ /* 0x000fe80000100a00 */
[----:B------:R1:W-:Y:S01]  /*9300*/  STL.64 [R1+0x968], R6 ;  /* 0x0009680601007387 */ /* 0x0003e20000100a00 */
[-C--:B0-----:R-:W-:Y:S01]  /*9310*/  IADD3 R14, P5, R4, R16.reuse, RZ ;  /* 0x00000010040e7210 */ /* 0x081fe20007fbe0ff */
[C---:B------:R-:W-:Y:S02]  /*9320*/  IMAD R4, R3.reuse, 0x77, RZ ;  /* 0x0000007703047824 */ /* 0x040fe400078e02ff */
[----:B-1----:R-:W-:Y:S01]  /*9330*/  IMAD R6, R3, 0xed, RZ ;  /* 0x000000ed03067824 */ /* 0x002fe200078e02ff */
[----:B------:R-:W-:-:S04]  /*9340*/  IADD3 R10, P6, R12, R16, RZ ;  /* 0x000000100c0a7210 */ /* 0x000fc80007fde0ff */
[-C--:B------:R-:W-:Y:S02]  /*9350*/  LEA.HI.X.SX32 R21, R6, R17.reuse, 0x1, P3 ;  /* 0x0000001106157211 */ /* 0x080fe400018f0eff */
[----:B------:R-:W-:-:S03]  /*9360*/  LEA.HI.X.SX32 R11, R4, R17, 0x1, P6 ;  /* 0x00000011040b7211 */ /* 0x000fc600030f0eff */
[----:B------:R0:W-:Y:S01]  /*9370*/  STL.64 [R1+0x960], R20 ;  /* 0x0009601401007387 */ /* 0x0001e20000100a00 */
[-C--:B------:R-:W-:Y:S01]  /*9380*/  LEA.HI.X.SX32 R19, R12, R17.reuse, 0x1, P1 ;  /* 0x000000110c137211 */ /* 0x080fe200008f0eff */
[C---:B------:R-:W-:Y:S02]  /*9390*/  IMAD R23, R3.reuse, 0xef, RZ ;  /* 0x000000ef03177824 */ /* 0x040fe400078e02ff */
[----:B------:R1:W-:Y:S01]  /*93a0*/  STL.64 [R1+0xd08], R10 ;  /* 0x000d080a01007387 */ /* 0x0003e20000100a00 */
[C---:B------:R-:W-:Y:S02]  /*93b0*/  IMAD R12, R3.reuse, 0xf, RZ ;  /* 0x0000000f030c7824 */ /* 0x040fe400078e02ff */
[----:B0-----:R-:W-:Y:S01]  /*93c0*/  IMAD R20, R3, 0x1e, RZ ;  /* 0x0000001e03147824 */ /* 0x001fe200078e02ff */
[----:B------:R-:W-:-:S04]  /*93d0*/  LEA.HI.X.SX32 R25, R23, R17, 0x1, P4 ;  /* 0x0000001117197211 */ /* 0x000fc800020f0eff */
[----:B-1----:R-:W-:Y:S01]  /*93e0*/  IADD3 R10, P6, R20, R16, RZ ;  /* 0x00000010140a7210 */ /* 0x002fe20007fde0ff */
[C---:B------:R-:W-:Y:S02]  /*93f0*/  IMAD R21, R3.reuse, 0x3c, RZ ;  /* 0x0000003c03157824 */ /* 0x040fe400078e02ff */
[C---:B------:R-:W-:Y:S01]  /*9400*/  IMAD R4, R3.reuse, 0xf0, RZ ;  /* 0x000000f003047824 */ /* 0x040fe200078e02ff */
[----:B------:R-:W-:Y:S01]  /*9410*/  LEA.HI.X.SX32 R11, R12, R17, 0x1, P6 ;  /* 0x000000110c0b7211 */ /* 0x000fe200030f0eff */
[----:B------:R0:W-:Y:S01]  /*9420*/  STL.64 [R1+0x958], R18 ;  /* 0x0009581201007387 */ /* 0x0001e20000100a00 */
[----:B------:R-:W-:-:S03]  /*9430*/  IMAD R22, R3, 0x78, RZ ;  /* 0x0000007803167824 */ /* 0x000fc600078e02ff */
[----:B------:R-:W-:Y:S04]  /*9440*/  STL.64 [R1+0x950], R24 ;  /* 0x0009501801007387 */ /* 0x000fe80000100a00 */
[----:B------:R1:W-:Y:S01]  /*9450*/  STL.64 [R1+0x1048], R10 ;  /* 0x0010480a01007387 */ /* 0x0003e20000100a00 */
[----:B0-----:R-:W-:Y:S01]  /*9460*/  IADD3 R18, P1, R21, R16, RZ ;  /* 0x0000001015127210 */ /* 0x001fe20007f3e0ff */
[----:B------:R-:W-:-:S03]  /*9470*/  IMAD R12, R3, 0x1e6, RZ ;  /* 0x000001e6030c7824 */ /* 0x000fc600078e02ff */
[-C--:B------:R-:W-:Y:S02]  /*9480*/  LEA.HI.X.SX32 R19, R20, R17.reuse, 0x1, P1 ;  /* 0x0000001114137211 */ /* 0x080fe400008f0eff */
[-C--:B-1----:R-:W-:Y:S02]  /*9490*/  IADD3 R10, P6, R4, R16.reuse, RZ ;  /* 0x00000010040a7210 */ /* 0x082fe40007fde0ff */
[CC--:B------:R-:W-:Y:S02]  /*94a0*/  IADD3 R24, P4, R22.reuse, R16.reuse, RZ ;  /* 0x0000001016187210 */ /* 0x0c0fe40007f9e0ff */
[-C--:B------:R-:W-:Y:S01]  /*94b0*/  LEA.HI.X.SX32 R11, R22, R17.reuse, 0x1, P6 ;  /* 0x00000011160b7211 */ /* 0x080fe200030f0eff */
[----:B------:R-:W-:Y:S01]  /*94c0*/  IMAD R9, R3, 0x1e2, RZ ;  /* 0x000001e203097824 */ /* 0x000fe200078e02ff */
[----:B------:R0:W-:Y:S01]  /*94d0*/  STL.64 [R1+0xfd0], R18 ;  /* 0x000fd01201007387 */ /* 0x0001e20000100a00 */
[-C--:B------:R-:W-:Y:S02]  /*94e0*/  LEA.HI.X.SX32 R25, R21, R17.reuse, 0x1, P4 ;  /* 0x0000001115197211 */ /* 0x080fe400020f0eff */
[----:B------:R-:W-:Y:S01]  /*94f0*/  LEA.HI.X.SX32 R15, R4, R17, 0x1, P5 ;  /* 0x00000011040f7211 */ /* 0x000fe200028f0eff */
[----:B------:R1:W-:Y:S01]  /*9500*/  STL.64 [R1+0xd00], R10 ;  /* 0x000d000a01007387 */ /* 0x0003e20000100a00 */
[----:B------:R-:W-:Y:S01]  /*9510*/  IADD3 R8, P2, R9, R16, RZ ;  /* 0x0000001009087210 */ /* 0x000fe20007f5e0ff */
[----:B------:R-:W-:-:S02]  /*9520*/  IMAD R7, R3, 0x1e4, RZ ;  /* 0x000001e403077824 */ /* 0x000fc400078e02ff */
[----:B------:R-:W-:Y:S01]  /*9530*/  STL.64 [R1+0xee0], R24 ;  /* 0x000ee01801007387 */ /* 0x000fe20000100a00 */
[-C--:B0-----:R-:W-:Y:S01]  /*9540*/  IADD3 R18, P1, R12, R16.reuse, RZ ;  /* 0x000000100c127210 */ /* 0x081fe20007f3e0ff */
[C---:B------:R-:W-:Y:S02]  /*9550*/  IMAD R12, R3.reuse, 0xf2, RZ ;  /* 0x000000f2030c7824 */ /* 0x040fe400078e02ff */
[C---:B-1----:R-:W-:Y:S02]  /*9560*/  IMAD R10, R3.reuse, 0x1ea, RZ ;  /* 0x000001ea030a7824 */ /* 0x042fe400078e02ff */
[C---:B------:R-:W-:Y:S01]  /*9570*/  IMAD R11, R3.reuse, 0xf1, RZ ;  /* 0x000000f1030b7824 */ /* 0x040fe200078e02ff */
[----:B------:R0:W-:Y:S01]  /*9580*/  STL.64 [R1+0x948], R14 ;  /* 0x0009480e01007387 */ /* 0x0001e20000100a00 */
[----:B------:R-:W-:Y:S01]  /*9590*/  IMAD R4, R3, 0x79, RZ ;  /* 0x0000007903047824 */ /* 0x000fe200078e02ff */
[----:B------:R-:W-:Y:S02]  /*95a0*/  IADD3 R22, P6, R12, R16, RZ ;  /* 0x000000100c167210 */ /* 0x000fe40007fde0ff */
[----:B------:R-:W-:-:S02]  /*95b0*/  LEA.HI.X.SX32 R9, R11, R17, 0x1, P2 ;  /* 0x000000110b097211 */ /* 0x000fc400010f0eff */
[-C--:B------:R-:W-:Y:S01]  /*95c0*/  IADD3 R6, P3, R7, R16.reuse, RZ ;  /* 0x0000001007067210 */ /* 0x080fe20007f7e0ff */
[C---:B------:R-:W-:Y:S01]  /*95d0*/  IMAD R11, R3.reuse, 0x7a, RZ ;  /* 0x0000007a030b7824 */ /* 0x040fe200078e02ff */
[-C--:B------:R-:W-:Y:S02]  /*95e0*/  LEA.HI.X.SX32 R23, R4, R17.reuse, 0x1, P6 ;  /* 0x0000001104177211 */ /* 0x080fe400030f0eff */
[-C--:B0-----:R-:W-:Y:S01]  /*95f0*/  IADD3 R14, P5, R10, R16.reuse, RZ ;  /* 0x000000100a0e7210 */ /* 0x081fe20007fbe0ff */
[C---:B------:R-:W-:Y:S01]  /*9600*/  IMAD R10, R3.reuse, 0x1ec, RZ ;  /* 0x000001ec030a7824 */ /* 0x040fe200078e02ff */
[----:B------:R0:W-:Y:S01]  /*9610*/  STL.64 [R1+0x940], R8 ;  /* 0x0009400801007387 */ /* 0x0001e20000100a00 */
[C---:B------:R-:W-:Y:S01]  /*9620*/  IMAD R4, R3.reuse, 0xf3, RZ ;  /* 0x000000f303047824 */ /* 0x040fe200078e02ff */
[-C--:B------:R-:W-:Y:S01]  /*9630*/  LEA.HI.X.SX32 R7, R12, R17.reuse, 0x1, P3 ;  /* 0x000000110c077211 */ /* 0x080fe200018f0eff */
[C---:B------:R-:W-:Y:S01]  /*9640*/  IMAD R24, R3.reuse, 0x3d, RZ ;  /* 0x0000003d03187824 */ /* 0x040fe200078e02ff */
[----:B------:R1:W-:Y:S01]  /*9650*/  STL.64 [R1+0xcf8], R22 ;  /* 0x000cf81601007387 */ /* 0x0003e20000100a00 */
[C---:B------:R-:W-:Y:S01]  /*9660*/  IMAD R20, R3.reuse, 0x1e8, RZ ;  /* 0x000001e803147824 */ /* 0x040fe200078e02ff */
[-C--:B------:R-:W-:Y:S01]  /*9670*/  LEA.HI.X.SX32 R19, R4, R17.reuse, 0x1, P1 ;  /* 0x0000001104137211 */ /* 0x080fe200008f0eff */
[C---:B------:R-:W-:Y:S01]  /*9680*/  IMAD R12, R3.reuse, 0x1ee, RZ ;  /* 0x000001ee030c7824 */ /* 0x040fe200078e02ff */
[-C--:B0-----:R-:W-:Y:S01]  /*9690*/  IADD3 R8, P2, R10, R16.reuse, RZ ;  /* 0x000000100a087210 */ /* 0x081fe20007f5e0ff */
[----:B------:R-:W-:Y:S01]  /*96a0*/  IMAD R10, R3, 0xf4, RZ ;  /* 0x000000f4030a7824 */ /* 0x000fe200078e02ff */
[----:B------:R0:W-:Y:S01]  /*96b0*/  STL.64 [R1+0x938], R6 ;  /* 0x0009380601007387 */ /* 0x0001e20000100a00 */
[-C--:B-1----:R-:W-:Y:S01]  /*96c0*/  IADD3 R22, P6, R11, R16.reuse, RZ ;  /* 0x000000100b167210 */ /* 0x082fe20007fde0ff */
[----:B------:R-:W-:Y:S01]  /*96d0*/  IMAD R4, R3, 0x1f0, RZ ;  /* 0x000001f003047824 */ /* 0x000fe200078e02ff */
[----:B------:R-:W-:Y:S01]  /*96e0*/  IADD3 R20, P4, R20, R16, RZ ;  /* 0x0000001014147210 */ /* 0x000fe20007f9e0ff */
[----:B------:R1:W-:Y:S01]  /*96f0*/  STL.64 [R1+0x930], R18 ;  /* 0x0009301201007387 */ /* 0x0003e20000100a00 */
[----:B------:R-:W-:-:S02]  /*9700*/  LEA.HI.X.SX32 R23, R24, R17, 0x1, P6 ;  /* 0x0000001118177211 */ /* 0x000fc400030f0eff */
[----:B0-----:R-:W-:-:S03]  /*9710*/  IADD3 R6, P3, R10, R16, RZ ;  /* 0x000000100a067210 */ /* 0x001fc60007f7e0ff */
[----:B------:R0:W-:Y:S01]  /*9720*/  STL.64 [R1+0xed8], R22 ;  /* 0x000ed81601007387 */ /* 0x0001e20000100a00 */
[-C--:B------:R-:W-:Y:S02]  /*9730*/  LEA.HI.X.SX32 R7, R11, R17.reuse, 0x1, P3 ;  /* 0x000000110b077211 */ /* 0x080fe400018f0eff */
[-C--:B-1----:R-:W-:Y:S01]  /*9740*/  IADD3 R18, P1, R12, R16.reuse, RZ ;  /* 0x000000100c127210 */ /* 0x082fe20007f3e0ff */
[C---:B------:R-:W-:Y:S01]  /*9750*/  IMAD R12, R3.reuse, 0xf6, RZ ;  /* 0x000000f6030c7824 */ /* 0x040fe200078e02ff */
[-C--:B------:R-:W-:Y:S01]  /*9760*/  LEA.HI.X.SX32 R21, R10, R17.reuse, 0x1, P4 ;  /* 0x000000110a157211 */ /* 0x080fe200020f0eff */
[C---:B------:R-:W-:Y:S01]  /*9770*/  IMAD R10, R3.reuse, 0xf5, RZ ;  /* 0x000000f5030a7824 */ /* 0x040fe200078e02ff */
[----:B------:R1:W-:Y:S01]  /*9780*/  STL.64 [R1+0xcf0], R6 ;  /* 0x000cf00601007387 */ /* 0x0003e20000100a00 */
[----:B0-----:R-:W-:Y:S01]  /*9790*/  IADD3 R22, P6, R4, R16, RZ ;  /* 0x0000001004167210 */ /* 0x001fe20007fde0ff */
[----:B------:R-:W-:Y:S02]  /*97a0*/  IMAD R4, R3, 0x7b, RZ ;  /* 0x0000007b03047824 */ /* 0x000fe400078e02ff */
[----:B------:R-:W-:-:S02]  /*97b0*/  LEA.HI.X.SX32 R15, R10, R17, 0x1, P5 ;  /* 0x000000110a0f7211 */ /* 0x000fc400028f0eff */
[----:B-1----:R-:W-:Y:S01]  /*97c0*/  IADD3 R6, P3, R12, R16, RZ ;  /* 0x000000100c067210 */ /* 0x002fe20007f7e0ff */
[----:B------:R-:W-:Y:S03]  /*97d0*/  STL.64 [R1+0x928], R20 ;  /* 0x0009281401007387 */ /* 0x000fe60000100a00 */
[-C--:B------:R-:W-:Y:S01]  /*97e0*/  LEA.HI.X.SX32 R7, R4, R17.reuse, 0x1, P3 ;  /* 0x0000001104077211 */ /* 0x080fe200018f0eff */
[C---:B------:R-:W-:Y:S01]  /*97f0*/  IMAD R24, R3.reuse, 0x3e, RZ ;  /* 0x0000003e03187824 */ /* 0x040fe200078e02ff */
[----:B------:R0:W-:Y:S01]  /*9800*/  STL.64 [R1+0x920], R14 ;  /* 0x0009200e01007387 */ /* 0x0001e20000100a00 */
[----:B------:R-:W-:Y:S01]  /*9810*/  LEA.HI.X.SX32 R9, R12, R17, 0x1, P2 ;  /* 0x000000110c097211 */ /* 0x000fe200010f0eff */
[C---:B------:R-:W-:Y:S02]  /*9820*/  IMAD R4, R3.reuse, 0x7c, RZ ;  /* 0x0000007c03047824 */ /* 0x040fe400078e02ff */
[----:B------:R1:W-:Y:S01]  /*9830*/  STL.64 [R1+0xce8], R6 ;  /* 0x000ce80601007387 */ /* 0x0003e20000100a00 */
[----:B------:R-:W-:-:S03]  /*9840*/  IMAD R12, R3, 0x1f, RZ ;  /* 0x0000001f030c7824 */ /* 0x000fc600078e02ff */
[----:B------:R2:W-:Y:S01]  /*9850*/  STL.64 [R1+0x918], R8 ;  /* 0x0009180801007387 */ /* 0x0005e20000100a00 */
[----:B0-----:R-:W-:Y:S01]  /*9860*/  IADD3 R14, P3, R24, R16, RZ ;  /* 0x00000010180e7210 */ /* 0x001fe20007f7e0ff */
[----:B-1----:R-:W-:-:S03]  /*9870*/  IMAD R6, R3, 0xf7, RZ ;  /* 0x000000f703067824 */ /* 0x002fc600078e02ff */
[-C--:B------:R-:W-:Y:S01]  /*9880*/  LEA.HI.X.SX32 R15, R12, R17.reuse, 0x1, P3 ;  /* 0x000000110c0f7211 */ /* 0x080fe200018f0eff */
[C---:B------:R-:W-:Y:S01]  /*9890*/  IMAD R7, R3.reuse, 0xf8, RZ ;  /* 0x000000f803077824 */ /* 0x040fe200078e02ff */
[----:B--2---:R-:W-:Y:S02]  /*98a0*/  IADD3 R8, P2, R4, R16, RZ ;  /* 0x0000001004087210 */ /* 0x004fe40007f5e0ff */
[-C--:B------:R-:W-:Y:S01]  /*98b0*/  LEA.HI.X.SX32 R19, R6, R17.reuse, 0x1, P1 ;  /* 0x0000001106137211 */ /* 0x080fe200008f0eff */
[C---:B------:R-:W-:Y:S01]  /*98c0*/  IMAD R12, R3.reuse, 0x1f8, RZ ;  /* 0x000001f8030c7824 */ /* 0x040fe200078e02ff */
[-C--:B------:R-:W-:Y:S01]  /*98d0*/  LEA.HI.X.SX32 R9, R24, R17.reuse, 0x1, P2 ;  /* 0x0000001118097211 */ /* 0x080fe200010f0eff */
[----:B------:R-:W-:Y:S02]  /*98e0*/  IMAD R6, R3, 0x1f6, RZ ;  /* 0x000001f603067824 */ /* 0x000fe400078e02ff */
[----:B------:R0:W-:Y:S04]  /*98f0*/  STL.64 [R1+0x910], R18 ;  /* 0x0009101201007387 */ /* 0x0001e80000100a00 */
[----:B------:R1:W-:Y:S01]  /*9900*/  STL.64 [R1+0xfc8], R14 ;  /* 0x000fc80e01007387 */ /* 0x0003e20000100a00 */
[----:B------:R-:W-:-:S03]  /*9910*/  LEA.HI.X.SX32 R23, R7, R17, 0x1, P6 ;  /* 0x0000001107177211 */ /* 0x000fc600030f0eff */
[----:B------:R2:W-:Y:S01]  /*9920*/  STL.64 [R1+0xed0], R8 ;  /* 0x000ed00801007387 */ /* 0x0005e20000100a00 */
[----:B0-----:R-:W-:Y:S01]  /*9930*/  IADD3 R18, P1, R7, R16, RZ ;  /* 0x0000001007127210 */ /* 0x001fe20007f3e0ff */
[----:B------:R-:W-:-:S03]  /*9940*/  IMAD R11, R3, 0x1f2, RZ ;  /* 0x000001f2030b7824 */ /* 0x000fc600078e02ff */
[----:B------:R-:W-:Y:S02]  /*9950*/  LEA.HI.X.SX32 R19, R4, R17, 0x1, P1 ;  /* 0x0000001104137211 */ /* 0x000fe400008f0eff */
[-C--:B-1----:R-:W-:Y:S02]  /*9960*/  IADD3 R14, P3, R6, R16.reuse, RZ ;  /* 0x00000010060e7210 */ /* 0x082fe40007f7e0ff */
[-C--:B--2---:R-:W-:Y:S01]  /*9970*/  IADD3 R8, P2, R12, R16.reuse, RZ ;  /* 0x000000100c087210 */ /* 0x084fe20007f5e0ff */
[C---:B------:R-:W-:Y:S02]  /*9980*/  IMAD R12, R3.reuse, 0x1fa, RZ ;  /* 0x000001fa030c7824 */ /* 0x040fe400078e02ff */
[C---:B------:R-:W-:Y:S01]  /*9990*/  IMAD R6, R3.reuse, 0xfa, RZ ;  /* 0x000000fa03067824 */ /* 0x040fe200078e02ff */
[----:B------:R0:W-:Y:S02]  /*99a0*/  STL.64 [R1+0xce0], R18 ;  /* 0x000ce01201007387 */ /* 0x0001e40000100a00 */
[-C--:B------:R-:W-:Y:S01]  /*99b0*/  IADD3 R26, P6, R12, R16.reuse, RZ ;  /* 0x000000100c1a7210 */ /* 0x080fe20007fde0ff */
[----:B------:R-:W-:Y:S01]  /*99c0*/  IMAD R12, R3, 0x7d, RZ ;  /* 0x0000007d030c7824 */ /* 0x000fe200078e02ff */
[----:B------:R1:W-:Y:S01]  /*99d0*/  STL.64 [R1+0x908], R22 ;  /* 0x0009081601007387 */ /* 0x0003e20000100a00 */
[-C--:B------:R-:W-:Y:S01]  /*99e0*/  IADD3 R20, P4, R11, R16.reuse, RZ ;  /* 0x000000100b147210 */ /* 0x080fe20007f9e0ff */
[C---:B------:R-:W-:Y:S01]  /*99f0*/  IMAD R11, R3.reuse, 0x1f4, RZ ;  /* 0x000001f4030b7824 */ /* 0x040fe200078e02ff */
[----:B0-----:R-:W-:Y:S01]  /*9a00*/  IADD3 R18, P1, R6, R16, RZ ;  /* 0x0000001006127210 */ /* 0x001fe20007f3e0ff */
[----:B-1----:R-:W-:-:S03]  /*9a10*/  IMAD R22, R3, 0xf9, RZ ;  /* 0x000000f903167824 */ /* 0x002fc600078e02ff */
[-C--:B------:R-:W-:Y:S02]  /*9a20*/  LEA.HI.X.SX32 R19, R12, R17.reuse, 0x1, P1 ;  /* 0x000000110c137211 */ /* 0x080fe400008f0eff */
[----:B------:R-:W-:-:S03]  /*9a30*/  LEA.HI.X.SX32 R21, R22, R17, 0x1, P4 ;  /* 0x0000001116157211 */ /* 0x000fc600020f0eff */
[----:B------:R-:W-:Y:S01]  /*9a40*/  STL.64 [R1+0xcd8], R18 ;  /* 0x000cd81201007387 */ /* 0x000fe20000100a00 */
[-C--:B------:R-:W-:Y:S01]  /*9a50*/  IADD3 R10, P5, R11, R16.reuse, RZ ;  /* 0x000000100b0a7210 */ /* 0x080fe20007fbe0ff */
[C---:B------:R-:W-:Y:S02]  /*9a60*/  IMAD R7, R3.reuse, 0x7e, RZ ;  /* 0x0000007e03077824 */ /* 0x040fe400078e02ff */
[----:B------:R0:W-:Y:S01]  /*9a70*/  STL.64 [R1+0x900], R20 ;  /* 0x0009001401007387 */ /* 0x0001e20000100a00 */
[----:B------:R-:W-:Y:S01]  /*9a80*/  LEA.HI.X.SX32 R11, R6, R17, 0x1, P5 ;  /* 0x00000011060b7211 */ /* 0x000fe200028f0eff */
[C---:B------:R-:W-:Y:S02]  /*9a90*/  IMAD R6, R3.reuse, 0x3f, RZ ;  /* 0x0000003f03067824 */ /* 0x040fe400078e02ff */
[C---:B------:R-:W-:Y:S01]  /*9aa0*/  IMAD R12, R3.reuse, 0xfc, RZ ;  /* 0x000000fc030c7824 */ /* 0x040fe200078e02ff */
[----:B------:R-:W2:Y:S01]  /*9ab0*/  LDL R29, [R1+0x3c8] ;  /* 0x0003c800011d7983 */ /* 0x000ea20000100800 */
[----:B0-----:R-:W-:Y:S01]  /*9ac0*/  IMAD R20, R3, 0xfb, RZ ;  /* 0x000000fb03147824 */ /* 0x001fe200078e02ff */
[----:B------:R-:W-:-:S04]  /*9ad0*/  IADD3 R18, P1, R7, R16, RZ ;  /* 0x0000001007127210 */ /* 0x000fc80007f3e0ff */
[-C--:B------:R-:W-:Y:S01]  /*9ae0*/  LEA.HI.X.SX32 R15, R20, R17.reuse, 0x1, P3 ;  /* 0x00000011140f7211 */ /* 0x080fe200018f0eff */
[----:B------:R0:W-:Y:S01]  /*9af0*/  STL.64 [R1+0x8f8], R10 ;  /* 0x0008f80a01007387 */ /* 0x0001e20000100a00 */
[----:B------:R-:W-:-:S03]  /*9b00*/  LEA.HI.X.SX32 R19, R6, R17, 0x1, P1 ;  /* 0x0000001106137211 */ /* 0x000fc600008f0eff */
[----:B------:R-:W-:Y:S04]  /*9b10*/  STL.64 [R1+0x8f0], R14 ;  /* 0x0008f00e01007387 */ /* 0x000fe80000100a00 */
[----:B------:R-:W3:Y:S01]  /*9b20*/  LDL R6, [R1+0x3b8] ;  /* 0x0003b80001067983 */ /* 0x000ee20000100800 */
[----:B0-----:R-:W-:-:S03]  /*9b30*/  IADD3 R10, P5, R12, R16, RZ ;  /* 0x000000100c0a7210 */ /* 0x001fc60007fbe0ff */
[----:B------:R-:W-:Y:S01]  /*9b40*/  STL.64 [R1+0xec8], R18 ;  /* 0x000ec81201007387 */ /* 0x000fe20000100a00 */
[----:B------:R-:W-:-:S03]  /*9b50*/  LEA.HI.X.SX32 R11, R7, R17, 0x1, P5 ;  /* 0x00000011070b7211 */ /* 0x000fc600028f0eff */
[----:B------:R-:W4:Y:S01]  /*9b60*/  LDL R7, [R1+0x3c0] ;  /* 0x0003c00001077983 */ /* 0x000f220000100800 */
[----:B------:R-:W-:-:S03]  /*9b70*/  LEA.HI.X.SX32 R9, R12, R17, 0x1, P2 ;  /* 0x000000110c097211 */ /* 0x000fc600010f0eff */
[----:B------:R0:W-:Y:S04]  /*9b80*/  STL.64 [R1+0xcd0], R10 ;  /* 0x000cd00a01007387 */ /* 0x0001e80000100a00 */
[----:B------:R-:W5:Y:S04]  /*9b90*/  LDL R12, [R1+0x3bc] ;  /* 0x0003bc00010c7983 */ /* 0x000f680000100800 */
[----:B------:R1:W-:Y:S04]  /*9ba0*/  STL.64 [R1+0x8e8], R8 ;  /* 0x0008e80801007387 */ /* 0x0003e80000100a00 */
[----:B0-----:R-:W5:Y:S04]  /*9bb0*/  LDL.64 R10, [R1+0x3a0] ;  /* 0x0003a000010a7983 */ /* 0x001f680000100a00 */
[----:B-1----:R-:W5:Y:S01]  /*9bc0*/  LDL.64 R8, [R1+0x3a8] ;  /* 0x0003a80001087983 */ /* 0x002f620000100a00 */
[----:B------:R-:W-:-:S02]  /*9bd0*/  IMAD R4, R3, 0x1fc, RZ ;  /* 0x000001fc03047824 */ /* 0x000fc400078e02ff */
[----:B------:R-:W-:-:S03]  /*9be0*/  IMAD R27, R3, 0xfd, RZ ;  /* 0x000000fd031b7824 */ /* 0x000fc600078e02ff */
[-C--:B------:R-:W-:Y:S01]  /*9bf0*/  IADD3 R24, P4, R4, R16.reuse, RZ ;  /* 0x0000001004187210 */ /* 0x080fe20007f9e0ff */
[----:B------:R-:W-:Y:S01]  /*9c00*/  IMAD R4, R3, 0xfe, RZ ;  /* 0x000000fe03047824 */ /* 0x000fe200078e02ff */
[-C--:B------:R-:W-:Y:S01]  /*9c10*/  LEA.HI.X.SX32 R27, R27, R17.reuse, 0x1, P6 ;  /* 0x000000111b1b7211 */ /* 0x080fe200030f0eff */
[C---:B------:R-:W-:Y:S02]  /*9c20*/  IMAD.SHL.U32 R14, R3.reuse, 0x2, RZ ;  /* 0x00000002030e7824 */ /* 0x040fe400078e00ff */
[C---:B------:R-:W-:Y:S01]  /*9c30*/  IMAD R28, R3.reuse, 0x7f, RZ ;  /* 0x0000007f031c7824 */ /* 0x040fe200078e02ff */
[-C--:B------:R-:W-:Y:S01]  /*9c40*/  IADD3 R20, P3, R4, R16.reuse, RZ ;  /* 0x0000001004147210 */ /* 0x080fe20007f7e0ff */
[----:B------:R0:W-:Y:S01]  /*9c50*/  STL.64 [R1+0x8e0], R26 ;  /* 0x0008e01a01007387 */ /* 0x0001e20000100a00 */
[-C--:B------:R-:W-:Y:S02]  /*9c60*/  IADD3 R22, P1, R14, R16.reuse, RZ ;  /* 0x000000100e167210 */ /* 0x080fe40007f3e0ff */
[----:B------:R-:W-:Y:S01]  /*9c70*/  LEA.HI.X.SX32 R21, R28, R17, 0x1, P3 ;  /* 0x000000111c157211 */ /* 0x000fe200018f0eff */
[C---:B------:R-:W-:Y:S01]  /*9c80*/  IMAD.SHL.U32 R28, R3.reuse, 0x4, RZ ;  /* 0x00000004031c7824 */ /* 0x040fe200078e00ff */
[----:B------:R-:W-:-:S02]  /*9c90*/  LEA R18, P5, R3, R16, 0x2 ;  /* 0x0000001003127211 */ /* 0x000fc400078a10ff */
[C---:B------:R-:W-:Y:S01]  /*9ca0*/  SHF.L.U32 R19, R3.reuse, 0x1, RZ ;  /* 0x0000000103137819 */ /* 0x040fe200000006ff */
[----:B0-----:R-:W0:Y:S01]  /*9cb0*/  S2R R27, SR_TID.X ;  /* 0x00000000001b7919 */ /* 0x001e220000002100 */
[C---:B------:R-:W-:Y:S02]  /*9cc0*/  LEA R14, P2, R3.reuse, R16, 0x3 ;  /* 0x00000010030e7211 */ /* 0x040fe400078418ff */
[-C--:B------:R-:W-:Y:S02]  /*9cd0*/  LEA.HI.X.SX32 R25, R4, R17.reuse, 0x1, P4 ;  /* 0x0000001104197211 */ /* 0x080fe400020f0eff */
[-C--:B------:R-:W-:Y:S02]  /*9ce0*/  LEA.HI.X.SX32 R23, R3, R17.reuse, 0x1, P1 ;  /* 0x0000001103177211 */ /* 0x080fe400008f0eff */
[-C--:B------:R-:W-:Y:S01]  /*9cf0*/  LEA.HI.X.SX32 R19, R19, R17.reuse, 0x1, P5 ;  /* 0x0000001113137211 */ /* 0x080fe200028f0eff */
[----:B------:R1:W-:Y:S01]  /*9d00*/  STL.64 [R1+0xcc8], R20 ;  /* 0x000cc81401007387 */ /* 0x0003e20000100a00 */
[----:B------:R-:W-:Y:S01]  /*9d10*/  LEA.HI.X.SX32 R15, R28, R17, 0x1, P2 ;  /* 0x000000111c0f7211 */ /* 0x000fe200010f0eff */
[----:B------:R-:W-:-:S02]  /*9d20*/  IMAD R4, R3, 0x1fe, RZ ;  /* 0x000001fe03047824 */ /* 0x000fc400078e02ff */
[----:B------:R-:W-:Y:S04]  /*9d30*/  STL.64 [R1+0x8d8], R24 ;  /* 0x0008d81801007387 */ /* 0x000fe80000100a00 */
[----:B------:R-:W-:Y:S01]  /*9d40*/  STL.64 [R1+0x10b8], R22 ;  /* 0x0010b81601007387 */ /* 0x000fe20000100a00 */
[----:B------:R-:W-:-:S03]  /*9d50*/  IMAD.MOV.U32 R28, RZ, RZ, c[0x0][0x1b8] ;  /* 0x00006e00ff1c7624 */ /* 0x000fc600078e00ff */
[----:B------:R-:W-:Y:S04]  /*9d60*/  STL.64 [R1+0x10b0], R18 ;  /* 0x0010b01201007387 */ /* 0x000fe80000100a00 */
[----:B------:R0:W-:Y:S01]  /*9d70*/  STL.64 [R1+0x10a0], R14 ;  /* 0x0010a00e01007387 */ /* 0x0001e20000100a00 */
[CC--:B------:R-:W-:Y:S02]  /*9d80*/  LEA R26, P6, R3.reuse, R16.reuse, 0x4 ;  /* 0x00000010031a7211 */ /* 0x0c0fe400078c20ff */
[----:B------:R-:W-:Y:S02]  /*9d90*/  SHF.L.U32 R28, R28, 0x3, RZ ;  /* 0x000000031c1c7819 */ /* 0x000fe400000006ff */
[-C--:B-1----:R-:W-:Y:S02]  /*9da0*/  LEA R20, P3, R3, R16.reuse, 0x5 ;  /* 0x0000001003147211 */ /* 0x082fe400078628ff */
[----:B0-----:R-:W-:-:S02]  /*9db0*/  IADD3 R14, P2, R4, R16, RZ ;  /* 0x00000010040e7210 */ /* 0x001fc40007f5e0ff */
[----:B------:R-:W-:Y:S02]  /*9dc0*/  MOV R4, c[0x0][0x1b8] ;  /* 0x00006e0000047a02 */ /* 0x000fe40000000f00 */
[----:B------:R-:W-:-:S03]  /*9dd0*/  LEA R24, P4, R3, R16, 0x6 ;  /* 0x0000001003187211 */ /* 0x000fc600078830ff */
[----:B------:R-:W-:Y:S01]  /*9de0*/  IMAD.SHL.U32 R4, R4, 0x10, RZ ;  /* 0x0000001004047824 */ /* 0x000fe200078e00ff */
[CC--:B------:R-:W-:Y:S02]  /*9df0*/  LEA R22, P1, R3.reuse, R16.reuse, 0x7 ;  /* 0x0000001003167211 */ /* 0x0c0fe400078238ff */
[----:B------:R-:W-:Y:S02]  /*9e00*/  LEA R18, P5, R3, R16, 0x8 ;  /* 0x0000001003127211 */ /* 0x000fe400078a40ff */
[----:B------:R-:W-:Y:S02]  /*9e10*/  LOP3.LUT R3, R13, 0x10, R27, 0x78, !PT ;  /* 0x000000100d037812 */ /* 0x000fe400078e781b */
[-C--:B------:R-:W-:Y:S02]  /*9e20*/  LEA.HI.X.SX32 R27, R28, R17.reuse, 0x1, P6 ;  /* 0x000000111c1b7211 */ /* 0x080fe400030f0eff */
[----:B------:R-:W-:Y:S01]  /*9e30*/  LEA.HI.X.SX32 R21, R4, R17, 0x1, P3 ;  /* 0x0000001104157211 */ /* 0x000fe200018f0eff */
[----:B------:R-:W-:Y:S04]  /*9e40*/  STL [R1+0x3e8], R3 ;  /* 0x0003e80301007387 */ /* 0x000fe80000100800 */
[----:B------:R0:W-:Y:S01]  /*9e50*/  STL.64 [R1+0x1080], R26 ;  /* 0x0010801a01007387 */ /* 0x0001e20000100a00 */
[----:B------:R-:W-:-:S03]  /*9e60*/  MOV R4, c[0x0][0x1b8] ;  /* 0x00006e0000047a02 */ /* 0x000fc60000000f00 */
[----:B------:R1:W-:Y:S01]  /*9e70*/  STL.64 [R1+0x1040], R20 ;  /* 0x0010401401007387 */ /* 0x0003e20000100a00 */
[----:B0-----:R-:W-:Y:S01]  /*9e80*/  IMAD.MOV.U32 R26, RZ, RZ, c[0x0][0x1b8] ;  /* 0x00006e00ff1a7624 */ /* 0x001fe200078e00ff */
[----:B-1----:R-:W-:Y:S01]  /*9e90*/  MOV R21, c[0x0][0x1b8] ;  /* 0x00006e0000157a02 */ /* 0x002fe20000000f00 */
[----:B------:R-:W-:-:S03]  /*9ea0*/  IMAD.MOV.U32 R20, RZ, RZ, c[0x0][0x1b8] ;  /* 0x00006e00ff147624 */ /* 0x000fc600078e00ff */
[----:B------:R-:W-:Y:S01]  /*9eb0*/  SHF.L.U32 R26, R26, 0x5, RZ ;  /* 0x000000051a1a7819 */ /* 0x000fe200000006ff */
[----:B------:R-:W-:Y:S02]  /*9ec0*/  IMAD R4, R4, 0xff, RZ ;  /* 0x000000ff04047824 */ /* 0x000fe400078e02ff */
[----:B------:R-:W-:Y:S01]  /*9ed0*/  IMAD.SHL.U32 R21, R21, 0x40, RZ ;  /* 0x0000004015157824 */ /* 0x000fe200078e00ff */
[----:B------:R-:W-:Y:S02]  /*9ee0*/  SHF.L.U32 R20, R20, 0x7, RZ ;  /* 0x0000000714147819 */ /* 0x000fe400000006ff */
[-C--:B------:R-:W-:Y:S02]  /*9ef0*/  LEA.HI.X.SX32 R25, R26, R17.reuse, 0x1, P4 ;  /* 0x000000111a197211 */ /* 0x080fe400020f0eff */
[-C--:B------:R-:W-:Y:S02]  /*9f00*/  LEA.HI.X.SX32 R23, R21, R17.reuse, 0x1, P1 ;  /* 0x0000001115177211 */ /* 0x080fe400008f0eff */
[----:B------:R-:W-:-:S02]  /*9f10*/  LEA.HI.X.SX32 R19, R20, R17, 0x1, P5 ;  /* 0x0000001114137211 */ /* 0x000fc400028f0eff */
[----:B------:R-:W-:Y:S01]  /*9f20*/  LEA.HI.X.SX32 R15, R4, R17, 0x1, P2 ;  /* 0x00000011040f7211 */ /* 0x000fe200010f0eff */
[----:B------:R-:W-:Y:S04]  /*9f30*/  STL.64 [R1+0xfc0], R24 ;  /* 0x000fc01801007387 */ /* 0x000fe80000100a00 */
[----:B------:R-:W-:Y:S04]  /*9f40*/  STL.64 [R1+0xec0], R22 ;  /* 0x000ec01601007387 */ /* 0x000fe80000100a00 */
[----:B------:R-:W-:Y:S04]  /*9f50*/  STL.64 [R1+0x8d0], R18 ;  /* 0x0008d01201007387 */ /* 0x000fe80000100a00 */
[----:B------:R-:W-:Y:S01]  /*9f60*/  STL.64 [R1+0x8c8], R14 ;  /* 0x0008c80e01007387 */ /* 0x000fe20000100a00 */
[----:B--2---:R-:W-:-:S02]  /*9f70*/  LOP3.LUT R13, R29, 0x40, RZ, 0x3c, !PT ;  /* 0x000000401d0d7812 */ /* 0x004fc400078e3cff */
[C---:B---3--:R-:W-:Y:S02]  /*9f80*/  LOP3.LUT R4, R6.reuse, 0x20, RZ, 0x3c, !PT ;  /* 0x0000002006047812 */ /* 0x048fe400078e3cff */
[C---:B------:R-:W-:Y:S02]  /*9f90*/  LOP3.LUT R13, R6.reuse, 0x40, RZ, 0x3c, !PT ;  /* 0x00000040060d7812 */ /* 0x040fe400078e3cff */
[----:B------:R-:W-:Y:S01]  /*9fa0*/  LOP3.LUT R6, R6, 0x60, RZ, 0x3c, !PT ;  /* 0x0000006006067812 */ /* 0x000fe200078e3cff */
[----:B------:R4:W-:Y:S04]  /*9fb0*/  STL [R1+0x10d8], R4 ;  /* 0x0010d80401007387 */ /* 0x0009e80000100800 */
[----:B------:R-:W-:Y:S01]  /*9fc0*/  STL [R1+0x10d4], R13 ;  /* 0x0010d40d01007387 */ /* 0x000fe20000100800 */
[----:B----4-:R-:W-:-:S03]  /*9fd0*/  LOP3.LUT R4, R7, 0x40, RZ, 0x3c, !PT ;  /* 0x0000004007047812 */ /* 0x010fc600078e3cff */
[----:B------:R0:W-:Y:S01]  /*9fe0*/  STL [R1+0x10d0], R6 ;  /* 0x0010d00601007387 */ /* 0x0001e20000100800 */
[----:B------:R-:W-:-:S03]  /*9ff0*/  LOP3.LUT R7, R3, 0x20, RZ, 0x3c, !PT ;  /* 0x0000002003077812 */ /* 0x000fc600078e3cff */
[----:B------:R1:W-:Y:S01]  /*a000*/  STL [R1+0x10cc], R4 ;  /* 0x0010cc0401007387 */ /* 0x0003e20000100800 */
[----:B0-----:R-:W-:-:S03]  /*a010*/  LOP3.LUT R6, R3, 0x40, RZ, 0x3c, !PT ;  /* 0x0000004003067812 */ /* 0x001fc600078e3cff */
[----:B------:R0:W-:Y:S01]  /*a020*/  STL [R1+0x10e8], R7 ;  /* 0x0010e80701007387 */ /* 0x0001e20000100800 */
[----:B-1----:R-:W-:-:S03]  /*a030*/  LOP3.LUT R4, R3, 0x60, RZ, 0x3c, !PT ;  /* 0x0000006003047812 */ /* 0x002fc600078e3cff */
[----:B------:R-:W-:Y:S01]  /*a040*/  STL [R1+0x10e4], R6 ;  /* 0x0010e40601007387 */ /* 0x000fe20000100800 */
[----:B-----5:R-:W-:Y:S01]  /*a050*/  LOP3.LUT R3, R12, 0x40, RZ, 0x3c, !PT ;  /* 0x000000400c037812 */ /* 0x020fe200078e3cff */
[C---:B------:R-:W-:Y:S02]  /*a060*/  IMAD.SHL.U32 R12, R5.reuse, 0x2, RZ ;  /* 0x00000002050c7824 */ /* 0x040fe400078e00ff */
[----:B------:R1:W-:Y:S01]  /*a070*/  STL [R1+0x10e0], R4 ;  /* 0x0010e00401007387 */ /* 0x0003e20000100800 */
[----:B------:R-:W-:-:S04]  /*a080*/  IMAD.WIDE R14, R5, 0x2, R8 ;  /* 0x00000002050e7825 */ /* 0x000fc800078e0208 */
[C---:B0-----:R-:W-:Y:S01]  /*a090*/  IMAD R7, R5.reuse, 0x3, RZ ;  /* 0x0000000305077824 */ /* 0x041fe200078e02ff */
[----:B------:R-:W-:Y:S01]  /*a0a0*/  STL [R1+0x10c4], R3 ;  /* 0x0010c40301007387 */ /* 0x000fe20000100800 */
[----:B-1----:R-:W-:-:S03]  /*a0b0*/  IMAD.WIDE R4, R5, 0x2, R10 ;  /* 0x0000000205047825 */ /* 0x002fc600078e020a */
[----:B------:R0:W-:Y:S01]  /*a0c0*/  STL.64 [R1+0x18d8], R14 ;  /* 0x0018d80e01007387 */ /* 0x0001e20000100a00 */
[----:B------:R-:W-:-:S03]  /*a0d0*/  IMAD.WIDE R16, R12, 0x2, R8 ;  /* 0x000000020c107825 */ /* 0x000fc600078e0208 */
[----:B------:R1:W-:Y:S01]  /*a0e0*/  STL.64 [R1+0x18d0], R4 ;  /* 0x0018d00401007387 */ /* 0x0003e20000100a00 */
[----:B------:R-:W-:-:S03]  /*a0f0*/  MOV R6, c[0x0][0x1a4] ;  /* 0x0000690000067a02 */ /* 0x000fc60000000f00 */
[----:B------:R2:W-:Y:S01]  /*a100*/  STL.64 [R1+0x18c8], R16 ;  /* 0x0018c81001007387 */ /* 0x0005e20000100a00 */
[----:B0-----:R-:W-:Y:S01]  /*a110*/  IMAD.WIDE R14, R12, 0x2, R10 ;  /* 0x000000020c0e7825 */ /* 0x001fe200078e020a */
[----:B------:R-:W-:-:S03]  /*a120*/  MOV R12, c[0x0][0x1a4] ;  /* 0x00006900000c7a02 */ /* 0x000fc60000000f00 */
[--C-:B-1----:R-:W-:Y:S01]  /*a130*/  IMAD.WIDE R4, R7, 0x2, R8.reuse ;  /* 0x0000000207047825 */ /* 0x102fe200078e0208 */
[----:B------:R-:W-:Y:S03]  /*a140*/  STL.64 [R1+0x18c0], R14 ;  /* 0x0018c00e01007387 */ /* 0x000fe60000100a00 */
[----:B------:R-:W-:Y:S01]  /*a150*/  IMAD.SHL.U32 R12, R12, 0x4, RZ ;  /* 0x000000040c0c7824 */ /* 0x000fe200078e00ff */
[----:B------:R0:W-:Y:S01]  /*a160*/  STL.64 [R1+0x18b8], R4 ;  /* 0x0018b80401007387 */ /* 0x0001e20000100a00 */
[----:B------:R-:W-:Y:S02]  /*a170*/  IMAD R6, R6, 0x5, RZ ;  /* 0x0000000506067824 */ /* 0x000fe400078e02ff */
[----:B--2---:R-:W-:-:S04]  /*a180*/  IMAD.WIDE R16, R12, 0x2, R8 ;  /* 0x000000020c107825 */ /* 0x004fc800078e0208 */
[----:B0-----:R-:W-:-:S04]  /*a190*/  IMAD.WIDE R4, R7, 0x2, R10 ;  /* 0x0000000207047825 */ /* 0x001fc800078e020a */
[----:B------:R-:W-:Y:S01]  /*a1a0*/  IMAD.WIDE R14, R12, 0x2, R10 ;  /* 0x000000020c0e7825 */ /* 0x000fe200078e020a */
[----:B------:R0:W-:Y:S01]  /*a1b0*/  STL.64 [R1+0x18b0], R4 ;  /* 0x0018b00401007387 */ /* 0x0001e20000100a00 */
[----:B------:R-:W-:Y:S02]  /*a1c0*/  MOV R7, c[0x0][0x1a4] ;  /* 0x0000690000077a02 */ /* 0x000fe40000000f00 */
[----:B------:R-:W-:Y:S01]  /*a1d0*/  IMAD.MOV.U32 R12, RZ, RZ, c[0x0][0x1a4] ;  /* 0x00006900ff0c7624 */ /* 0x000fe200078e00ff */
[----:B------:R1:W-:Y:S04]  /*a1e0*/  STL.64 [R1+0x18a8], R16 ;  /* 0x0018a81001007387 */ /* 0x0003e80000100a00 */
[----:B------:R2:W-:Y:S01]  /*a1f0*/  STL.64 [R1+0x18a0], R14 ;  /* 0x0018a00e01007387 */ /* 0x0005e20000100a00 */
[----:B0-----:R-:W-:-:S04]  /*a200*/  IMAD.WIDE R4, R6, 0x2, R8 ;  /* 0x0000000206047825 */ /* 0x001fc800078e0208 */
[----:B------:R-:W-:Y:S01]  /*a210*/  IMAD R12, R12, 0x6, RZ ;  /* 0x000000060c0c7824 */ /* 0x000fe200078e02ff */
[----:B------:R0:W-:Y:S01]  /*a220*/  STL.64 [R1+0x1898], R4 ;  /* 0x0018980401007387 */ /* 0x0001e20000100a00 */
[----:B------:R-:W-:Y:S02]  /*a230*/  IMAD R7, R7, 0x7, RZ ;  /* 0x0000000707077824 */ /* 0x000fe400078e02ff */
[----:B-1----:R-:W-:-:S04]  /*a240*/  IMAD.WIDE R16, R12, 0x2, R8 ;  /* 0x000000020c107825 */ /* 0x002fc800078e0208 */
[----:B--2---:R-:W-:-:S04]  /*a250*/  IMAD.WIDE R14, R12, 0x2, R10 ;  /* 0x000000020c0e7825 */ /* 0x004fc800078e020a */
[----:B0-----:R-:W-:-:S04]  /*a260*/  IMAD.WIDE R4, R6, 0x2, R10 ;  /* 0x0000000206047825 */ /* 0x001fc800078e020a */
[----:B------:R-:W-:Y:S01]  /*a270*/  IMAD.MOV.U32 R12, RZ, RZ, c[0x0][0x1a4] ;  /* 0x00006900ff0c7624 */ /* 0x000fe200078e00ff */
[----:B------:R0:W-:Y:S01]  /*a280*/  STL.64 [R1+0x1890], R4 ;  /* 0x0018900401007387 */ /* 0x0001e20000100a00 */
[----:B------:R-:W-:-:S03]  /*a290*/  IMAD.MOV.U32 R6, RZ, RZ, c[0x0][0x1a4] ;  /* 0x00006900ff067624 */ /* 0x000fc600078e00ff */
[----:B------:R1:W-:Y:S01]  /*a2a0*/  STL.64 [R1+0x1888], R16 ;  /* 0x0018881001007387 */ /* 0x0003e20000100a00 */
[----:B------:R-:W-:-:S03]  /*a2b0*/  SHF.L.U32 R12, R12, 0x3, RZ ;  /* 0x000000030c0c7819 */ /* 0x000fc600000006ff */
[----:B------:R2:W-:Y:S01]  /*a2c0*/  STL.64 [R1+0x1880], R14 ;  /* 0x0018800e01007387 */ /* 0x0005e20000100a00 */
[----:B0-----:R-:W-:-:S05]  /*a2d0*/  IMAD.WIDE R4, R7, 0x2, R8 ;  /* 0x0000000207047825 */ /* 0x001fca00078e0208 */
[----:B------:R0:W-:Y:S01]  /*a2e0*/  STL.64 [R1+0x1878], R4 ;  /* 0x0018780401007387 */ /* 0x0001e20000100a00 */
[----:B------:R-:W-:Y:S02]  /*a2f0*/  IMAD R6, R6, 0x9, RZ ;  /* 0x0000000906067824 */ /* 0x000fe400078e02ff */
[----:B-1----:R-:W-:-:S04]  /*a300*/  IMAD.WIDE R16, R12, 0x2, R8 ;  /* 0x000000020c107825 */ /* 0x002fc800078e0208 */
[----:B--2---:R-:W-:-:S04]  /*a310*/  IMAD.WIDE R14, R12, 0x2, R10 ;  /* 0x000000020c0e7825 */ /* 0x004fc800078e020a */
[----:B0-----:R-:W-:Y:S01]  /*a320*/  IMAD.WIDE R4, R7, 0x2, R10 ;  /* 0x0000000207047825 */ /* 0x001fe200078e020a */
[----:B------:R-:W-:-:S04]  /*a330*/  MOV R12, c[0x0][0x1a4] ;  /* 0x00006900000c7a02 */ /* 0x000fc80000000f00 */
[----:B------:R0:W-:Y:S01]  /*a340*/  STL.64 [R1+0x1870], R4 ;  /* 0x0018700401007387 */ /* 0x0001e20000100a00 */
[----:B------:R-:W-:-:S03]  /*a350*/  IMAD.MOV.U32 R7, RZ, RZ, c[0x0][0x1a4] ;  /* 0x00006900ff077624 */ /* 0x000fc600078e00ff */
[----:B------:R1:W-:Y:S01]  /*a360*/  STL.64 [R1+0x1868], R16 ;  /* 0x0018681001007387 */ /* 0x0003e20000100a00 */
[----:B------:R-:W-:-:S03]  /*a370*/  IMAD R12, R12, 0xa, RZ ;  /* 0x0000000a0c0c7824 */ /* 0x000fc600078e02ff */
        /* <DEDUP_REMOVED lines=33> */
[----:B------:R-:W-:-:S03]  /*a590*/  MOV R6, c[0x0][0x1a4] ;  /* 0x0000690000067a02 */ /* 0x000fc60000000f00 */
[----:B------:R1:W-:Y:S01]  /*a5a0*/  STL.64 [R1+0x1808], R16 ;  /* 0x0018081001007387 */ /* 0x0003e20000100a00 */
[----:B------:R-:W-:-:S03]  /*a5b0*/  IMAD.SHL.U32 R12, R12, 0x10, RZ ;  /* 0x000000100c0c7824 */ /* 0x000fc600078e00ff */
        /* <DEDUP_REMOVED lines=645> */
[----:B------:R-:W-:Y:S02]  /*ce10*/  MOV R6, c[0x0][0x1a4] ;  /* 0x0000690000067a02 */ /* 0x000fe40000000f00 */
[----:B------:R-:W-:Y:S01]  /*ce20*/  IMAD R12, R12, 0x7c, RZ ;  /* 0x0000007c0c0c7824 */ /* 0x000fe200078e02ff */
[----:B------:R-:W-:Y:S04]  /*ce30*/  STL.64 [R1+0x1148], R16 ;  /* 0x0011481001007387 */ /* 0x000fe80000100a00 */
[----:B------:R1:W-:Y:S01]  /*ce40*/  STL.64 [R1+0x1140], R14 ;  /* 0x0011400e01007387 */ /* 0x0003e20000100a00 */
[----:B0-----:R-:W-:-:S05]  /*ce50*/  IMAD.WIDE R4, R7, 0x2, R8 ;  /* 0x0000000207047825 */ /* 0x001fca00078e0208 */
[----:B------:R0:W-:Y:S01]  /*ce60*/  STL.64 [R1+0x1138], R4 ;  /* 0x0011380401007387 */ /* 0x0001e20000100a00 */
[----:B------:R-:W-:Y:S02]  /*ce70*/  IMAD R6, R6, 0x7d, RZ ;  /* 0x0000007d06067824 */ /* 0x000fe400078e02ff */
[----:B-1----:R-:W-:-:S04]  /*ce80*/  IMAD.WIDE R14, R12, 0x2, R8 ;  /* 0x000000020c0e7825 */ /* 0x002fc800078e0208 */
[----:B------:R-:W-:-:S04]  /*ce90*/  IMAD.WIDE R12, R12, 0x2, R10 ;  /* 0x000000020c0c7825 */ /* 0x000fc800078e020a */
[----:B0-----:R-:W-:-:S04]  /*cea0*/  IMAD.WIDE R4, R7, 0x2, R10 ;  /* 0x0000000207047825 */ /* 0x001fc800078e020a */
[----:B------:R-:W-:Y:S01]  /*ceb0*/  IMAD.MOV.U32 R7, RZ, RZ, c[0x0][0x1a4] ;  /* 0x00006900ff077624 */ /* 0x000fe200078e00ff */
[----:B------:R0:W-:Y:S04]  /*cec0*/  STL.64 [R1+0x1130], R4 ;  /* 0x0011300401007387 */ /* 0x0001e80000100a00 */
[----:B------:R-:W-:Y:S01]  /*ced0*/  STL.64 [R1+0x1128], R14 ;  /* 0x0011280e01007387 */ /* 0x000fe20000100a00 */
[----:B------:R-:W-:-:S03]  /*cee0*/  IMAD R7, R7, 0x7e, RZ ;  /* 0x0000007e07077824 */ /* 0x000fc600078e02ff */
[----:B------:R1:W-:Y:S01]  /*cef0*/  STL.64 [R1+0x1120], R12 ;  /* 0x0011200c01007387 */ /* 0x0003e20000100a00 */
[----:B0-----:R-:W-:-:S04]  /*cf00*/  IMAD.WIDE R4, R6, 0x2, R8 ;  /* 0x0000000206047825 */ /* 0x001fc800078e0208 */
[--C-:B------:R-:W-:Y:S01]  /*cf10*/  IMAD.WIDE R16, R6, 0x2, R10.reuse ;  /* 0x0000000206107825 */ /* 0x100fe200078e020a */
[----:B------:R0:W-:Y:S01]  /*cf20*/  STL.64 [R1+0x1118], R4 ;  /* 0x0011180401007387 */ /* 0x0001e20000100a00 */
[----:B-1----:R-:W-:Y:S02]  /*cf30*/  MOV R12, c[0x0][0x1a4] ;  /* 0x00006900000c7a02 */ /* 0x002fe40000000f00 */
[C---:B------:R-:W-:Y:S01]  /*cf40*/  IMAD.WIDE R14, R7.reuse, 0x2, R10 ;  /* 0x00000002070e7825 */ /* 0x040fe200078e020a */
[----:B------:R-:W-:Y:S03]  /*cf50*/  STL.64 [R1+0x1110], R16 ;  /* 0x0011101001007387 */ /* 0x000fe60000100a00 */
[----:B------:R-:W-:Y:S02]  /*cf60*/  IMAD R12, R12, 0x7f, RZ ;  /* 0x0000007f0c0c7824 */ /* 0x000fe400078e02ff */
[----:B0-----:R-:W-:-:S04]  /*cf70*/  IMAD.WIDE R4, R7, 0x2, R8 ;  /* 0x0000000207047825 */ /* 0x001fc800078e0208 */
[C---:B------:R-:W-:Y:S01]  /*cf80*/  IMAD.WIDE R6, R12.reuse, 0x2, R8 ;  /* 0x000000020c067825 */ /* 0x040fe200078e0208 */
[----:B------:R0:W-:Y:S04]  /*cf90*/  STL.64 [R1+0x1108], R4 ;  /* 0x0011080401007387 */ /* 0x0001e80000100a00 */
[----:B------:R1:W-:Y:S04]  /*cfa0*/  STL.64 [R1+0x1100], R14 ;  /* 0x0011000e01007387 */ /* 0x0003e80000100a00 */
[----:B------:R1:W-:Y:S01]  /*cfb0*/  STL.64 [R1+0x10f8], R6 ;  /* 0x0010f80601007387 */ /* 0x0003e20000100a00 */
[----:B0-----:R-:W-:-:S05]  /*cfc0*/  IMAD.WIDE R4, R12, 0x2, R10 ;  /* 0x000000020c047825 */ /* 0x001fca00078e020a */
[----:B------:R1:W-:Y:S01]  /*cfd0*/  STL.64 [R1+0x10f0], R4 ;  /* 0x0010f00401007387 */ /* 0x0003e20000100a00 */
[----:B------:R-:W-:-:S03]  /*cfe0*/  UMOV UR4, URZ ;  /* 0x0000003f00047c82 */ /* 0x000fc60008000000 */
.L_x_19:
[----:B01----:R-:W2:Y:S04]  /*cff0*/  LDL.64 R4, [R1+0x3a8] ;  /* 0x0003a80001047983 */ /* 0x003ea80000100a00 */
[----:B------:R-:W3:Y:S04]  /*d000*/  LDL.64 R6, [R1+0x3a0] ;  /* 0x0003a00001067983 */ /* 0x000ee80000100a00 */
[----:B------:R-:W4:Y:S04]  /*d010*/  LDL.64 R8, [R1+0x18d8] ;  /* 0x0018d80001087983 */ /* 0x000f280000100a00 */
[----:B------:R-:W4:Y:S04]  /*d020*/  LDL.64 R10, [R1+0x18d0] ;  /* 0x0018d000010a7983 */ /* 0x000f280000100a00 */
[----:B------:R-:W4:Y:S04]  /*d030*/  LDL.64 R12, [R1+0x18c8] ;  /* 0x0018c800010c7983 */ /* 0x000f280000100a00 */
[----:B------:R-:W4:Y:S04]  /*d040*/  LDL.64 R18, [R1+0x18c0] ;  /* 0x0018c00001127983 */ /* 0x000f280000100a00 */
[----:B------:R0:W-:Y:S04]  /*d050*/  STL [R1+0x18e0], R2 ;  /* 0x0018e00201007387 */ /* 0x0001e80000100800 */
[----:B------:R-:W4:Y:S04]  /*d060*/  LDL.64 R22, [R1+0x18b8] ;  /* 0x0018b80001167983 */ /* 0x000f280000100a00 */
[----:B------:R-:W4:Y:S04]  /*d070*/  LDL.64 R20, [R1+0x18a8] ;  /* 0x0018a80001147983 */ /* 0x000f280000100a00 */
[----:B------:R-:W4:Y:S04]  /*d080*/  LDL.64 R16, [R1+0x18b0] ;  /* 0x0018b00001107983 */ /* 0x000f280000100a00 */
[----:B------:R-:W4:Y:S04]  /*d090*/  LDL.64 R14, [R1+0x18a0] ;  /* 0x0018a000010e7983 */ /* 0x000f280000100a00 */
[----:B0-----:R-:W4:Y:S01]  /*d0a0*/  LDL.64 R2, [R1+0x1898] ;  /* 0x0018980001027983 */ /* 0x001f220000100a00 */
[----:B--2---:R-:W-:-:S05]  /*d0b0*/  IMAD.WIDE R4, R0, 0x2, R4 ;  /* 0x0000000200047825 */ /* 0x004fca00078e0204 */
[----:B------:R0:W2:Y:S01]  /*d0c0*/  LDG.E.U16 R25, [R4.64] ;  /* 0x0000000604197981 */ /* 0x0000a2000c1e1500 */
[----:B---3--:R-:W-:-:S05]  /*d0d0*/  IMAD.WIDE R6, R0, 0x2, R6 ;  /* 0x0000000200067825 */ /* 0x008fca00078e0206 */
[----:B------:R1:W3:Y:S01]  /*d0e0*/  LDG.E.U16 R29, [R6.64] ;  /* 0x00000006061d7981 */ /* 0x0002e2000c1e1500 */
[----:B----4-:R-:W-:-:S04]  /*d0f0*/  IMAD.WIDE R8, R0, 0x2, R8 ;  /* 0x0000000200087825 */ /* 0x010fc800078e0208 */
[C---:B------:R-:W-:Y:S01]  /*d100*/  IMAD.WIDE R10, R0.reuse, 0x2, R10 ;  /* 0x00000002000a7825 */ /* 0x040fe200078e020a */
[----:B------:R4:W3:Y:S03]  /*d110*/  LDG.E.U16 R28, [R8.64] ;  /* 0x00000006081c7981 */ /* 0x0008e6000c1e1500 */
[C---:B------:R-:W-:Y:S01]  /*d120*/  IMAD.WIDE R12, R0.reuse, 0x2, R12 ;  /* 0x00000002000c7825 */ /* 0x040fe200078e020c */
[----:B------:R1:W3:Y:S03]  /*d130*/  LDG.E.U16 R26, [R10.64] ;  /* 0x000000060a1a7981 */ /* 0x0002e6000c1e1500 */
[C---:B0-----:R-:W-:Y:S01]  /*d140*/  IMAD.WIDE R4, R0.reuse, 0x2, R18 ;  /* 0x0000000200047825 */ /* 0x041fe200078e0212 */
[----:B------:R0:W3:Y:S03]  /*d150*/  LDG.E.U16 R27, [R12.64] ;  /* 0x000000060c1b7981 */ /* 0x0000e6000c1e1500 */
[----:B-1----:R-:W-:-:S04]  /*d160*/  IMAD.WIDE R6, R0, 0x2, R22 ;  /* 0x0000000200067825 */ /* 0x002fc800078e0216 */
[C---:B------:R-:W-:Y:S02]  /*d170*/  IMAD.WIDE R10, R0.reuse, 0x2, R20 ;  /* 0x00000002000a7825 */ /* 0x040fe400078e0214 */
[----:B------:R1:W3:Y:S02]  /*d180*/  LDG.E.U16 R21, [R4.64] ;  /* 0x0000000604157981 */ /* 0x0002e4000c1e1500 */
[C---:B----4-:R-:W-:Y:S02]  /*d190*/  IMAD.WIDE R8, R0.reuse, 0x2, R16 ;  /* 0x0000000200087825 */ /* 0x050fe400078e0210 */
[----:B--2---:R2:W-:Y:S04]  /*d1a0*/  STL [R1+0x3b0], R25 ;  /* 0x0003b01901007387 */ /* 0x0045e80000100800 */
[----:B------:R-:W4:Y:S04]  /*d1b0*/  LDL.64 R22, [R1+0x1880] ;  /* 0x0018800001167983 */ /* 0x000f280000100a00 */
[----:B------:R-:W4:Y:S04]  /*d1c0*/  LDL.64 R18, [R1+0x1888] ;  /* 0x0018880001127983 */ /* 0x000f280000100a00 */
[----:B--2---:R-:W2:Y:S04]  /*d1d0*/  LDL.64 R24, [R1+0x1890] ;  /* 0x0018900001187983 */ /* 0x004ea80000100a00 */
[----:B------:R-:W2:Y:S04]  /*d1e0*/  LDL.64 R16, [R1+0x1878] ;  /* 0x0018780001107983 */ /* 0x000ea80000100a00 */
[----:B---3--:R3:W-:Y:S04]  /*d1f0*/  STL [R1+0x394], R29 ;  /* 0x0003941d01007387 */ /* 0x0087e80000100800 */
[----:B---3--:R2:W3:Y:S01]  /*d200*/  LDG.E.U16 R29, [R6.64] ;  /* 0x00000006061d7981 */ /* 0x0084e2000c1e1500 */
[----:B0-----:R-:W-:-:S03]  /*d210*/  IMAD.WIDE R12, R0, 0x2, R14 ;  /* 0x00000002000c7825 */ /* 0x001fc600078e020e */
[----:B------:R0:W-:Y:S01]  /*d220*/  STL [R1+0x38c], R28 ;  /* 0x00038c1c01007387 */ /* 0x0001e20000100800 */
[----:B-1----:R-:W-:-:S03]  /*d230*/  IMAD.WIDE R4, R0, 0x2, R2 ;  /* 0x0000000200047825 */ /* 0x002fc600078e0202 */
[----:B------:R1:W-:Y:S04]  /*d240*/  STL [R1+0x388], R26 ;  /* 0x0003881a01007387 */ /* 0x0003e80000100800 */
[----:B------:R-:W3:Y:S04]  /*d250*/  LDL.64 R14, [R1+0x1870] ;  /* 0x00187000010e7983 */ /* 0x000ee80000100a00 */
[----:B0-----:R0:W3:Y:S04]  /*d260*/  LDG.E.U16 R28, [R8.64] ;  /* 0x00000006081c7981 */ /* 0x0010e8000c1e1500 */
[----:B-1----:R4:W3:Y:S04]  /*d270*/  LDG.E.U16 R26, [R10.64] ;  /* 0x000000060a1a7981 */ /* 0x0028e8000c1e1500 */
[----:B------:R1:W-:Y:S04]  /*d280*/  STL [R1+0x384], R27 ;  /* 0x0003841b01007387 */ /* 0x0003e80000100800 */
[----:B------:R0:W-:Y:S04]  /*d290*/  STL [R1+0x380], R21 ;  /* 0x0003801501007387 */ /* 0x0001e80000100800 */
[----:B------:R-:W3:Y:S04]  /*d2a0*/  LDL.64 R2, [R1+0x1860] ;  /* 0x0018600001027983 */ /* 0x000ee80000100a00 */
[----:B-1----:R1:W3:Y:S04]  /*d2b0*/  LDG.E.U16 R27, [R12.64] ;  /* 0x000000060c1b7981 */ /* 0x0022e8000c1e1500 */
[----:B0-----:R-:W3:Y:S01]  /*d2c0*/  LDL.64 R20, [R1+0x1868] ;  /* 0x0018680001147983 */ /* 0x001ee20000100a00 */
[----:B----4-:R-:W-:-:S03]  /*d2d0*/  IMAD.WIDE R10, R0, 0x2, R22 ;  /* 0x00000002000a7825 */ /* 0x010fc600078e0216 */
[----:B------:R0:W4:Y:S01]  /*d2e0*/  LDG.E.U16 R23, [R4.64] ;  /* 0x0000000604177981 */ /* 0x000122000c1e1500 */
[----:B--2---:R-:W-:-:S03]  /*d2f0*/  IMAD.WIDE R6, R0, 0x2, R24 ;  /* 0x0000000200067825 */ /* 0x004fc600078e0218 */
[----:B------:R-:W2:Y:S01]  /*d300*/  LDL.64 R24, [R1+0x1858] ;  /* 0x0018580001187983 */ /* 0x000ea20000100a00 */
[----:B------:R-:W-:-:S03]  /*d310*/  IMAD.WIDE R8, R0, 0x2, R18 ;  /* 0x0000000200087825 */ /* 0x000fc600078e0212 */
[----:B------:R-:W2:Y:S04]  /*d320*/  LDL.64 R18, [R1+0x1850] ;  /* 0x0018500001127983 */ /* 0x000ea80000100a00 */
[----:B---3--:R3:W-:Y:S04]  /*d330*/  STL [R1+0x37c], R29 ;  /* 0x00037c1d01007387 */ /* 0x0087e80000100800 */
[----:B---3--:R3:W2:Y:S01]  /*d340*/  LDG.E.U16 R29, [R6.64] ;  /* 0x00000006061d7981 */ /* 0x0086a2000c1e1500 */
[----:B-1----:R-:W-:-:S03]  /*d350*/  IMAD.WIDE R12, R0, 0x2, R16 ;  /* 0x00000002000c7825 */ /* 0x002fc600078e0210 */
[----:B------:R1:W-:Y:S01]  /*d360*/  STL [R1+0x378], R28 ;  /* 0x0003781c01007387 */ /* 0x0003e20000100800 */
[----:B0-----:R-:W-:-:S03]  /*d370*/  IMAD.WIDE R4, R0, 0x2, R14 ;  /* 0x0000000200047825 */ /* 0x001fc600078e020e */
[----:B------:R0:W-:Y:S04]  /*d380*/  STL [R1+0x374], R26 ;  /* 0x0003741a01007387 */ /* 0x0001e80000100800 */
[----:B------:R-:W2:Y:S04]  /*d390*/  LDL.64 R16, [R1+0x1848] ;  /* 0x0018480001107983 */ /* 0x000ea80000100a00 */
[----:B-1----:R1:W2:Y:S04]  /*d3a0*/  LDG.E.U16 R28, [R8.64] ;  /* 0x00000006081c7981 */ /* 0x0022a8000c1e1500 */
[----:B0-----:R2:W2:Y:S04]  /*d3b0*/  LDG.E.U16 R26, [R10.64] ;  /* 0x000000060a1a7981 */ /* 0x0014a8000c1e1500 */
[----:B------:R0:W-:Y:S01]  /*d3c0*/  STL [R1+0x370], R27 ;  /* 0x0003701b01007387 */ /* 0x0001e20000100800 */
[----:B---3--:R-:W-:-:S03]  /*d3d0*/  IMAD.WIDE R6, R0, 0x2, R20 ;  /* 0x0000000200067825 */ /* 0x008fc600078e0214 */
[----:B0-----:R0:W3:Y:S01]  /*d3e0*/  LDG.E.U16 R27, [R12.64] ;  /* 0x000000060c1b7981 */ /* 0x0010e2000c1e1500 */
[----:B-1----:R-:W-:-:S03]  /*d3f0*/  IMAD.WIDE R8, R0, 0x2, R2 ;  /* 0x0000000200087825 */ /* 0x002fc600078e0202 */
[----:B----4-:R1:W-:Y:S04]  /*d400*/  STL [R1+0x36c], R23 ;  /* 0x00036c1701007387 */ /* 0x0103e80000100800 */
[----:B------:R-:W4:Y:S01]  /*d410*/  LDL.64 R20, [R1+0x1830] ;  /* 0x0018300001147983 */ /* 0x000f220000100a00 */
[----:B--2---:R-:W-:-:S03]  /*d420*/  IMAD.WIDE R10, R0, 0x2, R24 ;  /* 0x00000002000a7825 */ /* 0x004fc600078e0218 */
[----:B------:R-:W2:Y:S04]  /*d430*/  LDL.64 R14, [R1+0x1838] ;  /* 0x00183800010e7983 */ /* 0x000ea80000100a00 */
[----:B-1----:R-:W2:Y:S04]  /*d440*/  LDL.64 R22, [R1+0x1840] ;  /* 0x0018400001167983 */ /* 0x002ea80000100a00 */
[----:B------:R1:W2:Y:S04]  /*d450*/  LDG.E.U16 R25, [R4.64] ;  /* 0x0000000604197981 */ /* 0x0002a8000c1e1500 */
[----:B------:R-:W2:Y:S04]  /*d460*/  LDL.64 R2, [R1+0x1828] ;  /* 0x0018280001027983 */ /* 0x000ea80000100a00 */
[----:B------:R0:W-:Y:S04]  /*d470*/  STL [R1+0x368], R29 ;  /* 0x0003681d01007387 */ /* 0x0001e80000100800 */
[----:B0-----:R2:W2:Y:S01]  /*d480*/  LDG.E.U16 R29, [R6.64] ;  /* 0x00000006061d7981 */ /* 0x0014a2000c1e1500 */
[----:B------:R-:W-:-:S04]  /*d490*/  IMAD.WIDE R12, R0, 0x2, R18 ;  /* 0x00000002000c7825 */ /* 0x000fc800078e0212 */
[C---:B-1----:R-:W-:Y:S01]  /*d4a0*/  IMAD.WIDE R4, R0.reuse, 0x2, R16 ;  /* 0x0000000200047825 */ /* 0x042fe200078e0210 */
[----:B------:R0:W-:Y:S04]  /*d4b0*/  STL [R1+0x364], R28 ;  /* 0x0003641c01007387 */ /* 0x0001e80000100800 */
[----:B------:R1:W-:Y:S04]  /*d4c0*/  STL [R1+0x360], R26 ;  /* 0x0003601a01007387 */ /* 0x0003e80000100800 */
[----:B------:R-:W2:Y:S04]  /*d4d0*/  LDL.64 R18, [R1+0x1820] ;  /* 0x0018200001127983 */ /* 0x000ea80000100a00 */
[----:B0-----:R0:W2:Y:S04]  /*d4e0*/  LDG.E.U16 R28, [R8.64] ;  /* 0x00000006081c7981 */ /* 0x0010a8000c1e1500 */
[----:B-1----:R4:W2:Y:S04]  /*d4f0*/  LDG.E.U16 R26, [R10.64] ;  /* 0x000000060a1a7981 */ /* 0x0028a8000c1e1500 */
[----:B---3--:R1:W-:Y:S04]  /*d500*/  STL [R1+0x35c], R27 ;  /* 0x00035c1b01007387 */ /* 0x0083e80000100800 */
[----:B-1----:R1:W2:Y:S01]  /*d510*/  LDG.E.U16 R27, [R12.64] ;  /* 0x000000060c1b7981 */ /* 0x0022a2000c1e1500 */
[----:B----4-:R-:W-:-:S03]  /*d520*/  IMAD.WIDE R10, R0, 0x2, R20 ;  /* 0x00000002000a7825 */ /* 0x010fc600078e0214 */
[----:B------:R4:W3:Y:S01]  /*d530*/  LDG.E.U16 R21, [R4.64] ;  /* 0x0000000604157981 */ /* 0x0008e2000c1e1500 */
[----:B--2---:R-:W-:-:S03]  /*d540*/  IMAD.WIDE R6, R0, 0x2, R22 ;  /* 0x0000000200067825 */ /* 0x004fc600078e0216 */
[----:B------:R2:W-:Y:S04]  /*d550*/  STL [R1+0x358], R25 ;  /* 0x0003581901007387 */ /* 0x0005e80000100800 */
[----:B------:R-:W3:Y:S01]  /*d560*/  LDL.64 R22, [R1+0x1808] ;  /* 0x0018080001167983 */ /* 0x000ee20000100a00 */
[----:B0-----:R-:W-:-:S03]  /*d570*/  IMAD.WIDE R8, R0, 0x2, R14 ;  /* 0x0000000200087825 */ /* 0x001fc600078e020e */
[----:B------:R-:W3:Y:S04]  /*d580*/  LDL.64 R16, [R1+0x1810] ;  /* 0x0018100001107983 */ /* 0x000ee80000100a00 */
[----:B--2---:R-:W2:Y:S04]  /*d590*/  LDL.64 R24, [R1+0x1818] ;  /* 0x0018180001187983 */ /* 0x004ea80000100a00 */
[----:B------:R-:W2:Y:S04]  /*d5a0*/  LDL.64 R14, [R1+0x1800] ;  /* 0x00180000010e7983 */ /* 0x000ea80000100a00 */
[----:B------:R0:W-:Y:S04]  /*d5b0*/  STL [R1+0x354], R29 ;  /* 0x0003541d01007387 */ /* 0x0001e80000100800 */
[----:B0-----:R2:W2:Y:S01]  /*d5c0*/  LDG.E.U16 R29, [R6.64] ;  /* 0x00000006061d7981 */ /* 0x0014a2000c1e1500 */
[----:B-1----:R-:W-:-:S04]  /*d5d0*/  IMAD.WIDE R12, R0, 0x2, R2 ;  /* 0x00000002000c7825 */ /* 0x002fc800078e0202 */
[C---:B----4-:R-:W-:Y:S01]  /*d5e0*/  IMAD.WIDE R4, R0.reuse, 0x2, R18 ;  /* 0x0000000200047825 */ /* 0x050fe200078e0212 */
[----:B------:R0:W-:Y:S04]  /*d5f0*/  STL [R1+0x350], R28 ;  /* 0x0003501c01007387 */ /* 0x0001e80000100800 */
[----:B------:R1:W-:Y:S04]  /*d600*/  STL [R1+0x34c], R26 ;  /* 0x00034c1a01007387 */ /* 0x0003e80000100800 */
[----:B------:R-:W2:Y:S04]  /*d610*/  LDL.64 R2, [R1+0x17f8] ;  /* 0x0017f80001027983 */ /* 0x000ea80000100a00 */
[----:B0-----:R0:W2:Y:S04]  /*d620*/  LDG.E.U16 R28, [R8.64] ;  /* 0x00000006081c7981 */ /* 0x0010a8000c1e1500 */
[----:B-1----:R1:W2:Y:S04]  /*d630*/  LDG.E.U16 R26, [R10.64] ;  /* 0x000000060a1a7981 */ /* 0x0022a8000c1e1500 */
[----:B------:R0:W-:Y:S04]  /*d640*/  STL [R1+0x348], R27 ;  /* 0x0003481b01007387 */ /* 0x0001e80000100800 */
[----:B0-----:R0:W2:Y:S04]  /*d650*/  LDG.E.U16 R27, [R12.64] ;  /* 0x000000060c1b7981 */ /* 0x0010a8000c1e1500 */
[----:B---3--:R3:W-:Y:S04]  /*d660*/  STL [R1+0x344], R21 ;  /* 0x0003441501007387 */ /* 0x0087e80000100800 */
[----:B------:R-:W4:Y:S04]  /*d670*/  LDL.64 R18, [R1+0x17e8] ;  /* 0x0017e80001127983 */ /* 0x000f280000100a00 */
[----:B---3--:R-:W3:Y:S01]  /*d680*/  LDL.64 R20, [R1+0x17f0] ;  /* 0x0017f00001147983 */ /* 0x008ee20000100a00 */
[----:B-1----:R-:W-:-:S03]  /*d690*/  IMAD.WIDE R10, R0, 0x2, R22 ;  /* 0x00000002000a7825 */ /* 0x002fc600078e0216 */
[----:B------:R1:W4:Y:S01]  /*d6a0*/  LDG.E.U16 R23, [R4.64] ;  /* 0x0000000604177981 */ /* 0x000322000c1e1500 */
[----:B--2---:R-:W-:-:S03]  /*d6b0*/  IMAD.WIDE R6, R0, 0x2, R24 ;  /* 0x0000000200067825 */ /* 0x004fc600078e0218 */
[----:B------:R-:W2:Y:S01]  /*d6c0*/  LDL.64 R24, [R1+0x17e0] ;  /* 0x0017e00001187983 */ /* 0x000ea20000100a00 */
[----:B------:R-:W-:-:S03]  /*d6d0*/  IMAD.WIDE R8, R0, 0x2, R16 ;  /* 0x0000000200087825 */ /* 0x000fc600078e0210 */
        /* <DEDUP_REMOVED lines=10> */
[----:B------:R1:W-:Y:S04]  /*d780*/  STL [R1+0x334], R27 ;  /* 0x0003341b01007387 */ /* 0x0003e80000100800 */
[----:B-1----:R1:W2:Y:S01]  /*d790*/  LDG.E.U16 R27, [R12.64] ;  /* 0x000000060c1b7981 */ /* 0x0022a2000c1e1500 */
[----:B---3--:R-:W-:-:S03]  /*d7a0*/  IMAD.WIDE R6, R0, 0x2, R20 ;  /* 0x0000000200067825 */ /* 0x008fc600078e0214 */
[----:B----4-:R3:W-:Y:S04]  /*d7b0*/  STL [R1+0x330], R23 ;  /* 0x0003301701007387 */ /* 0x0107e80000100800 */
[----:B------:R-:W4:Y:S01]  /*d7c0*/  LDL.64 R20, [R1+0x17b8] ;  /* 0x0017b80001147983 */ /* 0x000f220000100a00 */
[----:B--2---:R-:W-:-:S03]  /*d7d0*/  IMAD.WIDE R10, R0, 0x2, R24 ;  /* 0x00000002000a7825 */ /* 0x004fc600078e0218 */
[----:B------:R-:W3:Y:S04]  /*d7e0*/  LDL.64 R2, [R1+0x17c0] ;  /* 0x0017c00001027983 */ /* 0x000ee80000100a00 */
[----:B---3--:R-:W3:Y:S04]  /*d7f0*/  LDL.64 R22, [R1+0x17c8] ;  /* 0x0017c80001167983 */ /* 0x008ee80000100a00 */
[----:B------:R1:W3:Y:S01]  /*d800*/  LDG.E.U16 R25, [R4.64] ;  /* 0x0000000604197981 */ /* 0x0002e2000c1e1500 */
[----:B0-----:R-:W-:-:S03]  /*d810*/  IMAD.WIDE R8, R0, 0x2, R18 ;  /* 0x0000000200087825 */ /* 0x001fc600078e0212 */
[----:B------:R-:W3:Y:S04]  /*d820*/  LDL.64 R18, [R1+0x17b0] ;  /* 0x0017b00001127983 */ /* 0x000ee80000100a00 */
[----:B------:R0:W-:Y:S04]  /*d830*/  STL [R1+0x32c], R29 ;  /* 0x00032c1d01007387 */ /* 0x0001e80000100800 */
[----:B0-----:R3:W3:Y:S01]  /*d840*/  LDG.E.U16 R29, [R6.64] ;  /* 0x00000006061d7981 */ /* 0x0016e2000c1e1500 */
[----:B-1----:R-:W-:-:S04]  /*d850*/  IMAD.WIDE R12, R0, 0x2, R16 ;  /* 0x00000002000c7825 */ /* 0x002fc800078e0210 */
[C---:B------:R-:W-:Y:S01]  /*d860*/  IMAD.WIDE R4, R0.reuse, 0x2, R14 ;  /* 0x0000000200047825 */ /* 0x040fe200078e020e */
[----:B------:R0:W-:Y:S04]  /*d870*/  STL [R1+0x328], R28 ;  /* 0x0003281c01007387 */ /* 0x0001e80000100800 */
[----:B------:R1:W-:Y:S04]  /*d880*/  STL [R1+0x324], R26 ;  /* 0x0003241a01007387 */ /* 0x0003e80000100800 */
[----:B------:R-:W3:Y:S04]  /*d890*/  LDL.64 R16, [R1+0x17a8] ;  /* 0x0017a80001107983 */ /* 0x000ee80000100a00 */
[----:B0-----:R0:W3:Y:S04]  /*d8a0*/  LDG.E.U16 R28, [R8.64] ;  /* 0x00000006081c7981 */ /* 0x0010e8000c1e1500 */
[----:B-1----:R4:W3:Y:S04]  /*d8b0*/  LDG.E.U16 R26, [R10.64] ;  /* 0x000000060a1a7981 */ /* 0x0028e8000c1e1500 */
[----:B------:R1:W-:Y:S04]  /*d8c0*/  STL [R1+0x320], R27 ;  /* 0x0003201b01007387 */ /* 0x0003e80000100800 */
[----:B-1----:R1:W3:Y:S01]  /*d8d0*/  LDG.E.U16 R27, [R12.64] ;  /* 0x000000060c1b7981 */ /* 0x0022e2000c1e1500 */
[----:B----4-:R-:W-:-:S03]  /*d8e0*/  IMAD.WIDE R10, R0, 0x2, R20 ;  /* 0x00000002000a7825 */ /* 0x010fc600078e0214 */
[----:B------:R4:W2:Y:S01]  /*d8f0*/  LDG.E.U16 R21, [R4.64] ;  /* 0x0000000604157981 */ /* 0x0008a2000c1e1500 */
[----:B---3--:R-:W-:-:S03]  /*d900*/  IMAD.WIDE R6, R0, 0x2, R22 ;  /* 0x0000000200067825 */ /* 0x008fc600078e0216 */
[----:B------:R3:W-:Y:S04]  /*d910*/  STL [R1+0x31c], R25 ;  /* 0x00031c1901007387 */ /* 0x0007e80000100800 */
[----:B------:R-:W2:Y:S01]  /*d920*/  LDL.64 R22, [R1+0x1790] ;  /* 0x0017900001167983 */ /* 0x000ea20000100a00 */
[----:B0-----:R-:W-:-:S03]  /*d930*/  IMAD.WIDE R8, R0, 0x2, R2 ;  /* 0x0000000200087825 */ /* 0x001fc600078e0202 */
[----:B------:R-:W2:Y:S04]  /*d940*/  LDL.64 R14, [R1+0x1798] ;  /* 0x00179800010e7983 */ /* 0x000ea80000100a00 */
[----:B---3--:R-:W3:Y:S04]  /*d950*/  LDL.64 R24, [R1+0x17a0] ;  /* 0x0017a00001187983 */ /* 0x008ee80000100a00 */
[----:B------:R-:W3:Y:S04]  /*d960*/  LDL.64 R2, [R1+0x1788] ;  /* 0x0017880001027983 */ /* 0x000ee80000100a00 */
[----:B------:R0:W-:Y:S04]  /*d970*/  STL [R1+0x318], R29 ;  /* 0x0003181d01007387 */ /* 0x0001e80000100800 */
[----:B0-----:R3:W3:Y:S01]  /*d980*/  LDG.E.U16 R29, [R6.64] ;  /* 0x00000006061d7981 */ /* 0x0016e2000c1e1500 */
[----:B-1----:R-:W-:-:S04]  /*d990*/  IMAD.WIDE R12, R0, 0x2, R18 ;  /* 0x00000002000c7825 */ /* 0x002fc800078e0212 */
[C---:B----4-:R-:W-:Y:S01]  /*d9a0*/  IMAD.WIDE R4, R0.reuse, 0x2, R16 ;  /* 0x0000000200047825 */ /* 0x050fe200078e0210 */
[----:B------:R0:W-:Y:S04]  /*d9b0*/  STL [R1+0x314], R28 ;  /* 0x0003141c01007387 */ /* 0x0001e80000100800 */
[----:B------:R1:W-:Y:S04]  /*d9c0*/  STL [R1+0x310], R26 ;  /* 0x0003101a01007387 */ /* 0x0003e80000100800 */
[----:B------:R-:W3:Y:S04]  /*d9d0*/  LDL.64 R18, [R1+0x1780] ;  /* 0x0017800001127983 */ /* 0x000ee80000100a00 */
[----:B0-----:R0:W3:Y:S04]  /*d9e0*/  LDG.E.U16 R28, [R8.64] ;  /* 0x00000006081c7981 */ /* 0x0010e8000c1e1500 */
[----:B-1----:R1:W3:Y:S04]  /*d9f0*/  LDG.E.U16 R26, [R10.64] ;  /* 0x000000060a1a7981 */ /* 0x0022e8000c1e1500 */
[----:B------:R0:W-:Y:S04]  /*da00*/  STL [R1+0x30c], R27 ;  /* 0x00030c1b01007387 */ /* 0x0001e80000100800 */
[----:B0-----:R0:W3:Y:S04]  /*da10*/  LDG.E.U16 R27, [R12.64] ;  /* 0x000000060c1b7981 */ /* 0x0010e8000c1e1500 */
[----:B--2---:R2:W-:Y:S04]  /*da20*/  STL [R1+0x308], R21 ;  /* 0x0003081501007387 */ /* 0x0045e80000100800 */
[----:B------:R-:W4:Y:S04]  /*da30*/  LDL.64 R16, [R1+0x1770] ;  /* 0x0017700001107983 */ /* 0x000f280000100a00 */
[----:B--2---:R-:W2:Y:S01]  /*da40*/  LDL.64 R20, [R1+0x1778] ;  /* 0x0017780001147983 */ /* 0x004ea20000100a00 */
[----:B-1----:R-:W-:-:S03]  /*da50*/  IMAD.WIDE R10, R0, 0x2, R22 ;  /* 0x00000002000a7825 */ /* 0x002fc600078e0216 */
[----:B------:R1:W4:Y:S01]  /*da60*/  LDG.E.U16 R23, [R4.64] ;  /* 0x0000000604177981 */ /* 0x000322000c1e1500 */
[----:B---3--:R-:W-:-:S03]  /*da70*/  IMAD.WIDE R6, R0, 0x2, R24 ;  /* 0x0000000200067825 */ /* 0x008fc600078e0218 */
[----:B------:R-:W3:Y:S01]  /*da80*/  LDL.64 R24, [R1+0x1768] ;  /* 0x0017680001187983 */ /* 0x000ee20000100a00 */
[----:B------:R-:W-:-:S03]  /*da90*/  IMAD.WIDE R8, R0, 0x2, R14 ;  /* 0x0000000200087825 */ /* 0x000fc600078e020e */
[----:B------:R-:W3:Y:S04]  /*daa0*/  LDL.64 R14, [R1+0x1760] ;  /* 0x00176000010e7983 */ /* 0x000ee80000100a00 */
[----:B------:R0:W-:Y:S04]  /*dab0*/  STL [R1+0x304], R29 ;  /* 0x0003041d01007387 */ /* 0x0001e80000100800 */
[----:B0-----:R2:W3:Y:S01]  /*dac0*/  LDG.E.U16 R29, [R6.64] ;  /* 0x00000006061d7981 */ /* 0x0014e2000c1e1500 */
[----:B------:R-:W-:-:S04]  /*dad0*/  IMAD.WIDE R12, R0, 0x2, R2 ;  /* 0x00000002000c7825 */ /* 0x000fc800078e0202 */
[C---:B-1----:R-:W-:Y:S01]  /*dae0*/  IMAD.WIDE R4, R0.reuse, 0x2, R18 ;  /* 0x0000000200047825 */ /* 0x042fe200078e0212 */
[----:B------:R0:W-:Y:S04]  /*daf0*/  STL [R1+0x300], R28 ;  /* 0x0003001c01007387 */ /* 0x0001e80000100800 */
[----:B------:R1:W-:Y:S04]  /*db00*/  STL [R1+0x2fc], R26 ;  /* 0x0002fc1a01007387 */ /* 0x0003e80000100800 */
[----:B------:R-:W3:Y:S04]  /*db10*/  LDL.64 R2, [R1+0x1758] ;  /* 0x0017580001027983 */ /* 0x000ee80000100a00 */
[----:B0-----:R0:W3:Y:S04]  /*db20*/  LDG.E.U16 R28, [R8.64] ;  /* 0x00000006081c7981 */ /* 0x0010e8000c1e1500 */
[----:B-1----:R3:W3:Y:S04]  /*db30*/  LDG.E.U16 R26, [R10.64] ;  /* 0x000000060a1a7981 */ /* 0x0026e8000c1e1500 */
[----:B------:R1:W-:Y:S04]  /*db40*/  STL [R1+0x2f8], R27 ;  /* 0x0002f81b01007387 */ /* 0x0003e80000100800 */
[----:B-1----:R1:W3:Y:S01]  /*db50*/  LDG.E.U16 R27, [R12.64] ;  /* 0x000000060c1b7981 */ /* 0x0022e2000c1e1500 */
[----:B--2---:R-:W-:-:S03]  /*db60*/  IMAD.WIDE R6, R0, 0x2, R20 ;  /* 0x0000000200067825 */ /* 0x004fc600078e0214 */
[----:B----4-:R2:W-:Y:S04]  /*db70*/  STL [R1+0x2f4], R23 ;  /* 0x0002f41701007387 */ /* 0x0105e80000100800 */
[----:B------:R-:W4:Y:S01]  /*db80*/  LDL.64 R20, [R1+0x1740] ;  /* 0x0017400001147983 */ /* 0x000f220000100a00 */
[----:B---3--:R-:W-:-:S03]  /*db90*/  IMAD.WIDE R10, R0, 0x2, R24 ;  /* 0x00000002000a7825 */ /* 0x008fc600078e0218 */
[----:B------:R-:W2:Y:S04]  /*dba0*/  LDL.64 R18, [R1+0x1748] ;  /* 0x0017480001127983 */ /* 0x000ea80000100a00 */
[----:B--2---:R-:W2:Y:S04]  /*dbb0*/  LDL.64 R22, [R1+0x1750] ;  /* 0x0017500001167983 */ /* 0x004ea80000100a00 */
[----:B------:R1:W2:Y:S01]  /*dbc0*/  LDG.E.U16 R25, [R4.64] ;  /* 0x0000000604197981 */ /* 0x0002a2000c1e1500 */
[----:B0-----:R-:W-:-:S03]  /*dbd0*/  IMAD.WIDE R8, R0, 0x2, R16 ;  /* 0x0000000200087825 */ /* 0x001fc600078e0210 */
[----:B------:R-:W2:Y:S04]  /*dbe0*/  LDL.64 R16, [R1+0x1738] ;  /* 0x0017380001107983 */ /* 0x000ea80000100a00 */
[----:B------:R0:W-:Y:S04]  /*dbf0*/  STL [R1+0x2f0], R29 ;  /* 0x0002f01d01007387 */ /* 0x0001e80000100800 */
[----:B0-----:R2:W2:Y:S01]  /*dc00*/  LDG.E.U16 R29, [R6.64] ;  /* 0x00000006061d7981 */ /* 0x0014a2000c1e1500 */
[----:B-1----:R-:W-:-:S04]  /*dc10*/  IMAD.WIDE R12, R0, 0x2, R14 ;  /* 0x00000002000c7825 */ /* 0x002fc800078e020e */
[C---:B------:R-:W-:Y:S01]  /*dc20*/  IMAD.WIDE R4, R0.reuse, 0x2, R2 ;  /* 0x0000000200047825 */ /* 0x040fe200078e0202 */
[----:B------:R0:W-:Y:S04]  /*dc30*/  STL [R1+0x2ec], R28 ;  /* 0x0002ec1c01007387 */ /* 0x0001e80000100800 */
[----:B------:R1:W-:Y:S04]  /*dc40*/  STL [R1+0x2e8], R26 ;  /* 0x0002e81a01007387 */ /* 0x0003e80000100800 */
[----:B------:R-:W2:Y:S04]  /*dc50*/  LDL.64 R14, [R1+0x1730] ;  /* 0x00173000010e7983 */ /* 0x000ea80000100a00 */
[----:B0-----:R0:W2:Y:S04]  /*dc60*/  LDG.E.U16 R28, [R8.64] ;  /* 0x00000006081c7981 */ /* 0x0010a8000c1e1500 */
[----:B-1----:R4:W2:Y:S04]  /*dc70*/  LDG.E.U16 R26, [R10.64] ;  /* 0x000000060a1a7981 */ /* 0x0028a8000c1e1500 */
[----:B------:R1:W-:Y:S04]  /*dc80*/  STL [R1+0x2e4], R27 ;  /* 0x0002e41b01007387 */ /* 0x0003e80000100800 */
        /* <DEDUP_REMOVED lines=145> */
[----:B------:R1:W3:Y:S01]  /*e5a0*/  LDG.E.U16 R23, [R4.64] ;  /* 0x0000000604177981 */ /* 0x0002e2000c1e1500 */
        /* <DEDUP_REMOVED lines=14> */
[----:B0-----:R0:W2:Y:S01]  /*e690*/  LDG.E.U16 R27, [R12.64] ;  /* 0x000000060c1b7981 */ /* 0x0010a2000c1e1500 */
[----:B----4-:R-:W-:-:S04]  /*e6a0*/  IMAD.WIDE R8, R0, 0x2, R18 ;  /* 0x0000000200087825 */ /* 0x010fc800078e0212 */
[C---:B---3--:R-:W-:Y:S01]  /*e6b0*/  IMAD.WIDE R6, R0.reuse, 0x2, R20 ;  /* 0x0000000200067825 */ /* 0x048fe200078e0214 */
[----:B------:R1:W-:Y:S04]  /*e6c0*/  STL [R1+0x240], R23 ;  /* 0x0002401701007387 */ /* 0x0003e80000100800 */
[----:B------:R-:W3:Y:S01]  /*e6d0*/  LDL.64 R18, [R1+0x15d0] ;  /* 0x0015d00001127983 */ /* 0x000ee20000100a00 */
[----:B--2---:R-:W-:-:S03]  /*e6e0*/  IMAD.WIDE R10, R0, 0x2, R24 ;  /* 0x00000002000a7825 */ /* 0x004fc600078e0218 */
[----:B------:R-:W2:Y:S04]  /*e6f0*/  LDL.64 R2, [R1+0x15e0] ;  /* 0x0015e00001027983 */ /* 0x000ea80000100a00 */
[----:B-1----:R-:W4:Y:S04]  /*e700*/  LDL.64 R22, [R1+0x15e8] ;  /* 0x0015e80001167983 */ /* 0x002f280000100a00 */
        /* <DEDUP_REMOVED lines=12> */
[----:B0-----:R3:W2:Y:S02]  /*e7d0*/  LDG.E.U16 R27, [R12.64] ;  /* 0x000000060c1b7981 */ /* 0x0016a4000c1e1500 */
[----:B---3--:R-:W-:-:S02]  /*e7e0*/  IMAD.WIDE R12, R0, 0x2, R18 ;  /* 0x00000002000c7825 */ /* 0x008fc400078e0212 */
[----:B------:R0:W3:Y:S02]  /*e7f0*/  LDG.E.U16 R19, [R4.64] ;  /* 0x0000000604137981 */ /* 0x0000e4000c1e1500 */
[C---:B----4-:R-:W-:Y:S02]  /*e800*/  IMAD.WIDE R6, R0.reuse, 0x2, R22 ;  /* 0x0000000200067825 */ /* 0x050fe400078e0216 */
[----:B--2---:R2:W-:Y:S04]  /*e810*/  STL [R1+0x22c], R25 ;  /* 0x00022c1901007387 */ /* 0x0045e80000100800 */
[----:B------:R-:W4:Y:S01]  /*e820*/  LDL.64 R22, [R1+0x15b0] ;  /* 0x0015b00001167983 */ /* 0x000f220000100a00 */
[----:B------:R-:W-:-:S03]  /*e830*/  IMAD.WIDE R8, R0, 0x2, R2 ;  /* 0x0000000200087825 */ /* 0x000fc600078e0202 */
[----:B------:R-:W4:Y:S04]  /*e840*/  LDL.64 R14, [R1+0x15b8] ;  /* 0x0015b800010e7983 */ /* 0x000f280000100a00 */
[----:B--2---:R-:W4:Y:S04]  /*e850*/  LDL.64 R24, [R1+0x15c0] ;  /* 0x0015c00001187983 */ /* 0x004f280000100a00 */
[----:B------:R-:W4:Y:S04]  /*e860*/  LDL.64 R2, [R1+0x15a8] ;  /* 0x0015a80001027983 */ /* 0x000f280000100a00 */
[----:B------:R0:W-:Y:S04]  /*e870*/  STL [R1+0x228], R29 ;  /* 0x0002281d01007387 */ /* 0x0001e80000100800 */
[----:B0-----:R4:W4:Y:S01]  /*e880*/  LDG.E.U16 R29, [R6.64] ;  /* 0x00000006061d7981 */ /* 0x001922000c1e1500 */
[----:B-1----:R-:W-:-:S04]  /*e890*/  IMAD.WIDE R10, R0, 0x2, R20 ;  /* 0x00000002000a7825 */ /* 0x002fc800078e0214 */
[C---:B------:R-:W-:Y:S01]  /*e8a0*/  IMAD.WIDE R4, R0.reuse, 0x2, R16 ;  /* 0x0000000200047825 */ /* 0x040fe200078e0210 */
[----:B------:R0:W-:Y:S04]  /*e8b0*/  STL [R1+0x224], R28 ;  /* 0x0002241c01007387 */ /* 0x0001e80000100800 */
[----:B------:R1:W-:Y:S04]  /*e8c0*/  STL [R1+0x220], R26 ;  /* 0x0002201a01007387 */ /* 0x0003e80000100800 */
[----:B------:R-:W4:Y:S04]  /*e8d0*/  LDL.64 R20, [R1+0x15a0] ;  /* 0x0015a00001147983 */ /* 0x000f280000100a00 */
[----:B0-----:R0:W4:Y:S04]  /*e8e0*/  LDG.E.U16 R28, [R8.64] ;  /* 0x00000006081c7981 */ /* 0x001128000c1e1500 */
[----:B-1----:R4:W4:Y:S04]  /*e8f0*/  LDG.E.U16 R26, [R10.64] ;  /* 0x000000060a1a7981 */ /* 0x002928000c1e1500 */
[----:B------:R1:W-:Y:S04]  /*e900*/  STL [R1+0x21c], R27 ;  /* 0x00021c1b01007387 */ /* 0x0003e80000100800 */
[----:B-1----:R1:W4:Y:S04]  /*e910*/  LDG.E.U16 R27, [R12.64] ;  /* 0x000000060c1b7981 */ /* 0x002328000c1e1500 */
[----:B---3--:R3:W-:Y:S04]  /*e920*/  STL [R1+0x218], R19 ;  /* 0x0002181301007387 */ /* 0x0087e80000100800 */
[----:B------:R-:W2:Y:S04]  /*e930*/  LDL.64 R16, [R1+0x1590] ;  /* 0x0015900001107983 */ /* 0x000ea80000100a00 */
[----:B---3--:R-:W3:Y:S01]  /*e940*/  LDL.64 R18, [R1+0x1598] ;  /* 0x0015980001127983 */ /* 0x008ee20000100a00 */
[----:B----4-:R-:W-:-:S03]  /*e950*/  IMAD.WIDE R10, R0, 0x2, R22 ;  /* 0x00000002000a7825 */ /* 0x010fc600078e0216 */
[----:B------:R4:W3:Y:S01]  /*e960*/  LDG.E.U16 R23, [R4.64] ;  /* 0x0000000604177981 */ /* 0x0008e2000c1e1500 */
[----:B------:R-:W-:-:S03]  /*e970*/  IMAD.WIDE R6, R0, 0x2, R24 ;  /* 0x0000000200067825 */ /* 0x000fc600078e0218 */
[----:B------:R-:W3:Y:S01]  /*e980*/  LDL.64 R24, [R1+0x1588] ;  /* 0x0015880001187983 */ /* 0x000ee20000100a00 */
[----:B0-----:R-:W-:-:S03]  /*e990*/  IMAD.WIDE R8, R0, 0x2, R14 ;  /* 0x0000000200087825 */ /* 0x001fc600078e020e */
[----:B------:R-:W3:Y:S04]  /*e9a0*/  LDL.64 R14, [R1+0x1580] ;  /* 0x00158000010e7983 */ /* 0x000ee80000100a00 */
[----:B------:R0:W-:Y:S04]  /*e9b0*/  STL [R1+0x214], R29 ;  /* 0x0002141d01007387 */ /* 0x0001e80000100800 */
[----:B0-----:R3:W3:Y:S01]  /*e9c0*/  LDG.E.U16 R29, [R6.64] ;  /* 0x00000006061d7981 */ /* 0x0016e2000c1e1500 */
[----:B-1----:R-:W-:-:S04]  /*e9d0*/  IMAD.WIDE R12, R0, 0x2, R2 ;  /* 0x00000002000c7825 */ /* 0x002fc800078e0202 */
[C---:B----4-:R-:W-:Y:S01]  /*e9e0*/  IMAD.WIDE R4, R0.reuse, 0x2, R20 ;  /* 0x0000000200047825 */ /* 0x050fe200078e0214 */
[----:B------:R0:W-:Y:S04]  /*e9f0*/  STL [R1+0x210], R28 ;  /* 0x0002101c01007387 */ /* 0x0001e80000100800 */
[----:B------:R1:W-:Y:S04]  /*ea00*/  STL [R1+0x20c], R26 ;  /* 0x00020c1a01007387 */ /* 0x0003e80000100800 */
[----:B------:R-:W4:Y:S04]  /*ea10*/  LDL.64 R2, [R1+0x1578] ;  /* 0x0015780001027983 */ /* 0x000f280000100a00 */
[----:B0-----:R2:W4:Y:S04]  /*ea20*/  LDG.E.U16 R28, [R8.64] ;  /* 0x00000006081c7981 */ /* 0x001528000c1e1500 */
[----:B-1----:R0:W4:Y:S04]  /*ea30*/  LDG.E.U16 R26, [R10.64] ;  /* 0x000000060a1a7981 */ /* 0x002128000c1e1500 */
[----:B------:R1:W-:Y:S04]  /*ea40*/  STL [R1+0x208], R27 ;  /* 0x0002081b01007387 */ /* 0x0003e80000100800 */
[----:B-1----:R1:W4:Y:S01]  /*ea50*/  LDG.E.U16 R27, [R12.64] ;  /* 0x000000060c1b7981 */ /* 0x002322000c1e1500 */
[----:B--2---:R-:W-:-:S04]  /*ea60*/  IMAD.WIDE R8, R0, 0x2, R16 ;  /* 0x0000000200087825 */ /* 0x004fc800078e0210 */
[C---:B---3--:R-:W-:Y:S01]  /*ea70*/  IMAD.WIDE R6, R0.reuse, 0x2, R18 ;  /* 0x0000000200067825 */ /* 0x048fe200078e0212 */
[----:B------:R2:W-:Y:S04]  /*ea80*/  STL [R1+0x204], R23 ;  /* 0x0002041701007387 */ /* 0x0005e80000100800 */
[----:B------:R-:W3:Y:S01]  /*ea90*/  LDL.64 R20, [R1+0x1568] ;  /* 0x0015680001147983 */ /* 0x000ee20000100a00 */
[----:B0-----:R-:W-:-:S03]  /*eaa0*/  IMAD.WIDE R10, R0, 0x2, R24 ;  /* 0x00000002000a7825 */ /* 0x001fc600078e0218 */
[----:B------:R-:W3:Y:S04]  /*eab0*/  LDL.64 R16, [R1+0x1558] ;  /* 0x0015580001107983 */ /* 0x000ee80000100a00 */
[----:B------:R0:W3:Y:S04]  /*eac0*/  LDG.E.U16 R25, [R4.64] ;  /* 0x0000000604197981 */ /* 0x0000e8000c1e1500 */
[----:B--2---:R-:W2:Y:S04]  /*ead0*/  LDL.64 R22, [R1+0x1570] ;  /* 0x0015700001167983 */ /* 0x004ea80000100a00 */
[----:B------:R-:W2:Y:S04]  /*eae0*/  LDL.64 R18, [R1+0x1560] ;  /* 0x0015600001127983 */ /* 0x000ea80000100a00 */
[----:B------:R0:W-:Y:S04]  /*eaf0*/  STL [R1+0x200], R29 ;  /* 0x0002001d01007387 */ /* 0x0001e80000100800 */
[----:B0-----:R2:W2:Y:S01]  /*eb00*/  LDG.E.U16 R29, [R6.64] ;  /* 0x00000006061d7981 */ /* 0x0014a2000c1e1500 */
[----:B-1----:R-:W-:-:S03]  /*eb10*/  IMAD.WIDE R12, R0, 0x2, R14 ;  /* 0x00000002000c7825 */ /* 0x002fc600078e020e */
[----:B----4-:R0:W-:Y:S04]  /*eb20*/  STL [R1+0x1fc], R28 ;  /* 0x0001fc1c01007387 */ /* 0x0101e80000100800 */
[----:B------:R1:W-:Y:S04]  /*eb30*/  STL [R1+0x1f8], R26 ;  /* 0x0001f81a01007387 */ /* 0x0003e80000100800 */
[----:B------:R-:W2:Y:S04]  /*eb40*/  LDL.64 R14, [R1+0x1550] ;  /* 0x00155000010e7983 */ /* 0x000ea80000100a00 */
[----:B0-----:R3:W2:Y:S04]  /*eb50*/  LDG.E.U16 R28, [R8.64] ;  /* 0x00000006081c7981 */ /* 0x0016a8000c1e1500 */
[----:B-1----:R0:W2:Y:S01]  /*eb60*/  LDG.E.U16 R26, [R10.64] ;  /* 0x000000060a1a7981 */ /* 0x0020a2000c1e1500 */
[----:B------:R-:W-:-:S03]  /*eb70*/  IMAD.WIDE R4, R0, 0x2, R2 ;  /* 0x0000000200047825 */ /* 0x000fc600078e0202 */
[----:B------:R1:W-:Y:S04]  /*eb80*/  STL [R1+0x1f4], R27 ;  /* 0x0001f41b01007387 */ /* 0x0003e80000100800 */
[----:B-1----:R1:W2:Y:S01]  /*eb90*/  LDG.E.U16 R27, [R12.64] ;  /* 0x000000060c1b7981 */ /* 0x0022a2000c1e1500 */
[----:B---3--:R-:W-:-:S03]  /*eba0*/  IMAD.WIDE R8, R0, 0x2, R20 ;  /* 0x0000000200087825 */ /* 0x008fc600078e0214 */
[----:B------:R3:W-:Y:S04]  /*ebb0*/  STL [R1+0x1f0], R25 ;  /* 0x0001f01901007387 */ /* 0x0007e80000100800 */
[----:B------:R-:W4:Y:S01]  /*ebc0*/  LDL.64 R20, [R1+0x1530] ;  /* 0x0015300001147983 */ /* 0x000f220000100a00 */
[----:B--2---:R-:W-:-:S03]  /*ebd0*/  IMAD.WIDE R6, R0, 0x2, R22 ;  /* 0x0000000200067825 */ /* 0x004fc600078e0216 */
[----:B------:R-:W2:Y:S01]  /*ebe0*/  LDL.64 R2, [R1+0x1540] ;  /* 0x0015400001027983 */ /* 0x000ea20000100a00 */
[----:B-1----:R-:W-:-:S03]  /*ebf0*/  IMAD.WIDE R12, R0, 0x2, R16 ;  /* 0x00000002000c7825 */ /* 0x002fc600078e0210 */
[----:B---3--:R-:W3:Y:S04]  /*ec00*/  LDL.64 R24, [R1+0x1548] ;  /* 0x0015480001187983 */ /* 0x008ee80000100a00 */
[----:B------:R1:W3:Y:S04]  /*ec10*/  LDG.E.U16 R17, [R4.64] ;  /* 0x0000000604117981 */ /* 0x0002e8000c1e1500 */
        /* <DEDUP_REMOVED lines=11> */
[----:B-1----:R4:W3:Y:S02]  /*ecd0*/  LDG.E.U16 R27, [R12.64] ;  /* 0x000000060c1b7981 */ /* 0x0028e4000c1e1500 */
[----:B----4-:R-:W-:-:S02]  /*ece0*/  IMAD.WIDE R12, R0, 0x2, R20 ;  /* 0x00000002000c7825 */ /* 0x010fc400078e0214 */
[----:B------:R1:W4:Y:S02]  /*ecf0*/  LDG.E.U16 R21, [R4.64] ;  /* 0x0000000604157981 */ /* 0x000324000c1e1500 */
[----:B--2---:R-:W-:-:S04]  /*ed00*/  IMAD.WIDE R8, R0, 0x2, R2 ;  /* 0x0000000200087825 */ /* 0x004fc800078e0202 */
[C---:B---3--:R-:W-:Y:S01]  /*ed10*/  IMAD.WIDE R6, R0.reuse, 0x2, R24 ;  /* 0x0000000200067825 */ /* 0x048fe200078e0218 */
[----:B------:R2:W-:Y:S04]  /*ed20*/  STL [R1+0x1dc], R17 ;  /* 0x0001dc1101007387 */ /* 0x0005e80000100800 */
[----:B------:R-:W3:Y:S04]  /*ed30*/  LDL.64 R14, [R1+0x1518] ;  /* 0x00151800010e7983 */ /* 0x000ee80000100a00 */
[----:B------:R-:W3:Y:S04]  /*ed40*/  LDL.64 R24, [R1+0x1510] ;  /* 0x0015100001187983 */ /* 0x000ee80000100a00 */
[----:B--2---:R-:W2:Y:S04]  /*ed50*/  LDL.64 R16, [R1+0x1520] ;  /* 0x0015200001107983 */ /* 0x004ea80000100a00 */
[----:B------:R-:W2:Y:S04]  /*ed60*/  LDL.64 R2, [R1+0x1508] ;  /* 0x0015080001027983 */ /* 0x000ea80000100a00 */
[----:B------:R0:W-:Y:S04]  /*ed70*/  STL [R1+0x1d8], R29 ;  /* 0x0001d81d01007387 */ /* 0x0001e80000100800 */
[----:B0-----:R2:W2:Y:S01]  /*ed80*/  LDG.E.U16 R29, [R6.64] ;  /* 0x00000006061d7981 */ /* 0x0014a2000c1e1500 */
[----:B------:R-:W-:-:S03]  /*ed90*/  IMAD.WIDE R10, R0, 0x2, R22 ;  /* 0x00000002000a7825 */ /* 0x000fc600078e0216 */
[----:B------:R0:W-:Y:S04]  /*eda0*/  STL [R1+0x1d4], R28 ;  /* 0x0001d41c01007387 */ /* 0x0001e80000100800 */
[----:B------:R0:W-:Y:S01]  /*edb0*/  STL [R1+0x1d0], R26 ;  /* 0x0001d01a01007387 */ /* 0x0001e20000100800 */
[----:B-1----:R-:W-:-:S03]  /*edc0*/  IMAD.WIDE R4, R0, 0x2, R18 ;  /* 0x0000000200047825 */ /* 0x002fc600078e0212 */
[----:B------:R-:W2:Y:S04]  /*edd0*/  LDL.64 R22, [R1+0x1500] ;  /* 0x0015000001167983 */ /* 0x000ea80000100a00 */
[----:B0-----:R3:W2:Y:S04]  /*ede0*/  LDG.E.U16 R28, [R8.64] ;  /* 0x00000006081c7981 */ /* 0x0016a8000c1e1500 */
[----:B------:R0:W2:Y:S04]  /*edf0*/  LDG.E.U16 R26, [R10.64] ;  /* 0x000000060a1a7981 */ /* 0x0000a8000c1e1500 */
[----:B------:R1:W-:Y:S04]  /*ee00*/  STL [R1+0x1cc], R27 ;  /* 0x0001cc1b01007387 */ /* 0x0003e80000100800 */
[----:B------:R-:W2:Y:S04]  /*ee10*/  LDG.E.U16 R5, [R4.64] ;  /* 0x0000000604057981 */ /* 0x000ea8000c1e1500 */
[----:B-1----:R1:W2:Y:S04]  /*ee20*/  LDG.E.U16 R27, [R12.64] ;  /* 0x000000060c1b7981 */ /* 0x0022a8000c1e1500 */
[----:B----4-:R4:W-:Y:S04]  /*ee30*/  STL [R1+0x1c8], R21 ;  /* 0x0001c81501007387 */ /* 0x0109e80000100800 */
[----:B------:R-:W2:Y:S04]  /*ee40*/  LDL.64 R18, [R1+0x14f0] ;  /* 0x0014f00001127983 */ /* 0x000ea80000100a00 */
[----:B----4-:R-:W4:Y:S01]  /*ee50*/  LDL.64 R20, [R1+0x14f8] ;  /* 0x0014f80001147983 */ /* 0x010f220000100a00 */
[----:B---3--:R-:W-:-:S03]  /*ee60*/  IMAD.WIDE R8, R0, 0x2, R14 ;  /* 0x0000000200087825 */ /* 0x008fc600078e020e */
[----:B------:R-:W2:Y:S02]  /*ee70*/  LDL.64 R14, [R1+0x14e0] ;  /* 0x0014e000010e7983 */ /* 0x000ea40000100a00 */
[C---:B--2---:R-:W-:Y:S02]  /*ee80*/  IMAD.WIDE R6, R0.reuse, 0x2, R16 ;  /* 0x0000000200067825 */ /* 0x044fe400078e0210 */
[----:B------:R-:W2:Y:S04]  /*ee90*/  LDL.64 R16, [R1+0x14e8] ;  /* 0x0014e80001107983 */ /* 0x000ea80000100a00 */
[----:B------:R0:W-:Y:S04]  /*eea0*/  STL [R1+0x1c4], R29 ;  /* 0x0001c41d01007387 */ /* 0x0001e80000100800 */
[----:B0-----:R-:W2:Y:S01]  /*eeb0*/  LDG.E.U16 R29, [R6.64] ;  /* 0x00000006061d7981 */ /* 0x001ea2000c1e1500 */
[----:B------:R-:W-:-:S04]  /*eec0*/  IMAD.WIDE R10, R0, 0x2, R24 ;  /* 0x00000002000a7825 */ /* 0x000fc800078e0218 */
[C---:B-1----:R-:W-:Y:S01]  /*eed0*/  IMAD.WIDE R12, R0.reuse, 0x2, R2 ;  /* 0x00000002000c7825 */ /* 0x042fe200078e0202 */
[----:B------:R0:W-:Y:S04]  /*eee0*/  STL [R1+0x1c0], R28 ;  /* 0x0001c01c01007387 */ /* 0x0001e80000100800 */
[----:B------:R1:W-:Y:S04]  /*eef0*/  STL [R1+0x1bc], R26 ;  /* 0x0001bc1a01007387 */ /* 0x0003e80000100800 */
[----:B------:R-:W2:Y:S04]  /*ef00*/  LDL.64 R2, [R1+0x14d8] ;  /* 0x0014d80001027983 */ /* 0x000ea80000100a00 */
[----:B0-----:R0:W2:Y:S04]  /*ef10*/  LDG.E.U16 R28, [R8.64] ;  /* 0x00000006081c7981 */ /* 0x0010a8000c1e1500 */
[----:B-1----:R4:W2:Y:S04]  /*ef20*/  LDG.E.U16 R26, [R10.64] ;  /* 0x000000060a1a7981 */ /* 0x0028a8000c1e1500 */
[----:B------:R1:W-:Y:S01]  /*ef30*/  STL [R1+0x1b8], R27 ;  /* 0x0001b81b01007387 */ /* 0x0003e20000100800 */
[----:B0-----:R-:W-:-:S03]  /*ef40*/  IMAD.WIDE R8, R0, 0x2, R22 ;  /* 0x0000000200087825 */ /* 0x001fc600078e0216 */
[----:B------:R-:W2:Y:S04]  /*ef50*/  LDL.64 R22, [R1+0x14c8] ;  /* 0x0014c80001167983 */ /* 0x000ea80000100a00 */
[----:B------:R-:W2:Y:S04]  /*ef60*/  LDG.E.U16 R9, [R8.64] ;  /* 0x0000000608097981 */ /* 0x000ea8000c1e1500 */
[----:B-1----:R0:W2:Y:S04]  /*ef70*/  LDG.E.U16 R27, [R12.64] ;  /* 0x000000060c1b7981 */ /* 0x0020a8000c1e1500 */
[----:B------:R-:W2:Y:S01]  /*ef80*/  LDL.64 R24, [R1+0x14d0] ;  /* 0x0014d00001187983 */ /* 0x000ea20000100a00 */
[----:B0-----:R-:W-:-:S03]  /*ef90*/  IMAD.WIDE R12, R0, 0x2, R18 ;  /* 0x00000002000c7825 */ /* 0x001fc600078e0212 */
[----:B------:R-:W3:Y:S01]  /*efa0*/  LDL.64 R18, [R1+0x14b8] ;  /* 0x0014b80001127983 */ /* 0x000ee20000100a00 */
[----:B----4-:R-:W-:-:S03]  /*efb0*/  IMAD.WIDE R10, R0, 0x2, R20 ;  /* 0x00000002000a7825 */ /* 0x010fc600078e0214 */
[----:B------:R-:W4:Y:S04]  /*efc0*/  LDL.64 R20, [R1+0x14c0] ;  /* 0x0014c00001147983 */ /* 0x000f280000100a00 */
[----:B------:R-:W-:Y:S04]  /*efd0*/  STL [R1+0x1b4], R5 ;  /* 0x0001b40501007387 */ /* 0x000fe80000100800 */
[----:B--2---:R0:W-:Y:S04]  /*efe0*/  STL [R1+0x1b0], R29 ;  /* 0x0001b01d01007387 */ /* 0x0041e80000100800 */
[----:B0-----:R0:W2:Y:S01]  /*eff0*/  LDG.E.U16 R29, [R10.64] ;  /* 0x000000060a1d7981 */ /* 0x0010a2000c1e1500 */
[----:B------:R-:W-:-:S04]  /*f000*/  IMAD.WIDE R6, R0, 0x2, R16 ;  /* 0x0000000200067825 */ /* 0x000fc800078e0210 */
[C---:B------:R-:W-:Y:S01]  /*f010*/  IMAD.WIDE R4, R0.reuse, 0x2, R14 ;  /* 0x0000000200047825 */ /* 0x040fe200078e020e */
[----:B------:R1:W-:Y:S04]  /*f020*/  STL [R1+0x1ac], R28 ;  /* 0x0001ac1c01007387 */ /* 0x0003e80000100800 */
[----:B------:R0:W-:Y:S04]  /*f030*/  STL [R1+0x1a8], R26 ;  /* 0x0001a81a01007387 */ /* 0x0001e80000100800 */
[----:B------:R-:W4:Y:S04]  /*f040*/  LDL.64 R16, [R1+0x14b0] ;  /* 0x0014b00001107983 */ /* 0x000f280000100a00 */
[----:B-1----:R1:W4:Y:S04]  /*f050*/  LDG.E.U16 R28, [R12.64] ;  /* 0x000000060c1c7981 */ /* 0x002328000c1e1500 */
[----:B0-----:R4:W4:Y:S04]  /*f060*/  LDG.E.U16 R26, [R6.64] ;  /* 0x00000006061a7981 */ /* 0x001928000c1e1500 */
[----:B------:R0:W-:Y:S01]  /*f070*/  STL [R1+0x1a4], R27 ;  /* 0x0001a41b01007387 */ /* 0x0001e20000100800 */
[----:B-1----:R-:W-:-:S03]  /*f080*/  IMAD.WIDE R12, R0, 0x2, R2 ;  /* 0x00000002000c7825 */ /* 0x002fc600078e0202 */
[----:B------:R-:W4:Y:S04]  /*f090*/  LDL.64 R14, [R1+0x14a8] ;  /* 0x0014a800010e7983 */ /* 0x000f280000100a00 */
[----:B------:R-:W4:Y:S04]  /*f0a0*/  LDL.64 R2, [R1+0x14a0] ;  /* 0x0014a00001027983 */ /* 0x000f280000100a00 */
[----:B0-----:R3:W4:Y:S01]  /*f0b0*/  LDG.E.U16 R27, [R4.64] ;  /* 0x00000006041b7981 */ /* 0x001722000c1e1500 */
[----:B------:R-:W-:-:S03]  /*f0c0*/  IMAD.WIDE R10, R0, 0x2, R24 ;  /* 0x00000002000a7825 */ /* 0x000fc600078e0218 */
[----:B------:R0:W-:Y:S04]  /*f0d0*/  STL [R1+0x1a0], R9 ;  /* 0x0001a00901007387 */ /* 0x0001e80000100800 */
[----:B------:R-:W4:Y:S01]  /*f0e0*/  LDL.64 R24, [R1+0x1498] ;  /* 0x0014980001187983 */ /* 0x000f220000100a00 */
[----:B0-----:R-:W-:-:S03]  /*f0f0*/  IMAD.WIDE R8, R0, 0x2, R22 ;  /* 0x0000000200087825 */ /* 0x001fc600078e0216 */
[----:B------:R-:W4:Y:S01]  /*f100*/  LDL.64 R22, [R1+0x1490] ;  /* 0x0014900001167983 */ /* 0x000f220000100a00 */
[----:B---3--:R-:W-:-:S03]  /*f110*/  IMAD.WIDE R4, R0, 0x2, R18 ;  /* 0x0000000200047825 */ /* 0x008fc600078e0212 */
[----:B------:R0:W3:Y:S04]  /*f120*/  LDG.E.U16 R19, [R12.64] ;  /* 0x000000060c137981 */ /* 0x0000e8000c1e1500 */
[----:B--2---:R1:W-:Y:S04]  /*f130*/  STL [R1+0x19c], R29 ;  /* 0x00019c1d01007387 */ /* 0x0043e80000100800 */
[----:B-1----:R1:W2:Y:S01]  /*f140*/  LDG.E.U16 R29, [R10.64] ;  /* 0x000000060a1d7981 */ /* 0x0022a2000c1e1500 */
[----:B----4-:R-:W-:-:S04]  /*f150*/  IMAD.WIDE R6, R0, 0x2, R20 ;  /* 0x0000000200067825 */ /* 0x010fc800078e0214 */
[C---:B0-----:R-:W-:Y:S01]  /*f160*/  IMAD.WIDE R12, R0.reuse, 0x2, R16 ;  /* 0x00000002000c7825 */ /* 0x041fe200078e0210 */
[----:B------:R0:W-:Y:S04]  /*f170*/  STL [R1+0x198], R28 ;  /* 0x0001981c01007387 */ /* 0x0001e80000100800 */
[----:B------:R-:W4:Y:S04]  /*f180*/  LDL.64 R20, [R1+0x1488] ;  /* 0x0014880001147983 */ /* 0x000f280000100a00 */
[----:B------:R1:W-:Y:S04]  /*f190*/  STL [R1+0x194], R26 ;  /* 0x0001941a01007387 */ /* 0x0003e80000100800 */
[----:B0-----:R0:W4:Y:S01]  /*f1a0*/  LDG.E.U16 R28, [R8.64] ;  /* 0x00000006081c7981 */ /* 0x001122000c1e1500 */
[----:B-1----:R-:W-:-:S03]  /*f1b0*/  IMAD.WIDE R10, R0, 0x2, R14 ;  /* 0x00000002000a7825 */ /* 0x002fc600078e020e */
[----:B------:R1:W4:Y:S04]  /*f1c0*/  LDG.E.U16 R26, [R6.64] ;  /* 0x00000006061a7981 */ /* 0x000328000c1e1500 */
[----:B------:R1:W-:Y:S01]  /*f1d0*/  STL [R1+0x190], R27 ;  /* 0x0001901b01007387 */ /* 0x0003e20000100800 */
[----:B0-----:R-:W-:-:S04]  /*f1e0*/  IMAD.WIDE R8, R0, 0x2, R2 ;  /* 0x0000000200087825 */ /* 0x001fc800078e0202 */
[C---:B-1----:R-:W-:Y:S02]  /*f1f0*/  IMAD.WIDE R6, R0.reuse, 0x2, R24 ;  /* 0x0000000200067825 */ /* 0x042fe400078e0218 */
[----:B------:R-:W4:Y:S04]  /*f200*/  LDG.E.U16 R25, [R8.64] ;  /* 0x0000000608197981 */ /* 0x000f28000c1e1500 */
[----:B------:R0:W4:Y:S04]  /*f210*/  LDG.E.U16 R27, [R4.64] ;  /* 0x00000006041b7981 */ /* 0x000128000c1e1500 */
[----:B------:R-:W4:Y:S01]  /*f220*/  LDG.E.U16 R24, [R10.64] ;  /* 0x000000060a187981 */ /* 0x000f22000c1e1500 */
[----:B0-----:R-:W-:-:S03]  /*f230*/  IMAD.WIDE R4, R0, 0x2, R22 ;  /* 0x0000000200047825 */ /* 0x001fc600078e0216 */
[----:B------:R4:W4:Y:S04]  /*f240*/  LDG.E.U16 R23, [R12.64] ;  /* 0x000000060c177981 */ /* 0x000928000c1e1500 */
[----:B---3--:R0:W-:Y:S04]  /*f250*/  STL [R1+0x18c], R19 ;  /* 0x00018c1301007387 */ /* 0x0081e80000100800 */
[----:B------:R-:W3:Y:S04]  /*f260*/  LDL.64 R16, [R1+0x1478] ;  /* 0x0014780001107983 */ /* 0x000ee80000100a00 */
[----:B------:R-:W3:Y:S04]  /*f270*/  LDL.64 R14, [R1+0x1470] ;  /* 0x00147000010e7983 */ /* 0x000ee80000100a00 */
[----:B0-----:R-:W3:Y:S04]  /*f280*/  LDL.64 R18, [R1+0x1480] ;  /* 0x0014800001127983 */ /* 0x001ee80000100a00 */
[----:B------:R-:W3:Y:S04]  /*f290*/  LDL.64 R2, [R1+0x1468] ;  /* 0x0014680001027983 */ /* 0x000ee80000100a00 */
[----:B--2---:R0:W-:Y:S04]  /*f2a0*/  STL [R1+0x188], R29 ;  /* 0x0001881d01007387 */ /* 0x0041e80000100800 */
[----:B0-----:R0:W2:Y:S01]  /*f2b0*/  LDG.E.U16 R29, [R6.64] ;  /* 0x00000006061d7981 */ /* 0x0010a2000c1e1500 */
[----:B----4-:R-:W-:-:S06]  /*f2c0*/  IMAD.WIDE R12, R0, 0x2, R20 ;  /* 0x00000002000c7825 */ /* 0x010fcc00078e0214 */
[----:B------:R-:W4:Y:S04]  /*f2d0*/  LDG.E.U16 R13, [R12.64] ;  /* 0x000000060c0d7981 */ /* 0x000f28000c1e1500 */
[----:B------:R1:W-:Y:S04]  /*f2e0*/  STL [R1+0x184], R28 ;  /* 0x0001841c01007387 */ /* 0x0003e80000100800 */
[----:B-1----:R1:W4:Y:S04]  /*f2f0*/  LDG.E.U16 R28, [R4.64] ;  /* 0x00000006041c7981 */ /* 0x002328000c1e1500 */
[----:B------:R-:W-:Y:S04]  /*f300*/  STL [R1+0x17c], R27 ;  /* 0x00017c1b01007387 */ /* 0x000fe80000100800 */
[----:B------:R0:W-:Y:S04]  /*f310*/  STL [R1+0x180], R26 ;  /* 0x0001801a01007387 */ /* 0x0001e80000100800 */
[----:B0-----:R-:W4:Y:S04]  /*f320*/  LDL.64 R26, [R1+0x1460] ;  /* 0x00146000011a7983 */ /* 0x001f280000100a00 */
[----:B------:R0:W-:Y:S04]  /*f330*/  STL [R1+0x178], R23 ;  /* 0x0001781701007387 */ /* 0x0001e80000100800 */
[----:B------:R-:W4:Y:S04]  /*f340*/  LDL.64 R20, [R1+0x1450] ;  /* 0x0014500001147983 */ /* 0x000f280000100a00 */
[----:B0-----:R-:W4:Y:S04]  /*f350*/  LDL.64 R22, [R1+0x1458] ;  /* 0x0014580001167983 */ /* 0x001f280000100a00 */
[----:B------:R-:W-:Y:S04]  /*f360*/  STL [R1+0x170], R25 ;  /* 0x0001701901007387 */ /* 0x000fe80000100800 */
[----:B------:R0:W-:Y:S04]  /*f370*/  STL [R1+0x174], R24 ;  /* 0x0001741801007387 */ /* 0x0001e80000100800 */
[----:B0-----:R-:W4:Y:S01]  /*f380*/  LDL.64 R24, [R1+0x1448] ;  /* 0x0014480001187983 */ /* 0x001f220000100a00 */
[----:B---3--:R-:W-:-:S04]  /*f390*/  IMAD.WIDE R8, R0, 0x2, R16 ;  /* 0x0000000200087825 */ /* 0x008fc800078e0210 */
[C---:B------:R-:W-:Y:S02]  /*f3a0*/  IMAD.WIDE R10, R0.reuse, 0x2, R18 ;  /* 0x00000002000a7825 */ /* 0x040fe400078e0212 */
[----:B------:R-:W3:Y:S02]  /*f3b0*/  LDG.E.U16 R9, [R8.64] ;  /* 0x0000000608097981 */ /* 0x000ee4000c1e1500 */
[C---:B------:R-:W-:Y:S02]  /*f3c0*/  IMAD.WIDE R6, R0.reuse, 0x2, R14 ;  /* 0x0000000200067825 */ /* 0x040fe400078e020e */
[----:B------:R-:W3:Y:S04]  /*f3d0*/  LDL.64 R18, [R1+0x1440] ;  /* 0x0014400001127983 */ /* 0x000ee80000100a00 */
[----:B------:R-:W3:Y:S04]  /*f3e0*/  LDG.E.U16 R11, [R10.64] ;  /* 0x000000060a0b7981 */ /* 0x000ee8000c1e1500 */
[----:B--2---:R0:W-:Y:S01]  /*f3f0*/  STL [R1+0x16c], R29 ;  /* 0x00016c1d01007387 */ /* 0x0041e20000100800 */
[----:B-1----:R-:W-:-:S03]  /*f400*/  IMAD.WIDE R4, R0, 0x2, R2 ;  /* 0x0000000200047825 */ /* 0x002fc600078e0202 */
[----:B------:R-:W2:Y:S04]  /*f410*/  LDL.64 R16, [R1+0x1438] ;  /* 0x0014380001107983 */ /* 0x000ea80000100a00 */
[----:B------:R-:W2:Y:S04]  /*f420*/  LDL.64 R14, [R1+0x1430] ;  /* 0x00143000010e7983 */ /* 0x000ea80000100a00 */
[----:B0-----:R0:W2:Y:S04]  /*f430*/  LDG.E.U16 R29, [R6.64] ;  /* 0x00000006061d7981 */ /* 0x0010a8000c1e1500 */
[----:B------:R-:W2:Y:S04]  /*f440*/  LDL.64 R2, [R1+0x1428] ;  /* 0x0014280001027983 */ /* 0x000ea80000100a00 */
[----:B----4-:R1:W-:Y:S04]  /*f450*/  STL [R1+0x168], R28 ;  /* 0x0001681c01007387 */ /* 0x0103e80000100800 */
[----:B------:R4:W-:Y:S04]  /*f460*/  STL [R1+0x164], R13 ;  /* 0x0001640d01007387 */ /* 0x0009e80000100800 */
[----:B-1----:R1:W2:Y:S01]  /*f470*/  LDG.E.U16 R28, [R4.64] ;  /* 0x00000006041c7981 */ /* 0x0022a2000c1e1500 */
[----:B----4-:R-:W-:-:S03]  /*f480*/  IMAD.WIDE R12, R0, 0x2, R26 ;  /* 0x00000002000c7825 */ /* 0x010fc600078e021a */
[----:B---3--:R3:W-:Y:S04]  /*f490*/  STL [R1+0x160], R11 ;  /* 0x0001600b01007387 */ /* 0x0087e80000100800 */
[----:B------:R4:W-:Y:S01]  /*f4a0*/  STL [R1+0x15c], R9 ;  /* 0x00015c0901007387 */ /* 0x0009e20000100800 */
[----:B---3--:R-:W-:-:S03]  /*f4b0*/  IMAD.WIDE R10, R0, 0x2, R22 ;  /* 0x00000002000a7825 */ /* 0x008fc600078e0216 */
[----:B------:R-:W3:Y:S01]  /*f4c0*/  LDL.64 R22, [R1+0x1420] ;  /* 0x0014200001167983 */ /* 0x000ee20000100a00 */
[----:B----4-:R-:W-:-:S03]  /*f4d0*/  IMAD.WIDE R8, R0, 0x2, R20 ;  /* 0x0000000200087825 */ /* 0x010fc600078e0214 */
[----:B------:R-:W4:Y:S01]  /*f4e0*/  LDL.64 R20, [R1+0x1418] ;  /* 0x0014180001147983 */ /* 0x000f220000100a00 */
[----:B-1----:R-:W-:-:S03]  /*f4f0*/  IMAD.WIDE R4, R0, 0x2, R18 ;  /* 0x0000000200047825 */ /* 0x002fc600078e0212 */
[----:B------:R1:W3:Y:S01]  /*f500*/  LDG.E.U16 R27, [R8.64] ;  /* 0x00000006081b7981 */ /* 0x0002e2000c1e1500 */
[----:B0-----:R-:W-:-:S03]  /*f510*/  IMAD.WIDE R6, R0, 0x2, R24 ;  /* 0x0000000200067825 */ /* 0x001fc600078e0218 */
[----:B------:R0:W3:Y:S04]  /*f520*/  LDG.E.U16 R26, [R10.64] ;  /* 0x000000060a1a7981 */ /* 0x0000e8000c1e1500 */
[----:B------:R4:W3:Y:S04]  /*f530*/  LDG.E.U16 R25, [R4.64] ;  /* 0x0000000604197981 */ /* 0x0008e8000c1e1500 */
[----:B------:R3:W3:Y:S04]  /*f540*/  LDG.E.U16 R24, [R6.64] ;  /* 0x0000000606187981 */ /* 0x0006e8000c1e1500 */
[----:B--2---:R2:W-:Y:S01]  /*f550*/  STL [R1+0x158], R29 ;  /* 0x0001581d01007387 */ /* 0x0045e20000100800 */
[----:B0-----:R-:W-:-:S03]  /*f560*/  IMAD.WIDE R10, R0, 0x2, R14 ;  /* 0x00000002000a7825 */ /* 0x001fc600078e020e */
[----:B------:R-:W3:Y:S01]  /*f570*/  LDL.64 R18, [R1+0x1410] ;  /* 0x0014100001127983 */ /* 0x000ee20000100a00 */
[----:B-1----:R-:W-:-:S03]  /*f580*/  IMAD.WIDE R8, R0, 0x2, R2 ;  /* 0x0000000200087825 */ /* 0x002fc600078e0202 */
[----:B------:R-:W3:Y:S04]  /*f590*/  LDG.E.U16 R11, [R10.64] ;  /* 0x000000060a0b7981 */ /* 0x000ee8000c1e1500 */
[----:B--2---:R0:W2:Y:S04]  /*f5a0*/  LDG.E.U16 R29, [R12.64] ;  /* 0x000000060c1d7981 */ /* 0x0040a8000c1e1500 */
[----:B------:R-:W2:Y:S01]  /*f5b0*/  LDG.E.U16 R9, [R8.64] ;  /* 0x0000000608097981 */ /* 0x000ea2000c1e1500 */
[----:B0-----:R-:W-:-:S04]  /*f5c0*/  IMAD.WIDE R12, R0, 0x2, R16 ;  /* 0x00000002000c7825 */ /* 0x001fc800078e0210 */
[C---:B----4-:R-:W-:Y:S02]  /*f5d0*/  IMAD.WIDE R4, R0.reuse, 0x2, R20 ;  /* 0x0000000200047825 */ /* 0x050fe400078e0214 */
[----:B------:R0:W4:Y:S02]  /*f5e0*/  LDG.E.U16 R21, [R12.64] ;  /* 0x000000060c157981 */ /* 0x000124000c1e1500 */
[C---:B---3--:R-:W-:Y:S02]  /*f5f0*/  IMAD.WIDE R6, R0.reuse, 0x2, R22 ;  /* 0x0000000200067825 */ /* 0x048fe400078e0216 */
[----:B------:R-:W3:Y:S04]  /*f600*/  LDG.E.U16 R5, [R4.64] ;  /* 0x0000000604057981 */ /* 0x000ee8000c1e1500 */
[----:B------:R-:W3:Y:S04]  /*f610*/  LDG.E.U16 R7, [R6.64] ;  /* 0x0000000606077981 */ /* 0x000ee8000c1e1500 */
[----:B--2---:R-:W-:Y:S04]  /*f620*/  STL [R1+0x150], R29 ;  /* 0x0001501d01007387 */ /* 0x004fe80000100800 */
[----:B------:R1:W-:Y:S04]  /*f630*/  STL [R1+0x154], R28 ;  /* 0x0001541c01007387 */ /* 0x0003e80000100800 */
[----:B------:R-:W2:Y:S04]  /*f640*/  LDL.64 R16, [R1+0x1400] ;  /* 0x0014000001107983 */ /* 0x000ea80000100a00 */
[----:B------:R-:W2:Y:S04]  /*f650*/  LDL.64 R14, [R1+0x13f8] ;  /* 0x0013f800010e7983 */ /* 0x000ea80000100a00 */
[----:B-1----:R-:W2:Y:S04]  /*f660*/  LDL.64 R28, [R1+0x1408] ;  /* 0x00140800011c7983 */ /* 0x002ea80000100a00 */
[----:B------:R-:W2:Y:S04]  /*f670*/  LDL.64 R2, [R1+0x13f0] ;  /* 0x0013f00001027983 */ /* 0x000ea80000100a00 */
[----:B------:R-:W-:Y:S01]  /*f680*/  STL [R1+0x148], R27 ;  /* 0x0001481b01007387 */ /* 0x000fe20000100800 */
[----:B0-----:R-:W-:-:S03]  /*f690*/  IMAD.WIDE R12, R0, 0x2, R18 ;  /* 0x00000002000c7825 */ /* 0x001fc600078e0212 */
[----:B------:R0:W-:Y:S04]  /*f6a0*/  STL [R1+0x14c], R26 ;  /* 0x00014c1a01007387 */ /* 0x0001e80000100800 */
[----:B------:R-:W2:Y:S04]  /*f6b0*/  LDG.E.U16 R13, [R12.64] ;  /* 0x000000060c0d7981 */ /* 0x000ea8000c1e1500 */
[----:B0-----:R-:W2:Y:S04]  /*f6c0*/  LDL.64 R26, [R1+0x13e8] ;  /* 0x0013e800011a7983 */ /* 0x001ea80000100a00 */
[----:B------:R-:W-:Y:S04]  /*f6d0*/  STL [R1+0x140], R25 ;  /* 0x0001401901007387 */ /* 0x000fe80000100800 */
[----:B------:R0:W-:Y:S04]  /*f6e0*/  STL [R1+0x144], R24 ;  /* 0x0001441801007387 */ /* 0x0001e80000100800 */
[----:B------:R-:W2:Y:S04]  /*f6f0*/  LDL.64 R22, [R1+0x13d8] ;  /* 0x0013d80001167983 */ /* 0x000ea80000100a00 */
[----:B0-----:R-:W2:Y:S04]  /*f700*/  LDL.64 R24, [R1+0x13e0] ;  /* 0x0013e00001187983 */ /* 0x001ea80000100a00 */
[----:B----4-:R0:W-:Y:S04]  /*f710*/  STL [R1+0x13c], R21 ;  /* 0x00013c1501007387 */ /* 0x0101e80000100800 */
[----:B------:R-:W4:Y:S04]  /*f720*/  LDL.64 R18, [R1+0x13c8] ;  /* 0x0013c80001127983 */ /* 0x000f280000100a00 */
[----:B0-----:R-:W4:Y:S04]  /*f730*/  LDL.64 R20, [R1+0x13d0] ;  /* 0x0013d00001147983 */ /* 0x001f280000100a00 */
[----:B------:R-:W-:Y:S04]  /*f740*/  STL [R1+0x138], R11 ;  /* 0x0001380b01007387 */ /* 0x000fe80000100800 */
[----:B------:R2:W-:Y:S04]  /*f750*/  STL [R1+0x134], R9 ;  /* 0x0001340901007387 */ /* 0x0005e80000100800 */
[----:B---3--:R0:W-:Y:S04]  /*f760*/  STL [R1+0x130], R7 ;  /* 0x0001300701007387 */ /* 0x0081e80000100800 */
[----:B------:R1:W-:Y:S01]  /*f770*/  STL [R1+0x12c], R5 ;  /* 0x00012c0501007387 */ /* 0x0003e20000100800 */
[----:B--2---:R-:W-:-:S03]  /*f780*/  IMAD.WIDE R8, R0, 0x2, R16 ;  /* 0x0000000200087825 */ /* 0x004fc600078e0210 */
[----:B------:R-:W2:Y:S04]  /*f790*/  LDL.64 R16, [R1+0x13c0] ;  /* 0x0013c00001107983 */ /* 0x000ea80000100a00 */
[----:B------:R-:W3:Y:S01]  /*f7a0*/  LDG.E.U16 R9, [R8.64] ;  /* 0x0000000608097981 */ /* 0x000ee2000c1e1500 */
[----:B------:R-:W-:-:S06]  /*f7b0*/  IMAD.WIDE R10, R0, 0x2, R28 ;  /* 0x00000002000a7825 */ /* 0x000fcc00078e021c */
[----:B------:R-:W2:Y:S01]  /*f7c0*/  LDG.E.U16 R11, [R10.64] ;  /* 0x000000060a0b7981 */ /* 0x000ea2000c1e1500 */
[----:B0-----:R-:W-:-:S03]  /*f7d0*/  IMAD.WIDE R6, R0, 0x2, R14 ;  /* 0x0000000200067825 */ /* 0x001fc600078e020e */
[----:B------:R-:W3:Y:S01]  /*f7e0*/  LDL.64 R14, [R1+0x13b8] ;  /* 0x0013b800010e7983 */ /* 0x000ee20000100a00 */
[----:B-1----:R-:W-:-:S03]  /*f7f0*/  IMAD.WIDE R4, R0, 0x2, R2 ;  /* 0x0000000200047825 */ /* 0x002fc600078e0202 */
[----:B------:R0:W3:Y:S04]  /*f800*/  LDG.E.U16 R29, [R6.64] ;  /* 0x00000006061d7981 */ /* 0x0000e8000c1e1500 */
[----:B------:R-:W3:Y:S04]  /*f810*/  LDL.64 R2, [R1+0x13b0] ;  /* 0x0013b00001027983 */ /* 0x000ee80000100a00 */
[----:B------:R1:W-:Y:S04]  /*f820*/  STL [R1+0x128], R13 ;  /* 0x0001280d01007387 */ /* 0x0003e80000100800 */
[----:B------:R4:W3:Y:S01]  /*f830*/  LDG.E.U16 R28, [R4.64] ;  /* 0x00000006041c7981 */ /* 0x0008e2000c1e1500 */
[----:B-1----:R-:W-:-:S06]  /*f840*/  IMAD.WIDE R12, R0, 0x2, R26 ;  /* 0x00000002000c7825 */ /* 0x002fcc00078e021a */
[----:B------:R-:W3:Y:S01]  /*f850*/  LDG.E.U16 R13, [R12.64] ;  /* 0x000000060c0d7981 */ /* 0x000ee2000c1e1500 */
[----:B----4-:R-:W-:-:S04]  /*f860*/  IMAD.WIDE R4, R0, 0x2, R18 ;  /* 0x0000000200047825 */ /* 0x010fc800078e0212 */
[C---:B0-----:R-:W-:Y:S01]  /*f870*/  IMAD.WIDE R6, R0.reuse, 0x2, R20 ;  /* 0x0000000200067825 */ /* 0x041fe200078e0214 */
[----:B--2---:R0:W-:Y:S04]  /*f880*/  STL [R1+0x124], R11 ;  /* 0x0001240b01007387 */ /* 0x0041e80000100800 */
[----:B---3--:R1:W-:Y:S04]  /*f890*/  STL [R1+0x120], R9 ;  /* 0x0001200901007387 */ /* 0x0083e80000100800 */
[----:B------:R-:W2:Y:S01]  /*f8a0*/  LDL.64 R18, [R1+0x13a0] ;  /* 0x0013a00001127983 */ /* 0x000ea20000100a00 */
[----:B0-----:R-:W-:-:S03]  /*f8b0*/  IMAD.WIDE R10, R0, 0x2, R24 ;  /* 0x00000002000a7825 */ /* 0x001fc600078e0218 */
[----:B------:R-:W3:Y:S01]  /*f8c0*/  LDL.64 R20, [R1+0x13a8] ;  /* 0x0013a80001147983 */ /* 0x000ee20000100a00 */
[----:B-1----:R-:W-:-:S03]  /*f8d0*/  IMAD.WIDE R8, R0, 0x2, R22 ;  /* 0x0000000200087825 */ /* 0x002fc600078e0216 */
[----:B------:R0:W4:Y:S04]  /*f8e0*/  LDG.E.U16 R26, [R10.64] ;  /* 0x000000060a1a7981 */ /* 0x000128000c1e1500 */
[----:B------:R1:W4:Y:S04]  /*f8f0*/  LDG.E.U16 R25, [R8.64] ;  /* 0x0000000608197981 */ /* 0x000328000c1e1500 */
[----:B------:R1:W4:Y:S04]  /*f900*/  LDG.E.U16 R24, [R6.64] ;  /* 0x0000000606187981 */ /* 0x000328000c1e1500 */
[----:B0-----:R-:W4:Y:S01]  /*f910*/  LDL.64 R10, [R1+0x1398] ;  /* 0x00139800010a7983 */ /* 0x001f220000100a00 */
[----:B-1----:R-:W-:-:S03]  /*f920*/  IMAD.WIDE R8, R0, 0x2, R16 ;  /* 0x0000000200087825 */ /* 0x002fc600078e0210 */
[----:B------:R-:W4:Y:S01]  /*f930*/  LDL.64 R16, [R1+0x1390] ;  /* 0x0013900001107983 */ /* 0x000f220000100a00 */
[----:B------:R-:W-:-:S03]  /*f940*/  IMAD.WIDE R6, R0, 0x2, R14 ;  /* 0x0000000200067825 */ /* 0x000fc600078e020e */
[----:B------:R-:W4:Y:S04]  /*f950*/  LDL.64 R14, [R1+0x1388] ;  /* 0x00138800010e7983 */ /* 0x000f280000100a00 */
[----:B------:R0:W4:Y:S04]  /*f960*/  LDG.E.U16 R22, [R4.64] ;  /* 0x0000000604167981 */ /* 0x000128000c1e1500 */
[----:B------:R1:W-:Y:S04]  /*f970*/  STL [R1+0x11c], R29 ;  /* 0x00011c1d01007387 */ /* 0x0003e80000100800 */
[----:B------:R3:W4:Y:S01]  /*f980*/  LDG.E.U16 R23, [R6.64] ;  /* 0x0000000606177981 */ /* 0x000722000c1e1500 */
[----:B0-----:R-:W-:-:S03]  /*f990*/  IMAD.WIDE R4, R0, 0x2, R2 ;  /* 0x0000000200047825 */ /* 0x001fc600078e0202 */
[----:B------:R-:W4:Y:S04]  /*f9a0*/  LDL.64 R2, [R1+0x1380] ;  /* 0x0013800001027983 */ /* 0x000f280000100a00 */
[----:B-1----:R0:W4:Y:S04]  /*f9b0*/  LDG.E.U16 R29, [R8.64] ;  /* 0x00000006081d7981 */ /* 0x002128000c1e1500 */
[----:B------:R1:W-:Y:S04]  /*f9c0*/  STL [R1+0x118], R28 ;  /* 0x0001181c01007387 */ /* 0x0003e80000100800 */
[----:B0-----:R-:W4:Y:S04]  /*f9d0*/  LDL.64 R8, [R1+0x1378] ;  /* 0x0013780001087983 */ /* 0x001f280000100a00 */
[----:B-1----:R2:W4:Y:S04]  /*f9e0*/  LDG.E.U16 R28, [R4.64] ;  /* 0x00000006041c7981 */ /* 0x002528000c1e1500 */
[----:B------:R0:W-:Y:S04]  /*f9f0*/  STL [R1+0x114], R13 ;  /* 0x0001140d01007387 */ /* 0x0001e80000100800 */
[----:B0-----:R-:W4:Y:S01]  /*fa00*/  LDL.64 R12, [R1+0x1370] ;  /* 0x00137000010c7983 */ /* 0x001f220000100a00 */
[----:B--2---:R-:W-:-:S04]  /*fa10*/  IMAD.WIDE R4, R0, 0x2, R18 ;  /* 0x0000000200047825 */ /* 0x004fc800078e0212 */
[C---:B---3--:R-:W-:Y:S01]  /*fa20*/  IMAD.WIDE R6, R0.reuse, 0x2, R20 ;  /* 0x0000000200067825 */ /* 0x048fe200078e0214 */
[----:B----4-:R0:W-:Y:S04]  /*fa30*/  STL [R1+0x110], R26 ;  /* 0x0001101a01007387 */ /* 0x0101e80000100800 */
[----:B------:R1:W2:Y:S04]  /*fa40*/  LDG.E.U16 R27, [R6.64] ;  /* 0x00000006061b7981 */ /* 0x0002a8000c1e1500 */
[----:B0-----:R0:W3:Y:S02]  /*fa50*/  LDG.E.U16 R26, [R4.64] ;  /* 0x00000006041a7981 */ /* 0x0010e4000c1e1500 */
[----:B0-----:R-:W-:-:S02]  /*fa60*/  IMAD.WIDE R4, R0, 0x2, R10 ;  /* 0x0000000200047825 */ /* 0x001fc400078e020a */
[----:B------:R-:W4:Y:S04]  /*fa70*/  LDL.64 R10, [R1+0x1368] ;  /* 0x00136800010a7983 */ /* 0x000f280000100a00 */
[----:B------:R0:W-:Y:S04]  /*fa80*/  STL [R1+0x10c], R25 ;  /* 0x00010c1901007387 */ /* 0x0001e80000100800 */
[----:B-1----:R-:W2:Y:S04]  /*fa90*/  LDL.64 R6, [R1+0x1360] ;  /* 0x0013600001067983 */ /* 0x002ea80000100a00 */
[----:B0-----:R0:W2:Y:S02]  /*faa0*/  LDG.E.U16 R25, [R4.64] ;  /* 0x0000000604197981 */ /* 0x0010a4000c1e1500 */
[----:B0-----:R-:W-:-:S05]  /*fab0*/  IMAD.WIDE R4, R0, 0x2, R16 ;  /* 0x0000000200047825 */ /* 0x001fca00078e0210 */
[----:B------:R0:W3:Y:S02]  /*fac0*/  LDG.E.U16 R21, [R4.64] ;  /* 0x0000000604157981 */ /* 0x0000e4000c1e1500 */
[C---:B0-----:R-:W-:Y:S02]  /*fad0*/  IMAD.WIDE R4, R0.reuse, 0x2, R14 ;  /* 0x0000000200047825 */ /* 0x041fe400078e020e */
[----:B------:R-:W3:Y:S04]  /*fae0*/  LDL.64 R14, [R1+0x1358] ;  /* 0x00135800010e7983 */ /* 0x000ee80000100a00 */
[----:B------:R0:W3:Y:S02]  /*faf0*/  LDG.E.U16 R20, [R4.64] ;  /* 0x0000000604147981 */ /* 0x0000e4000c1e1500 */
[----:B0-----:R-:W-:-:S02]  /*fb00*/  IMAD.WIDE R4, R0, 0x2, R2 ;  /* 0x0000000200047825 */ /* 0x001fc400078e0202 */
[----:B------:R-:W3:Y:S04]  /*fb10*/  LDL.64 R2, [R1+0x1350] ;  /* 0x0013500001027983 */ /* 0x000ee80000100a00 */
[----:B------:R0:W-:Y:S04]  /*fb20*/  STL [R1+0x108], R24 ;  /* 0x0001081801007387 */ /* 0x0001e80000100800 */
[----:B0-----:R0:W3:Y:S02]  /*fb30*/  LDG.E.U16 R24, [R4.64] ;  /* 0x0000000604187981 */ /* 0x0010e4000c1e1500 */
[----:B0-----:R-:W-:-:S02]  /*fb40*/  IMAD.WIDE R4, R0, 0x2, R8 ;  /* 0x0000000200047825 */ /* 0x001fc400078e0208 */
[----:B------:R-:W3:Y:S04]  /*fb50*/  LDL.64 R8, [R1+0x1348] ;  /* 0x0013480001087983 */ /* 0x000ee80000100a00 */
[----:B------:R0:W-:Y:S04]  /*fb60*/  STL [R1+0x104], R22 ;  /* 0x0001041601007387 */ /* 0x0001e80000100800 */
[----:B0-----:R0:W3:Y:S02]  /*fb70*/  LDG.E.U16 R22, [R4.64] ;  /* 0x0000000604167981 */ /* 0x0010e4000c1e1500 */
[----:B0-----:R-:W-:-:S02]  /*fb80*/  IMAD.WIDE R4, R0, 0x2, R12 ;  /* 0x0000000200047825 */ /* 0x001fc400078e020c */
[----:B------:R-:W3:Y:S04]  /*fb90*/  LDL.64 R12, [R1+0x1340] ;  /* 0x00134000010c7983 */ /* 0x000ee80000100a00 */
[----:B------:R4:W3:Y:S02]  /*fba0*/  LDG.E.U16 R19, [R4.64] ;  /* 0x0000000604137981 */ /* 0x0008e4000c1e1500 */
[C---:B----4-:R-:W-:Y:S02]  /*fbb0*/  IMAD.WIDE R4, R0.reuse, 0x2, R10 ;  /* 0x0000000200047825 */ /* 0x050fe400078e020a */
[----:B------:R-:W4:Y:S04]  /*fbc0*/  LDL.64 R10, [R1+0x1338] ;  /* 0x00133800010a7983 */ /* 0x000f280000100a00 */
[----:B------:R2:W4:Y:S04]  /*fbd0*/  LDG.E.U16 R18, [R4.64] ;  /* 0x0000000604127981 */ /* 0x000528000c1e1500 */
[----:B------:R-:W-:Y:S04]  /*fbe0*/  STL [R1+0x100], R29 ;  /* 0x0001001d01007387 */ /* 0x000fe80000100800 */
[----:B------:R0:W-:Y:S01]  /*fbf0*/  STL [R1+0xfc], R23 ;  /* 0x0000fc1701007387 */ /* 0x0001e20000100800 */
[----:B--2---:R-:W-:-:S03]  /*fc00*/  IMAD.WIDE R4, R0, 0x2, R6 ;  /* 0x0000000200047825 */ /* 0x004fc600078e0206 */
[----:B------:R-:W2:Y:S04]  /*fc10*/  LDL.64 R6, [R1+0x1330] ;  /* 0x0013300001067983 */ /* 0x000ea80000100a00 */
[----:B------:R1:W-:Y:S04]  /*fc20*/  STL [R1+0xf8], R28 ;  /* 0x0000f81c01007387 */ /* 0x0003e80000100800 */
[----:B0-----:R3:W2:Y:S02]  /*fc30*/  LDG.E.U16 R23, [R4.64] ;  /* 0x0000000604177981 */ /* 0x0016a4000c1e1500 */
[----:B---3--:R-:W-:-:S02]  /*fc40*/  IMAD.WIDE R4, R0, 0x2, R14 ;  /* 0x0000000200047825 */ /* 0x008fc400078e020e */
[----:B------:R-:W3:Y:S04]  /*fc50*/  LDL.64 R14, [R1+0x1328] ;  /* 0x00132800010e7983 */ /* 0x000ee80000100a00 */
[----:B------:R0:W3:Y:S04]  /*fc60*/  LDG.E.U16 R17, [R4.64] ;  /* 0x0000000604117981 */ /* 0x0000e8000c1e1500 */
[----:B------:R1:W-:Y:S01]  /*fc70*/  STL [R1+0xf4], R27 ;  /* 0x0000f41b01007387 */ /* 0x0003e20000100800 */
[----:B0-----:R-:W-:-:S03]  /*fc80*/  IMAD.WIDE R4, R0, 0x2, R2 ;  /* 0x0000000200047825 */ /* 0x001fc600078e0202 */
[----:B------:R-:W3:Y:S04]  /*fc90*/  LDL.64 R2, [R1+0x1320] ;  /* 0x0013200001027983 */ /* 0x000ee80000100a00 */
[----:B------:R0:W3:Y:S04]  /*fca0*/  LDG.E.U16 R16, [R4.64] ;  /* 0x0000000604107981 */ /* 0x0000e8000c1e1500 */
[----:B------:R-:W-:Y:S01]  /*fcb0*/  STL [R1+0xf0], R26 ;  /* 0x0000f01a01007387 */ /* 0x000fe20000100800 */
[----:B0-----:R-:W-:-:S03]  /*fcc0*/  IMAD.WIDE R4, R0, 0x2, R8 ;  /* 0x0000000200047825 */ /* 0x001fc600078e0208 */
[----:B------:R-:W3:Y:S04]  /*fcd0*/  LDL.64 R8, [R1+0x1318] ;  /* 0x0013180001087983 */ /* 0x000ee80000100a00 */
[----:B-1----:R0:W3:Y:S04]  /*fce0*/  LDG.E.U16 R28, [R4.64] ;  /* 0x00000006041c7981 */ /* 0x0020e8000c1e1500 */
[----:B------:R-:W-:Y:S01]  /*fcf0*/  STL [R1+0xec], R25 ;  /* 0x0000ec1901007387 */ /* 0x000fe20000100800 */
[----:B0-----:R-:W-:-:S03]  /*fd00*/  IMAD.WIDE R4, R0, 0x2, R12 ;  /* 0x0000000200047825 */ /* 0x001fc600078e020c */
[----:B------:R-:W3:Y:S04]  /*fd10*/  LDL.64 R12, [R1+0x1310] ;  /* 0x00131000010c7983 */ /* 0x000ee80000100a00 */
[----:B------:R4:W3:Y:S04]  /*fd20*/  LDG.E.U16 R27, [R4.64] ;  /* 0x00000006041b7981 */ /* 0x0008e8000c1e1500 */
[----:B------:R0:W-:Y:S01]  /*fd30*/  STL [R1+0xe8], R21 ;  /* 0x0000e81501007387 */ /* 0x0001e20000100800 */
[----:B----4-:R-:W-:-:S03]  /*fd40*/  IMAD.WIDE R4, R0, 0x2, R10 ;  /* 0x0000000200047825 */ /* 0x010fc600078e020a */
[----:B------:R-:W4:Y:S04]  /*fd50*/  LDL.64 R10, [R1+0x1308] ;  /* 0x00130800010a7983 */ /* 0x000f280000100a00 */
[----:B0-----:R2:W4:Y:S04]  /*fd60*/  LDG.E.U16 R21, [R4.64] ;  /* 0x0000000604157981 */ /* 0x001528000c1e1500 */
[----:B------:R0:W-:Y:S01]  /*fd70*/  STL [R1+0xe4], R20 ;  /* 0x0000e41401007387 */ /* 0x0001e20000100800 */
[----:B--2---:R-:W-:-:S03]  /*fd80*/  IMAD.WIDE R4, R0, 0x2, R6 ;  /* 0x0000000200047825 */ /* 0x004fc600078e0206 */
[----:B------:R-:W2:Y:S04]  /*fd90*/  LDL.64 R6, [R1+0x1300] ;  /* 0x0013000001067983 */ /* 0x000ea80000100a00 */
[----:B0-----:R3:W2:Y:S04]  /*fda0*/  LDG.E.U16 R20, [R4.64] ;  /* 0x0000000604147981 */ /* 0x0016a8000c1e1500 */
[----:B------:R-:W-:Y:S01]  /*fdb0*/  STL [R1+0xe0], R24 ;  /* 0x0000e01801007387 */ /* 0x000fe20000100800 */
[----:B---3--:R-:W-:-:S03]  /*fdc0*/  IMAD.WIDE R4, R0, 0x2, R14 ;  /* 0x0000000200047825 */ /* 0x008fc600078e020e */
[----:B------:R-:W3:Y:S04]  /*fdd0*/  LDL.64 R14, [R1+0x12f8] ;  /* 0x0012f800010e7983 */ /* 0x000ee80000100a00 */
[----:B------:R0:W3:Y:S04]  /*fde0*/  LDG.E.U16 R25, [R4.64] ;  /* 0x0000000604197981 */ /* 0x0000e8000c1e1500 */
[----:B------:R1:W-:Y:S01]  /*fdf0*/  STL [R1+0xdc], R22 ;  /* 0x0000dc1601007387 */ /* 0x0003e20000100800 */
[----:B0-----:R-:W-:-:S03]  /*fe00*/  IMAD.WIDE R4, R0, 0x2, R2 ;  /* 0x0000000200047825 */ /* 0x001fc600078e0202 */
[----:B------:R-:W3:Y:S04]  /*fe10*/  LDL.64 R2, [R1+0x12f0] ;  /* 0x0012f00001027983 */ /* 0x000ee80000100a00 */
[----:B-1----:R0:W3:Y:S04]  /*fe20*/  LDG.E.U16 R22, [R4.64] ;  /* 0x0000000604167981 */ /* 0x0020e8000c1e1500 */
        /* <DEDUP_REMOVED lines=9> */
[----:B----4-:R-:W-:-:S03]  /*fec0*/  IMAD.WIDE R4, R0, 0x2, R10 ;  /* 0x0000000200047825 */ /* 0x010fc600078e020a */
[----:B------:R-:W4:Y:S04]  /*fed0*/  LDL.64 R10, [R1+0x12d8] ;  /* 0x0012d800010a7983 */ /* 0x000f280000100a00 */
[----:B------:R2:W4:Y:S02]  /*fee0*/  LDG.E.U16 R24, [R4.64] ;  /* 0x0000000604187981 */ /* 0x000524000c1e1500 */
[----:B--2---:R-:W-:-:S05]  /*fef0*/  IMAD.WIDE R4, R0, 0x2, R6 ;  /* 0x0000000200047825 */ /* 0x004fca00078e0206 */
[----:B0-----:R3:W2:Y:S02]  /*ff00*/  LDG.E.U16 R23, [R4.64] ;  /* 0x0000000604177981 */ /* 0x0016a4000c1e1500 */
[----:B---3--:R-:W-:-:S05]  /*ff10*/  IMAD.WIDE R4, R0, 0x2, R14 ;  /* 0x0000000200047825 */ /* 0x008fca00078e020e */
[----:B------:R0:W3:Y:S02]  /*ff20*/  LDG.E.U16 R26, [R4.64] ;  /* 0x00000006041a7981 */ /* 0x0000e4000c1e1500 */
[----:B0-----:R-:W-:-:S05]  /*ff30*/  IMAD.WIDE R4, R0, 0x2, R2 ;  /* 0x0000000200047825 */ /* 0x001fca00078e0202 */
[----:B------:R0:W2:Y:S04]  /*ff40*/  LDG.E.U16 R2, [R4.64] ;  /* 0x0000000604027981 */ /* 0x0000a8000c1e1500 */
[----:B------:R-:W-:Y:S04]  /*ff50*/  STL [R1+0xcc], R17 ;  /* 0x0000cc1101007387 */ /* 0x000fe80000100800 */
[----:B------:R-:W3:Y:S04]  /*ff60*/  LDL.64 R6, [R1+0x12d0] ;  /* 0x0012d00001067983 */ /* 0x000ee80000100a00 */
[----:B------:R1:W-:Y:S04]  /*ff70*/  STL [R1+0xc8], R16 ;  /* 0x0000c81001007387 */ /* 0x0003e80000100800 */
[----:B-1----:R-:W3:Y:S04]  /*ff80*/  LDL.64 R16, [R1+0x12c8] ;  /* 0x0012c80001107983 */ /* 0x002ee80000100a00 */
[----:B------:R-:W-:Y:S04]  /*ff90*/  STL [R1+0xc4], R28 ;  /* 0x0000c41c01007387 */ /* 0x000fe80000100800 */
[----:B------:R-:W3:Y:S01]  /*ffa0*/  LDL.64 R14, [R1+0x12c0] ;  /* 0x0012c000010e7983 */ /* 0x000ee20000100a00 */
[----:B0-----:R-:W-:-:S03]  /*ffb0*/  IMAD.WIDE R4, R0, 0x2, R8 ;  /* 0x0000000200047825 */ /* 0x001fc600078e0208 */
[----:B------:R-:W-:Y:S04]  /*ffc0*/  STL [R1+0xc0], R27 ;  /* 0x0000c01b01007387 */ /* 0x000fe80000100800 */
[----:B--2---:R-:W-:Y:S04]  /*ffd0*/  STL [R1+0x2ab0], R2 ;  /* 0x002ab00201007387 */ /* 0x004fe80000100800 */
[----:B------:R-:W2:Y:S04]  /*ffe0*/  LDL.64 R8, [R1+0x12b8] ;  /* 0x0012b80001087983 */ /* 0x000ea80000100a00 */
[----:B------:R0:W-:Y:S04]  /*fff0*/  STL [R1+0xbc], R21 ;  /* 0x0000bc1501007387 */ /* 0x0001e80000100800 */
[----:B0-----:R0:W2:Y:S02]  /*10000*/  LDG.E.U16 R21, [R4.64] ;  /* 0x0000000604157981 */ /* 0x0010a4000c1e1500 */
[----:B0-----:R-:W-:-:S02]  /*10010*/  IMAD.WIDE R4, R0, 0x2, R12 ;  /* 0x0000000200047825 */ /* 0x001fc400078e020c */
[----:B------:R-:W2:Y:S04]  /*10020*/  LDL.64 R12, [R1+0x12b0] ;  /* 0x0012b000010c7983 */ /* 0x000ea80000100a00 */
[----:B------:R0:W-:Y:S04]  /*10030*/  STL [R1+0xb8], R20 ;  /* 0x0000b81401007387 */ /* 0x0001e80000100800 */
[----:B0-----:R4:W2:Y:S02]  /*10040*/  LDG.E.U16 R20, [R4.64] ;  /* 0x0000000604147981 */ /* 0x0018a4000c1e1500 */
[----:B----4-:R-:W-:-:S02]  /*10050*/  IMAD.WIDE R4, R0, 0x2, R10 ;  /* 0x0000000200047825 */ /* 0x010fc400078e020a */
[----:B------:R-:W4:Y:S04]  /*10060*/  LDL.64 R10, [R1+0x12a8] ;  /* 0x0012a800010a7983 */ /* 0x000f280000100a00 */
[----:B------:R3:W4:Y:S04]  /*10070*/  LDG.E.U16 R28, [R4.64] ;  /* 0x00000006041c7981 */ /* 0x000728000c1e1500 */
[----:B------:R-:W-:Y:S01]  /*10080*/  STL [R1+0xb4], R25 ;  /* 0x0000b41901007387 */ /* 0x000fe20000100800 */
[----:B---3--:R-:W-:-:S03]  /*10090*/  IMAD.WIDE R4, R0, 0x2, R6 ;  /* 0x0000000200047825 */ /* 0x008fc600078e0206 */
[----:B------:R-:W3:Y:S04]  /*100a0*/  LDL.64 R6, [R1+0x12a0] ;  /* 0x0012a00001067983 */ /* 0x000ee80000100a00 */
[----:B------:R0:W-:Y:S04]  /*100b0*/  STL [R1+0xb0], R22 ;  /* 0x0000b01601007387 */ /* 0x0001e80000100800 */
[----:B------:R-:W3:Y:S04]  /*100c0*/  LDL.64 R2, [R1+0x1298] ;  /* 0x0012980001027983 */ /* 0x000ee80000100a00 */
[----:B0-----:R0:W3:Y:S04]  /*100d0*/  LDG.E.U16 R22, [R4.64] ;  /* 0x0000000604167981 */ /* 0x0010e8000c1e1500 */
[----:B------:R1:W-:Y:S01]  /*100e0*/  STL [R1+0xac], R19 ;  /* 0x0000ac1301007387 */ /* 0x0003e20000100800 */
[----:B0-----:R-:W-:-:S05]  /*100f0*/  IMAD.WIDE R4, R0, 0x2, R16 ;  /* 0x0000000200047825 */ /* 0x001fca00078e0210 */
[----:B-1----:R0:W3:Y:S02]  /*10100*/  LDG.E.U16 R19, [R4.64] ;  /* 0x0000000604137981 */ /* 0x0020e4000c1e1500 */
[C---:B0-----:R-:W-:Y:S02]  /*10110*/  IMAD.WIDE R4, R0.reuse, 0x2, R14 ;  /* 0x0000000200047825 */ /* 0x041fe400078e020e */
[----:B------:R-:W3:Y:S04]  /*10120*/  LDL.64 R14, [R1+0x1290] ;  /* 0x00129000010e7983 */ /* 0x000ee80000100a00 */
[----:B------:R0:W-:Y:S04]  /*10130*/  STL [R1+0xa8], R18 ;  /* 0x0000a81201007387 */ /* 0x0001e80000100800 */
[----:B0-----:R2:W3:Y:S02]  /*10140*/  LDG.E.U16 R18, [R4.64] ;  /* 0x0000000604127981 */ /* 0x0014e4000c1e1500 */
[----:B--2---:R-:W-:-:S02]  /*10150*/  IMAD.WIDE R4, R0, 0x2, R8 ;  /* 0x0000000200047825 */ /* 0x004fc400078e0208 */
[----:B------:R-:W2:Y:S04]  /*10160*/  LDL.64 R8, [R1+0x1288] ;  /* 0x0012880001087983 */ /* 0x000ea80000100a00 */
[----:B------:R0:W2:Y:S04]  /*10170*/  LDG.E.U16 R25, [R4.64] ;  /* 0x0000000604197981 */ /* 0x0000a8000c1e1500 */
[----:B------:R1:W-:Y:S01]  /*10180*/  STL [R1+0xa4], R24 ;  /* 0x0000a41801007387 */ /* 0x0003e20000100800 */
[----:B0-----:R-:W-:-:S03]  /*10190*/  IMAD.WIDE R4, R0, 0x2, R12 ;  /* 0x0000000200047825 */ /* 0x001fc600078e020c */
[----:B------:R-:W2:Y:S04]  /*101a0*/  LDL.64 R12, [R1+0x1280] ;  /* 0x00128000010c7983 */ /* 0x000ea80000100a00 */
[----:B------:R0:W-:Y:S04]  /*101b0*/  STL [R1+0xa0], R23 ;  /* 0x0000a01701007387 */ /* 0x0001e80000100800 */
[----:B-1----:R4:W2:Y:S04]  /*101c0*/  LDG.E.U16 R24, [R4.64] ;  /* 0x0000000604187981 */ /* 0x0028a8000c1e1500 */
[----:B------:R1:W-:Y:S01]  /*101d0*/  STL [R1+0x9c], R26 ;  /* 0x00009c1a01007387 */ /* 0x0003e20000100800 */
[----:B----4-:R-:W-:-:S03]  /*101e0*/  IMAD.WIDE R4, R0, 0x2, R10 ;  /* 0x0000000200047825 */ /* 0x010fc600078e020a */
[----:B------:R-:W4:Y:S04]  /*101f0*/  LDL.64 R10, [R1+0x1278] ;  /* 0x00127800010a7983 */ /* 0x000f280000100a00 */
[----:B0-----:R3:W4:Y:S02]  /*10200*/  LDG.E.U16 R23, [R4.64] ;  /* 0x0000000604177981 */ /* 0x001724000c1e1500 */
[C---:B---3--:R-:W-:Y:S02]  /*10210*/  IMAD.WIDE R4, R0.reuse, 0x2, R6 ;  /* 0x0000000200047825 */ /* 0x048fe400078e0206 */
[----:B------:R-:W3:Y:S04]  /*10220*/  LDL.64 R6, [R1+0x1270] ;  /* 0x0012700001067983 */ /* 0x000ee80000100a00 */
[----:B------:R0:W3:Y:S02]  /*10230*/  LDG.E.U16 R27, [R4.64] ;  /* 0x00000006041b7981 */ /* 0x0000e4000c1e1500 */
[----:B0-----:R-:W-:-:S02]  /*10240*/  IMAD.WIDE R4, R0, 0x2, R2 ;  /* 0x0000000200047825 */ /* 0x001fc400078e0202 */
[----:B------:R-:W3:Y:S04]  /*10250*/  LDL.64 R2, [R1+0x1268] ;  /* 0x0012680001027983 */ /* 0x000ee80000100a00 */
[----:B-1----:R0:W3:Y:S04]  /*10260*/  LDG.E.U16 R26, [R4.64] ;  /* 0x00000006041a7981 */ /* 0x0020e8000c1e1500 */
[----:B------:R1:W-:Y:S04]  /*10270*/  STL [R1+0x94], R21 ;  /* 0x0000941501007387 */ /* 0x0003e80000100800 */
[----:B------:R-:W3:Y:S04]  /*10280*/  LDL.64 R16, [R1+0x1260] ;  /* 0x0012600001107983 */ /* 0x000ee80000100a00 */
[----:B------:R1:W-:Y:S01]  /*10290*/  STL [R1+0x90], R20 ;  /* 0x0000901401007387 */ /* 0x0003e20000100800 */
[----:B0-----:R-:W-:-:S05]  /*102a0*/  IMAD.WIDE R4, R0, 0x2, R14 ;  /* 0x0000000200047825 */ /* 0x001fca00078e020e */
[----:B-1----:R2:W3:Y:S02]  /*102b0*/  LDG.E.U16 R21, [R4.64] ;  /* 0x0000000604157981 */ /* 0x0024e4000c1e1500 */
[C---:B--2---:R-:W-:Y:S02]  /*102c0*/  IMAD.WIDE R4, R0.reuse, 0x2, R8 ;  /* 0x0000000200047825 */ /* 0x044fe400078e0208 */
[----:B------:R-:W2:Y:S04]  /*102d0*/  LDL.64 R8, [R1+0x1258] ;  /* 0x0012580001087983 */ /* 0x000ea80000100a00 */
[----:B------:R0:W-:Y:S04]  /*102e0*/  STL [R1+0x8c], R28 ;  /* 0x00008c1c01007387 */ /* 0x0001e80000100800 */
[----:B------:R-:W2:Y:S04]  /*102f0*/  LDL.64 R14, [R1+0x1250] ;  /* 0x00125000010e7983 */ /* 0x000ea80000100a00 */
[----:B------:R1:W2:Y:S04]  /*10300*/  LDG.E.U16 R20, [R4.64] ;  /* 0x0000000604147981 */ /* 0x0002a8000c1e1500 */
[----:B------:R0:W-:Y:S01]  /*10310*/  STL [R1+0x88], R22 ;  /* 0x0000881601007387 */ /* 0x0001e20000100800 */
[----:B-1----:R-:W-:-:S03]  /*10320*/  IMAD.WIDE R4, R0, 0x2, R12 ;  /* 0x0000000200047825 */ /* 0x002fc600078e020c */
[----:B------:R-:W2:Y:S04]  /*10330*/  LDL.64 R12, [R1+0x1248] ;  /* 0x00124800010c7983 */ /* 0x000ea80000100a00 */
[----:B0-----:R4:W2:Y:S04]  /*10340*/  LDG.E.U16 R28, [R4.64] ;  /* 0x00000006041c7981 */ /* 0x0018a8000c1e1500 */
[----:B------:R0:W-:Y:S01]  /*10350*/  STL [R1+0x84], R19 ;  /* 0x0000841301007387 */ /* 0x0001e20000100800 */
[----:B----4-:R-:W-:-:S03]  /*10360*/  IMAD.WIDE R4, R0, 0x2, R10 ;  /* 0x0000000200047825 */ /* 0x010fc600078e020a */
[----:B------:R-:W4:Y:S04]  /*10370*/  LDL.64 R10, [R1+0x1240] ;  /* 0x00124000010a7983 */ /* 0x000f280000100a00 */
[----:B------:R3:W4:Y:S02]  /*10380*/  LDG.E.U16 R22, [R4.64] ;  /* 0x0000000604167981 */ /* 0x000724000c1e1500 */
[----:B---3--:R-:W-:-:S05]  /*10390*/  IMAD.WIDE R4, R0, 0x2, R6 ;  /* 0x0000000200047825 */ /* 0x008fca00078e0206 */
[----:B0-----:R0:W3:Y:S04]  /*103a0*/  LDG.E.U16 R19, [R4.64] ;  /* 0x0000000604137981 */ /* 0x0010e8000c1e1500 */
[----:B------:R1:W-:Y:S04]  /*103b0*/  STL [R1+0x80], R18 ;  /* 0x0000801201007387 */ /* 0x0003e80000100800 */
[----:B------:R-:W3:Y:S01]  /*103c0*/  LDL.64 R6, [R1+0x11e8] ;  /* 0x0011e80001067983 */ /* 0x000ee20000100a00 */
[----:B0-----:R-:W-:-:S05]  /*103d0*/  IMAD.WIDE R4, R0, 0x2, R2 ;  /* 0x0000000200047825 */ /* 0x001fca00078e0202 */
[----:B-1----:R0:W3:Y:S04]  /*103e0*/  LDG.E.U16 R18, [R4.64] ;  /* 0x0000000604127981 */ /* 0x0020e8000c1e1500 */
[----:B------:R1:W-:Y:S04]  /*103f0*/  STL [R1+0x7c], R25 ;  /* 0x00007c1901007387 */ /* 0x0003e80000100800 */
[----:B------:R-:W3:Y:S01]  /*10400*/  LDL.64 R2, [R1+0x11e0] ;  /* 0x0011e00001027983 */ /* 0x000ee20000100a00 */
[----:B0-----:R-:W-:-:S05]  /*10410*/  IMAD.WIDE R4, R0, 0x2, R16 ;  /* 0x0000000200047825 */ /* 0x001fca00078e0210 */
[----:B-1----:R2:W3:Y:S04]  /*10420*/  LDG.E.U16 R25, [R4.64] ;  /* 0x0000000604197981 */ /* 0x0024e8000c1e1500 */
[----:B------:R0:W-:Y:S01]  /*10430*/  STL [R1+0x78], R24 ;  /* 0x0000781801007387 */ /* 0x0001e20000100800 */
[----:B--2---:R-:W-:-:S03]  /*10440*/  IMAD.WIDE R4, R0, 0x2, R8 ;  /* 0x0000000200047825 */ /* 0x004fc600078e0208 */
[----:B------:R-:W2:Y:S04]  /*10450*/  LDL.64 R8, [R1+0x1168] ;  /* 0x0011680001087983 */ /* 0x000ea80000100a00 */
[----:B0-----:R0:W2:Y:S04]  /*10460*/  LDG.E.U16 R24, [R4.64] ;  /* 0x0000000604187981 */ /* 0x0010a8000c1e1500 */
[----:B------:R1:W-:Y:S01]  /*10470*/  STL [R1+0x74], R23 ;  /* 0x0000741701007387 */ /* 0x0003e20000100800 */
[----:B0-----:R-:W-:-:S03]  /*10480*/  IMAD.WIDE R4, R0, 0x2, R14 ;  /* 0x0000000200047825 */ /* 0x001fc600078e020e */
[----:B------:R0:W-:Y:S04]  /*10490*/  STL [R1+0x70], R27 ;  /* 0x0000701b01007387 */ /* 0x0001e80000100800 */
[----:B-1----:R1:W2:Y:S04]  /*104a0*/  LDG.E.U16 R23, [R4.64] ;  /* 0x0000000604177981 */ /* 0x0022a8000c1e1500 */
[----:B------:R-:W2:Y:S01]  /*104b0*/  LDL.64 R14, [R1+0x1238] ;  /* 0x00123800010e7983 */ /* 0x000ea20000100a00 */
[----:B-1----:R-:W-:-:S03]  /*104c0*/  IMAD.WIDE R4, R0, 0x2, R12 ;  /* 0x0000000200047825 */ /* 0x002fc600078e020c */
[----:B------:R-:W2:Y:S04]  /*104d0*/  LDL.64 R12, [R1+0x1160] ;  /* 0x00116000010c7983 */ /* 0x000ea80000100a00 */
[----:B0-----:R4:W2:Y:S04]  /*104e0*/  LDG.E.U16 R27, [R4.64] ;  /* 0x00000006041b7981 */ /* 0x0018a8000c1e1500 */
[----:B------:R0:W-:Y:S01]  /*104f0*/  STL [R1+0x6c], R26 ;  /* 0x00006c1a01007387 */ /* 0x0001e20000100800 */
[----:B----4-:R-:W-:-:S05]  /*10500*/  IMAD.WIDE R4, R0, 0x2, R10 ;  /* 0x0000000200047825 */ /* 0x010fca00078e020a */
[----:B0-----:R3:W4:Y:S04]  /*10510*/  LDG.E.U16 R26, [R4.64] ;  /* 0x00000006041a7981 */ /* 0x001728000c1e1500 */
[----:B------:R0:W-:Y:S01]  /*10520*/  STL [R1+0x68], R21 ;  /* 0x0000681501007387 */ /* 0x0001e20000100800 */
[----:B---3--:R-:W-:-:S03]  /*10530*/  IMAD.WIDE R4, R0, 0x2, R6 ;  /* 0x0000000200047825 */ /* 0x008fc600078e0206 */
[----:B------:R-:W3:Y:S04]  /*10540*/  LDL.64 R6, [R1+0x1230] ;  /* 0x0012300001067983 */ /* 0x000ee80000100a00 */
[----:B0-----:R0:W4:Y:S04]  /*10550*/  LDG.E.U16 R21, [R4.64] ;  /* 0x0000000604157981 */ /* 0x001128000c1e1500 */
[----:B------:R1:W-:Y:S04]  /*10560*/  STL [R1+0x64], R20 ;  /* 0x0000641401007387 */ /* 0x0003e80000100800 */
[----:B------:R-:W4:Y:S01]  /*10570*/  LDL.64 R16, [R1+0x11d8] ;  /* 0x0011d80001107983 */ /* 0x000f220000100a00 */
[----:B0-----:R-:W-:-:S03]  /*10580*/  IMAD.WIDE R4, R0, 0x2, R2 ;  /* 0x0000000200047825 */ /* 0x001fc600078e0202 */
[----:B------:R-:W4:Y:S04]  /*10590*/  LDL.64 R2, [R1+0x11d0] ;  /* 0x0011d00001027983 */ /* 0x000f280000100a00 */
[----:B-1----:R2:W4:Y:S04]  /*105a0*/  LDG.E.U16 R20, [R4.64] ;  /* 0x0000000604147981 */ /* 0x002528000c1e1500 */
[----:B------:R-:W-:Y:S04]  /*105b0*/  STL [R1+0x60], R28 ;  /* 0x0000601c01007387 */ /* 0x000fe80000100800 */
[----:B------:R-:W4:Y:S01]  /*105c0*/  LDL.64 R10, [R1+0x1158] ;  /* 0x00115800010a7983 */ /* 0x000f220000100a00 */
[----:B--2---:R-:W-:-:S03]  /*105d0*/  IMAD.WIDE R4, R0, 0x2, R8 ;  /* 0x0000000200047825 */ /* 0x004fc600078e0208 */
[----:B------:R-:W2:Y:S04]  /*105e0*/  LDL.64 R8, [R1+0x1150] ;  /* 0x0011500001087983 */ /* 0x000ea80000100a00 */
[----:B------:R0:W-:Y:S04]  /*105f0*/  STL [R1+0x5c], R22 ;  /* 0x00005c1601007387 */ /* 0x0001e80000100800 */
[----:B0-----:R0:W2:Y:S02]  /*10600*/  LDG.E.U16 R22, [R4.64] ;  /* 0x0000000604167981 */ /* 0x0010a4000c1e1500 */
[----:B0-----:R-:W-:-:S05]  /*10610*/  IMAD.WIDE R4, R0, 0x2, R12 ;  /* 0x0000000200047825 */ /* 0x001fca00078e020c */
[----:B------:R0:W4:Y:S02]  /*10620*/  LDG.E.U16 R13, [R4.64] ;  /* 0x00000006040d7981 */ /* 0x000124000c1e1500 */
[----:B0-----:R-:W-:-:S05]  /*10630*/  IMAD.WIDE R4, R0, 0x2, R14 ;  /* 0x0000000200047825 */ /* 0x001fca00078e020e */
[----:B------:R3:W4:Y:S02]  /*10640*/  LDG.E.U16 R28, [R4.64] ;  /* 0x00000006041c7981 */ /* 0x000724000c1e1500 */
[C---:B---3--:R-:W-:Y:S02]  /*10650*/  IMAD.WIDE R4, R0.reuse, 0x2, R6 ;  /* 0x0000000200047825 */ /* 0x048fe400078e0206 */
[----:B--2---:R-:W-:Y:S04]  /*10660*/  STL [R1+0x2b48], R22 ;  /* 0x002b481601007387 */ /* 0x004fe80000100800 */
[----:B------:R-:W-:Y:S04]  /*10670*/  STL [R1+0x58], R19 ;  /* 0x0000581301007387 */ /* 0x000fe80000100800 */
[----:B----4-:R-:W-:Y:S04]  /*10680*/  STL [R1+0x2b4c], R13 ;  /* 0x002b4c0d01007387 */ /* 0x010fe80000100800 */
[----:B------:R0:W-:Y:S04]  /*10690*/  STL [R1+0x54], R18 ;  /* 0x0000541201007387 */ /* 0x0001e80000100800 */
[----:B------:R-:W2:Y:S04]  /*106a0*/  LDL.64 R14, [R1+0x11c8] ;  /* 0x0011c800010e7983 */ /* 0x000ea80000100a00 */
[----:B0-----:R-:W3:Y:S04]  /*106b0*/  LDL.64 R18, [R1+0x1228] ;  /* 0x0012280001127983 */ /* 0x001ee80000100a00 */
[----:B------:R0:W-:Y:S04]  /*106c0*/  STL [R1+0x50], R25 ;  /* 0x0000501901007387 */ /* 0x0001e80000100800 */
[----:B------:R-:W4:Y:S04]  /*106d0*/  LDL.64 R6, [R1+0x11c0] ;  /* 0x0011c00001067983 */ /* 0x000f280000100a00 */
[----:B0-----:R0:W2:Y:S04]  /*106e0*/  LDG.E.U16 R25, [R4.64] ;  /* 0x0000000604197981 */ /* 0x0010a8000c1e1500 */
[----:B------:R1:W-:Y:S01]  /*106f0*/  STL [R1+0x4c], R24 ;  /* 0x00004c1801007387 */ /* 0x0003e20000100800 */
[----:B0-----:R-:W-:-:S05]  /*10700*/  IMAD.WIDE R4, R0, 0x2, R16 ;  /* 0x0000000200047825 */ /* 0x001fca00078e0210 */
[----:B-1----:R0:W2:Y:S04]  /*10710*/  LDG.E.U16 R24, [R4.64] ;  /* 0x0000000604187981 */ /* 0x0020a8000c1e1500 */
[----:B------:R1:W-:Y:S01]  /*10720*/  STL [R1+0x48], R23 ;  /* 0x0000481701007387 */ /* 0x0003e20000100800 */
[----:B0-----:R-:W-:-:S03]  /*10730*/  IMAD.WIDE R4, R0, 0x2, R2 ;  /* 0x0000000200047825 */ /* 0x001fc600078e0202 */
[----:B------:R-:W2:Y:S04]  /*10740*/  LDL.64 R2, [R1+0x1148] ;  /* 0x0011480001027983 */ /* 0x000ea80000100a00 */
[----:B-1----:R0:W2:Y:S02]  /*10750*/  LDG.E.U16 R23, [R4.64] ;  /* 0x0000000604177981 */ /* 0x0020a4000c1e1500 */
[----:B0-----:R-:W-:-:S05]  /*10760*/  IMAD.WIDE R4, R0, 0x2, R10 ;  /* 0x0000000200047825 */ /* 0x001fca00078e020a */
[----:B------:R0:W2:Y:S04]  /*10770*/  LDG.E.U16 R12, [R4.64] ;  /* 0x00000006040c7981 */ /* 0x0000a8000c1e1500 */
[----:B------:R1:W-:Y:S01]  /*10780*/  STL [R1+0x44], R27 ;  /* 0x0000441b01007387 */ /* 0x0003e20000100800 */
[----:B0-----:R-:W-:-:S05]  /*10790*/  IMAD.WIDE R4, R0, 0x2, R8 ;  /* 0x0000000200047825 */ /* 0x001fca00078e0208 */
[----:B------:R3:W4:Y:S04]  /*107a0*/  LDG.E.U16 R11, [R4.64] ;  /* 0x00000006040b7981 */ /* 0x000728000c1e1500 */
[----:B--2---:R-:W-:Y:S04]  /*107b0*/  STL [R1+0x2b40], R12 ;  /* 0x002b400c01007387 */ /* 0x004fe80000100800 */
[----:B------:R0:W-:Y:S04]  /*107c0*/  STL [R1+0x40], R26 ;  /* 0x0000401a01007387 */ /* 0x0001e80000100800 */
[----:B------:R-:W2:Y:S01]  /*107d0*/  LDL.64 R8, [R1+0x1140] ;  /* 0x0011400001087983 */ /* 0x000ea20000100a00 */
[----:B---3--:R-:W-:-:S03]  /*107e0*/  IMAD.WIDE R4, R0, 0x2, R18 ;  /* 0x0000000200047825 */ /* 0x008fc600078e0212 */
[----:B------:R-:W3:Y:S04]  /*107f0*/  LDL.64 R16, [R1+0x1220] ;  /* 0x0012200001107983 */ /* 0x000ee80000100a00 */
[----:B-1----:R1:W3:Y:S02]  /*10800*/  LDG.E.U16 R27, [R4.64] ;  /* 0x00000006041b7981 */ /* 0x0022e4000c1e1500 */
[----:B-1----:R-:W-:-:S05]  /*10810*/  IMAD.WIDE R4, R0, 0x2, R14 ;  /* 0x0000000200047825 */ /* 0x002fca00078e020e */
[----:B------:R4:W3:Y:S02]  /*10820*/  LDG.E.U16 R22, [R4.64] ;  /* 0x0000000604167981 */ /* 0x0008e4000c1e1500 */
[----:B----4-:R-:W-:-:S05]  /*10830*/  IMAD.WIDE R4, R0, 0x2, R6 ;  /* 0x0000000200047825 */ /* 0x010fca00078e0206 */
[----:B0-----:R0:W4:Y:S02]  /*10840*/  LDG.E.U16 R26, [R4.64] ;  /* 0x00000006041a7981 */ /* 0x001124000c1e1500 */
[----:B0-----:R-:W-:-:S05]  /*10850*/  IMAD.WIDE R4, R0, 0x2, R2 ;  /* 0x0000000200047825 */ /* 0x001fca00078e0202 */
[----:B------:R2:W4:Y:S04]  /*10860*/  LDG.E.U16 R10, [R4.64] ;  /* 0x00000006040a7981 */ /* 0x000528000c1e1500 */
[----:B------:R-:W-:Y:S04]  /*10870*/  STL [R1+0x30], R21 ;  /* 0x0000301501007387 */ /* 0x000fe80000100800 */
[----:B------:R-:W-:Y:S04]  /*10880*/  STL [R1+0x2b44], R11 ;  /* 0x002b440b01007387 */ /* 0x000fe80000100800 */
[----:B------:R0:W-:Y:S04]  /*10890*/  STL [R1+0x28], R20 ;  /* 0x0000281401007387 */ /* 0x0001e80000100800 */
[----:B------:R-:W4:Y:S04]  /*108a0*/  LDL.64 R12, [R1+0x11b8] ;  /* 0x0011b800010c7983 */ /* 0x000f280000100a00 */
[----:B------:R-:W4:Y:S04]  /*108b0*/  LDL.64 R14, [R1+0x1138] ;  /* 0x00113800010e7983 */ /* 0x000f280000100a00 */
[----:B0-----:R-:W4:Y:S04]  /*108c0*/  LDL.64 R20, [R1+0x11b0] ;  /* 0x0011b00001147983 */ /* 0x001f280000100a00 */
[----:B------:R-:W4:Y:S04]  /*108d0*/  LDL.64 R6, [R1+0x1130] ;  /* 0x0011300001067983 */ /* 0x000f280000100a00 */
[----:B------:R-:W4:Y:S01]  /*108e0*/  LDL.64 R2, [R1+0x1218] ;  /* 0x0012180001027983 */ /* 0x000f220000100a00 */
[----:B--2---:R-:W-:-:S05]  /*108f0*/  IMAD.WIDE R4, R0, 0x2, R8 ;  /* 0x0000000200047825 */ /* 0x004fca00078e0208 */
[----:B------:R3:W2:Y:S04]  /*10900*/  LDG.E.U16 R9, [R4.64] ;  /* 0x0000000604097981 */ /* 0x0006a8000c1e1500 */
[----:B------:R-:W-:Y:S01]  /*10910*/  STL [R1+0x3c], R28 ;  /* 0x00003c1c01007387 */ /* 0x000fe20000100800 */
[----:B---3--:R-:W-:-:S03]  /*10920*/  IMAD.WIDE R4, R0, 0x2, R16 ;  /* 0x0000000200047825 */ /* 0x008fc600078e0210 */
[----:B----4-:R-:W-:Y:S04]  /*10930*/  STL [R1+0x2b28], R10 ;  /* 0x002b280a01007387 */ /* 0x010fe80000100800 */
[----:B--2---:R-:W-:Y:S04]  /*10940*/  STL [R1+0x2b2c], R9 ;  /* 0x002b2c0901007387 */ /* 0x004fe80000100800 */
[----:B------:R0:W-:Y:S04]  /*10950*/  STL [R1+0x38], R25 ;  /* 0x0000381901007387 */ /* 0x0001e80000100800 */
[----:B------:R-:W2:Y:S04]  /*10960*/  LDL.64 R18, [R1+0x1210] ;  /* 0x0012100001127983 */ /* 0x000ea80000100a00 */
[----:B0-----:R0:W3:Y:S04]  /*10970*/  LDG.E.U16 R25, [R4.64] ;  /* 0x0000000604197981 */ /* 0x0010e8000c1e1500 */
[----:B------:R1:W-:Y:S04]  /*10980*/  STL [R1+0x24], R24 ;  /* 0x0000241801007387 */ /* 0x0003e80000100800 */
[----:B------:R-:W4:Y:S01]  /*10990*/  LDL.64 R16, [R1+0x11a8] ;  /* 0x0011a80001107983 */ /* 0x000f220000100a00 */
[----:B0-----:R-:W-:-:S05]  /*109a0*/  IMAD.WIDE R4, R0, 0x2, R12 ;  /* 0x0000000200047825 */ /* 0x001fca00078e020c */
[----:B-1----:R0:W2:Y:S04]  /*109b0*/  LDG.E.U16 R24, [R4.64] ;  /* 0x0000000604187981 */ /* 0x0020a8000c1e1500 */
[----:B------:R1:W-:Y:S04]  /*109c0*/  STL [R1+0x20], R23 ;  /* 0x0000201701007387 */ /* 0x0003e80000100800 */
[----:B------:R-:W2:Y:S01]  /*109d0*/  LDL.64 R12, [R1+0x11a0] ;  /* 0x0011a000010c7983 */ /* 0x000ea20000100a00 */
[----:B0-----:R-:W-:-:S03]  /*109e0*/  IMAD.WIDE R4, R0, 0x2, R20 ;  /* 0x0000000200047825 */ /* 0x001fc600078e0214 */
[----:B------:R-:W2:Y:S04]  /*109f0*/  LDL.64 R10, [R1+0x1128] ;  /* 0x00112800010a7983 */ /* 0x000ea80000100a00 */
[----:B-1----:R0:W2:Y:S02]  /*10a00*/  LDG.E.U16 R23, [R4.64] ;  /* 0x0000000604177981 */ /* 0x0020a4000c1e1500 */
[----:B0-----:R-:W-:-:S05]  /*10a10*/  IMAD.WIDE R4, R0, 0x2, R14 ;  /* 0x0000000200047825 */ /* 0x001fca00078e020e */
[----:B------:R0:W2:Y:S02]  /*10a20*/  LDG.E.U16 R8, [R4.64] ;  /* 0x0000000604087981 */ /* 0x0000a4000c1e1500 */
[----:B0-----:R-:W-:-:S05]  /*10a30*/  IMAD.WIDE R4, R0, 0x2, R6 ;  /* 0x0000000200047825 */ /* 0x001fca00078e0206 */
[----:B------:R0:W3:Y:S02]  /*10a40*/  LDG.E.U16 R7, [R4.64] ;  /* 0x0000000604077981 */ /* 0x0000e4000c1e1500 */
[C---:B0-----:R-:W-:Y:S02]  /*10a50*/  IMAD.WIDE R4, R0.reuse, 0x2, R2 ;  /* 0x0000000200047825 */ /* 0x041fe400078e0202 */
[----:B--2---:R-:W-:Y:S04]  /*10a60*/  STL [R1+0x2b14], R8 ;  /* 0x002b140801007387 */ /* 0x004fe80000100800 */
[----:B------:R-:W-:Y:S04]  /*10a70*/  STL [R1+0x34], R27 ;  /* 0x0000341b01007387 */ /* 0x000fe80000100800 */
[----:B---3--:R-:W-:Y:S04]  /*10a80*/  STL [R1+0x2b18], R7 ;  /* 0x002b180701007387 */ /* 0x008fe80000100800 */
[----:B------:R-:W2:Y:S04]  /*10a90*/  LDL.64 R14, [R1+0x1120] ;  /* 0x00112000010e7983 */ /* 0x000ea80000100a00 */
[----:B------:R0:W-:Y:S04]  /*10aa0*/  STL [R1+0x1c], R22 ;  /* 0x00001c1601007387 */ /* 0x0001e80000100800 */
[----:B------:R-:W3:Y:S04]  /*10ab0*/  LDL.64 R2, [R1+0x1208] ;  /* 0x0012080001027983 */ /* 0x000ee80000100a00 */
[----:B0-----:R0:W3:Y:S02]  /*10ac0*/  LDG.E.U16 R22, [R4.64] ;  /* 0x0000000604167981 */ /* 0x0010e4000c1e1500 */
[----:B0-----:R-:W-:-:S05]  /*10ad0*/  IMAD.WIDE R4, R0, 0x2, R18 ;  /* 0x0000000200047825 */ /* 0x001fca00078e0212 */
[----:B------:R4:W3:Y:S02]  /*10ae0*/  LDG.E.U16 R21, [R4.64] ;  /* 0x0000000604157981 */ /* 0x0008e4000c1e1500 */
[----:B----4-:R-:W-:-:S05]  /*10af0*/  IMAD.WIDE R4, R0, 0x2, R16 ;  /* 0x0000000200047825 */ /* 0x010fca00078e0210 */
[----:B------:R0:W4:Y:S02]  /*10b00*/  LDG.E.U16 R20, [R4.64] ;  /* 0x0000000604147981 */ /* 0x000124000c1e1500 */
[----:B0-----:R-:W-:-:S05]  /*10b10*/  IMAD.WIDE R4, R0, 0x2, R12 ;  /* 0x0000000200047825 */ /* 0x001fca00078e020c */
[----:B------:R0:W4:Y:S04]  /*10b20*/  LDG.E.U16 R28, [R4.64] ;  /* 0x00000006041c7981 */ /* 0x000128000c1e1500 */
[----:B------:R1:W-:Y:S04]  /*10b30*/  STL [R1+0x10], R26 ;  /* 0x0000101a01007387 */ /* 0x0003e80000100800 */
[----:B------:R-:W4:Y:S01]  /*10b40*/  LDL.64 R8, [R1+0x1198] ;  /* 0x0011980001087983 */ /* 0x000f220000100a00 */
[----:B0-----:R-:W-:-:S03]  /*10b50*/  IMAD.WIDE R4, R0, 0x2, R10 ;  /* 0x0000000200047825 */ /* 0x001fc600078e020a */
[----:B------:R-:W4:Y:S04]  /*10b60*/  LDL.64 R18, [R1+0x1190] ;  /* 0x0011900001127983 */ /* 0x000f280000100a00 */
[----:B------:R2:W4:Y:S02]  /*10b70*/  LDG.E.U16 R6, [R4.64] ;  /* 0x0000000604067981 */ /* 0x000524000c1e1500 */
[----:B--2---:R-:W-:-:S06]  /*10b80*/  IMAD.WIDE R4, R0, 0x2, R14 ;  /* 0x0000000200047825 */ /* 0x004fcc00078e020e */
[----:B------:R-:W2:Y:S01]  /*10b90*/  LDG.E.U16 R5, [R4.64] ;  /* 0x0000000604057981 */ /* 0x000ea2000c1e1500 */
[----:B---3--:R-:W-:-:S05]  /*10ba0*/  IMAD.WIDE R14, R0, 0x2, R2 ;  /* 0x00000002000e7825 */ /* 0x008fca00078e0202 */
[----:B------:R0:W3:Y:S04]  /*10bb0*/  LDG.E.U16 R2, [R14.64] ;  /* 0x000000060e027981 */ /* 0x0000e8000c1e1500 */
[----:B----4-:R-:W-:Y:S04]  /*10bc0*/  STL [R1+0x2afc], R28 ;  /* 0x002afc1c01007387 */ /* 0x010fe80000100800 */
[----:B------:R-:W4:Y:S01]  /*10bd0*/  LDL.64 R16, [R1+0x1118] ;  /* 0x0011180001107983 */ /* 0x000f220000100a00 */
[----:B0-----:R-:W-:-:S03]  /*10be0*/  IMAD.WIDE R14, R0, 0x2, R8 ;  /* 0x00000002000e7825 */ /* 0x001fc600078e0208 */
[----:B------:R-:W4:Y:S04]  /*10bf0*/  LDL.64 R12, [R1+0x1110] ;  /* 0x00111000010c7983 */ /* 0x000f280000100a00 */
[----:B-1----:R0:W4:Y:S04]  /*10c00*/  LDG.E.U16 R26, [R14.64] ;  /* 0x000000060e1a7981 */ /* 0x002128000c1e1500 */
[----:B------:R-:W4:Y:S04]  /*10c10*/  LDL.64 R10, [R1+0x1200] ;  /* 0x00120000010a7983 */ /* 0x000f280000100a00 */
[----:B------:R-:W-:Y:S01]  /*10c20*/  STL [R1+0x2c], R25 ;  /* 0x00002c1901007387 */ /* 0x000fe20000100800 */
[----:B0-----:R-:W-:-:S03]  /*10c30*/  IMAD.WIDE R14, R0, 0x2, R18 ;  /* 0x00000002000e7825 */ /* 0x001fc600078e0212 */
[----:B------:R-:W-:Y:S04]  /*10c40*/  STL [R1+0x2b00], R6 ;  /* 0x002b000601007387 */ /* 0x000fe80000100800 */
[----:B------:R0:W-:Y:S04]  /*10c50*/  STL [R1+0xc], R24 ;  /* 0x00000c1801007387 */ /* 0x0001e80000100800 */
[----:B0-----:R4:W4:Y:S04]  /*10c60*/  LDG.E.U16 R24, [R14.64] ;  /* 0x000000060e187981 */ /* 0x001928000c1e1500 */
[----:B--2---:R-:W-:Y:S04]  /*10c70*/  STL [R1+0x2b04], R5 ;  /* 0x002b040501007387 */ /* 0x004fe80000100800 */
[----:B------:R-:W-:Y:S04]  /*10c80*/  STL [R1+0x8], R23 ;  /* 0x0000081701007387 */ /* 0x000fe80000100800 */
[----:B---3--:R-:W-:Y:S04]  /*10c90*/  STL [R1+0x2ac4], R2 ;  /* 0x002ac40201007387 */ /* 0x008fe80000100800 */
[----:B------:R-:W2:Y:S01]  /*10ca0*/  LDL.64 R8, [R1+0x1188] ;  /* 0x0011880001087983 */ /* 0x000ea20000100a00 */
[----:B----4-:R-:W-:-:S05]  /*10cb0*/  IMAD.WIDE R14, R0, 0x2, R16 ;  /* 0x00000002000e7825 */ /* 0x010fca00078e0210 */
[----:B------:R0:W3:Y:S04]  /*10cc0*/  LDG.E.U16 R4, [R14.64] ;  /* 0x000000060e047981 */ /* 0x0000e8000c1e1500 */
[----:B------:R-:W-:Y:S04]  /*10cd0*/  STL [R1+0x2ae4], R26 ;  /* 0x002ae41a01007387 */ /* 0x000fe80000100800 */
[----:B------:R-:W4:Y:S01]  /*10ce0*/  LDL.64 R6, [R1+0x1180] ;  /* 0x0011800001067983 */ /* 0x000f220000100a00 */
[----:B0-----:R-:W-:-:S05]  /*10cf0*/  IMAD.WIDE R14, R0, 0x2, R12 ;  /* 0x00000002000e7825 */ /* 0x001fca00078e020c */
[----:B------:R0:W2:Y:S02]  /*10d00*/  LDG.E.U16 R3, [R14.64] ;  /* 0x000000060e037981 */ /* 0x0000a4000c1e1500 */
[C---:B0-----:R-:W-:Y:S02]  /*10d10*/  IMAD.WIDE R14, R0.reuse, 0x2, R10 ;  /* 0x00000002000e7825 */ /* 0x041fe400078e020a */
[----:B------:R-:W-:Y:S04]  /*10d20*/  STL [R1+0x2ae8], R24 ;  /* 0x002ae81801007387 */ /* 0x000fe80000100800 */
[----:B------:R-:W-:Y:S04]  /*10d30*/  STL [R1+0x18], R22 ;  /* 0x0000181601007387 */ /* 0x000fe80000100800 */
[----:B---3--:R0:W-:Y:S04]  /*10d40*/  STL [R1+0x2aec], R4 ;  /* 0x002aec0401007387 */ /* 0x0081e80000100800 */
[----:B------:R-:W-:Y:S04]  /*10d50*/  STL [R1+0x14], R21 ;  /* 0x0000141501007387 */ /* 0x000fe80000100800 */
[----:B0-----:R-:W3:Y:S04]  /*10d60*/  LDL.64 R4, [R1+0x1108] ;  /* 0x0011080001047983 */ /* 0x001ee80000100a00 */
[----:B------:R0:W-:Y:S04]  /*10d70*/  STL [R1+0x4], R20 ;  /* 0x0000041401007387 */ /* 0x0001e80000100800 */
[----:B0-----:R2:W3:Y:S02]  /*10d80*/  LDG.E.U16 R20, [R14.64] ;  /* 0x000000060e147981 */ /* 0x0014e4000c1e1500 */
[----:B--2---:R-:W-:-:S05]  /*10d90*/  IMAD.WIDE R14, R0, 0x2, R8 ;  /* 0x00000002000e7825 */ /* 0x004fca00078e0208 */
[----:B------:R4:W2:Y:S02]  /*10da0*/  LDG.E.U16 R18, [R14.64] ;  /* 0x000000060e127981 */ /* 0x0008a4000c1e1500 */
[----:B----4-:R-:W-:-:S05]  /*10db0*/  IMAD.WIDE R14, R0, 0x2, R6 ;  /* 0x00000002000e7825 */ /* 0x010fca00078e0206 */
[----:B------:R3:W4:Y:S04]  /*10dc0*/  LDG.E.U16 R16, [R14.64] ;  /* 0x000000060e107981 */ /* 0x000728000c1e1500 */
[----:B------:R0:W-:Y:S04]  /*10dd0*/  STL [R1+0x2af0], R3 ;  /* 0x002af00301007387 */ /* 0x0001e80000100800 */
[----:B------:R-:W4:Y:S04]  /*10de0*/  LDL.64 R22, [R1+0x1100] ;  /* 0x0011000001167983 */ /* 0x000f280000100a00 */
[----:B------:R-:W4:Y:S04]  /*10df0*/  LDL.64 R12, [R1+0x11f8] ;  /* 0x0011f800010c7983 */ /* 0x000f280000100a00 */
[----:B------:R-:W4:Y:S01]  /*10e00*/  LDL.64 R10, [R1+0x11f0] ;  /* 0x0011f000010a7983 */ /* 0x000f220000100a00 */
[----:B---3--:R-:W-:-:S05]  /*10e10*/  IMAD.WIDE R14, R0, 0x2, R4 ;  /* 0x00000002000e7825 */ /* 0x008fca00078e0204 */
[----:B------:R1:W3:Y:S04]  /*10e20*/  LDG.E.U16 R17, [R14.64] ;  /* 0x000000060e117981 */ /* 0x0002e8000c1e1500 */
[----:B------:R-:W-:Y:S04]  /*10e30*/  STL [R1+0x2ac8], R20 ;  /* 0x002ac81401007387 */ /* 0x000fe80000100800 */
[----:B------:R-:W3:Y:S04]  /*10e40*/  LDL.64 R8, [R1+0x1178] ;  /* 0x0011780001087983 */ /* 0x000ee80000100a00 */
[----:B--2---:R-:W-:Y:S04]  /*10e50*/  STL [R1+0x2acc], R18 ;  /* 0x002acc1201007387 */ /* 0x004fe80000100800 */
[----:B------:R-:W2:Y:S04]  /*10e60*/  LDL.64 R6, [R1+0x1170] ;  /* 0x0011700001067983 */ /* 0x000ea80000100a00 */
[----:B----4-:R-:W-:Y:S04]  /*10e70*/  STL [R1+0x2ad0], R16 ;  /* 0x002ad01001007387 */ /* 0x010fe80000100800 */
[----:B------:R-:W4:Y:S01]  /*10e80*/  LDL.64 R4, [R1+0x10f8] ;  /* 0x0010f80001047983 */ /* 0x000f220000100a00 */
[----:B-1----:R-:W-:-:S03]  /*10e90*/  IMAD.WIDE R14, R0, 0x2, R22 ;  /* 0x00000002000e7825 */ /* 0x002fc600078e0216 */
[----:B0-----:R-:W4:Y:S04]  /*10ea0*/  LDL.64 R2, [R1+0x10f0] ;  /* 0x0010f00001027983 */ /* 0x001f280000100a00 */
[----:B------:R0:W4:Y:S02]  /*10eb0*/  LDG.E.U16 R19, [R14.64] ;  /* 0x000000060e137981 */ /* 0x000124000c1e1500 */
[----:B0-----:R-:W-:-:S05]  /*10ec0*/  IMAD.WIDE R14, R0, 0x2, R12 ;  /* 0x00000002000e7825 */ /* 0x001fca00078e020c */
[----:B------:R0:W4:Y:S02]  /*10ed0*/  LDG.E.U16 R21, [R14.64] ;  /* 0x000000060e157981 */ /* 0x000124000c1e1500 */
[----:B0-----:R-:W-:-:S05]  /*10ee0*/  IMAD.WIDE R14, R0, 0x2, R10 ;  /* 0x00000002000e7825 */ /* 0x001fca00078e020a */
[----:B------:R3:W4:Y:S02]  /*10ef0*/  LDG.E.U16 R23, [R14.64] ;  /* 0x000000060e177981 */ /* 0x000724000c1e1500 */
[----:B---3--:R-:W-:-:S05]  /*10f00*/  IMAD.WIDE R14, R0, 0x2, R8 ;  /* 0x00000002000e7825 */ /* 0x008fca00078e0208 */
[----:B------:R2:W3:Y:S02]  /*10f10*/  LDG.E.U16 R25, [R14.64] ;  /* 0x000000060e197981 */ /* 0x0004e4000c1e1500 */
[----:B--2---:R-:W-:-:S05]  /*10f20*/  IMAD.WIDE R14, R0, 0x2, R6 ;  /* 0x00000002000e7825 */ /* 0x004fca00078e0206 */
[----:B------:R4:W2:Y:S02]  /*10f30*/  LDG.E.U16 R27, [R14.64] ;  /* 0x000000060e1b7981 */ /* 0x0008a4000c1e1500 */
[----:B----4-:R-:W-:-:S05]  /*10f40*/  IMAD.WIDE R14, R0, 0x2, R4 ;  /* 0x00000002000e7825 */ /* 0x010fca00078e0204 */
[----:B------:R-:W4:Y:S04]  /*10f50*/  LDG.E.U16 R29, [R14.64] ;  /* 0x000000060e1d7981 */ /* 0x000f28000c1e1500 */
[----:B------:R-:W-:Y:S04]  /*10f60*/  STL [R1+0x2ad4], R17 ;  /* 0x002ad41101007387 */ /* 0x000fe80000100800 */
[----:B------:R-:W-:Y:S04]  /*10f70*/  STL [R1+0x2ad8], R19 ;  /* 0x002ad81301007387 */ /* 0x000fe80000100800 */
[----:B------:R-:W-:Y:S04]  /*10f80*/  STL [R1+0x2ab4], R21 ;  /* 0x002ab41501007387 */ /* 0x000fe80000100800 */
[----:B------:R-:W-:Y:S04]  /*10f90*/  STL [R1+0x2ab8], R23 ;  /* 0x002ab81701007387 */ /* 0x000fe80000100800 */
[----:B---3--:R-:W-:Y:S04]  /*10fa0*/  STL [R1+0x2abc], R25 ;  /* 0x002abc1901007387 */ /* 0x008fe80000100800 */
[----:B--2---:R-:W-:Y:S04]  /*10fb0*/  STL [R1+0x2ac0], R27 ;  /* 0x002ac01b01007387 */ /* 0x004fe80000100800 */
[----:B----4-:R-:W-:Y:S04]  /*10fc0*/  STL [R1+0x2adc], R29 ;  /* 0x002adc1d01007387 */ /* 0x010fe80000100800 */
[----:B------:R-:W2:Y:S04]  /*10fd0*/  LDL.LU R11, [R1+0x3b0] ;  /* 0x0003b000010b7983 */ /* 0x000ea80000300800 */
[----:B------:R-:W3:Y:S01]  /*10fe0*/  LDL.LU R13, [R1+0x354] ;  /* 0x00035400010d7983 */ /* 0x000ee20000300800 */
[----:B------:R-:W-:-:S06]  /*10ff0*/  IMAD.WIDE R14, R0, 0x2, R2 ;  /* 0x00000002000e7825 */ /* 0x000fcc00078e0202 */
[----:B------:R0:W4:Y:S04]  /*11000*/  LDG.E.U16 R14, [R14.64] ;  /* 0x000000060e0e7981 */ /* 0x000128000c1e1500 */
[----:B------:R-:W1:Y:S04]  /*11010*/  S2R R26, SR_TID.X ;  /* 0x00000000001a7919 */ /* 0x000e680000002100 */
[----:B---3--:R3:W-:Y:S04]  /*11020*/  STL [R1+0x2b50], R13 ;  /* 0x002b500d01007387 */ /* 0x0087e80000100800 */
[----:B---3--:R-:W3:Y:S04]  /*11030*/  LDL.LU R13, [R1+0x394] ;  /* 0x00039400010d7983 */ /* 0x008ee80000300800 */
[----:B------:R-:W3:Y:S04]  /*11040*/  LDL.LU R22, [R1+0x350] ;  /* 0x0003500001167983 */ /* 0x000ee80000300800 */
        /* <DEDUP_REMOVED lines=14> */
[----:B------:R-:W3:Y:S01]  /*11130*/  LDL.LU R5, [R1+0xd4] ;  /* 0x0000d40001057983 */ /* 0x000ee20000300800 */
[----:B-1----:R-:W-:-:S03]  /*11140*/  LOP3.LUT R2, R26, 0x7f, RZ, 0xc0, !PT ;  /* 0x0000007f1a027812 */ /* 0x002fc600078ec0ff */
[----:B------:R-:W3:Y:S04]  /*11150*/  LDL.LU R6, [R1+0xd0] ;  /* 0x0000d00001067983 */ /* 0x000ee80000300800 */
[----:B------:R-:W3:Y:S04]  /*11160*/  LDL.LU R28, [R1+0x94] ;  /* 0x00009400011c7983 */ /* 0x000ee80000300800 */
[----:B------:R-:W3:Y:S04]  /*11170*/  LDL.LU R7, [R1+0x90] ;  /* 0x0000900001077983 */ /* 0x000ee80000300800 */
[----:B------:R-:W3:Y:S04]  /*11180*/  LDL.LU R8, [R1+0x54] ;  /* 0x0000540001087983 */ /* 0x000ee80000300800 */
[----:B------:R-:W3:Y:S01]  /*11190*/  LDL.LU R9, [R1+0x50] ;  /* 0x0000500001097983 */ /* 0x000ee20000300800 */
[----:B0-----:R-:W-:-:S03]  /*111a0*/  IMAD.SHL.U32 R15, R2, 0x2, RZ ;  /* 0x00000002020f7824 */ /* 0x001fc600078e00ff */
[----:B------:R-:W-:Y:S06]  /*111b0*/  BAR.SYNC.DEFER_BLOCKING 0x0 ;  /* 0x0000000000007b1d */ /* 0x000fec0000010000 */
[----:B------:R-:W3:Y:S04]  /*111c0*/  LDL.LU R10, [R1+0x30] ;  /* 0x00003000010a7983 */ /* 0x000ee80000300800 */
[----:B------:R0:W-:Y:S04]  /*111d0*/  STL [R1+0x2b1c], R26 ;  /* 0x002b1c1a01007387 */ /* 0x0001e80000100800 */
[----:B0-----:R-:W3:Y:S04]  /*111e0*/  LDL.LU R26, [R1+0x2d0] ;  /* 0x0002d000011a7983 */ /* 0x001ee80000300800 */
[----:B------:R0:W-:Y:S04]  /*111f0*/  STL [R1+0x18e4], R0 ;  /* 0x0018e40001007387 */ /* 0x0001e80000100800 */
[----:B--2---:R-:W-:Y:S04]  /*11200*/  STS.U16 [R15], R11 ;  /* 0x0000000b0f007388 */ /* 0x004fe80000000400 */
[----:B0-----:R-:W2:Y:S04]  /*11210*/  LDL.LU R0, [R1+0x2d4] ;  /* 0x0002d40001007983 */ /* 0x001ea80000300800 */
[----:B----4-:R0:W-:Y:S04]  /*11220*/  STL [R1+0x2ae0], R14 ;  /* 0x002ae00e01007387 */ /* 0x0101e80000100800 */
[----:B0-----:R-:W4:Y:S04]  /*11230*/  LDL.LU R14, [R1+0x310] ;  /* 0x00031000010e7983 */ /* 0x001f280000300800 */
[----:B------:R0:W-:Y:S04]  /*11240*/  STL [R1+0x2b08], R2 ;  /* 0x002b080201007387 */ /* 0x0001e80000100800 */
[----:B0-----:R-:W2:Y:S04]  /*11250*/  LDL.LU R2, [R1+0x314] ;  /* 0x0003140001027983 */ /* 0x001ea80000300800 */
[----:B------:R-:W2:Y:S04]  /*11260*/  LDL.LU R11, [R1+0x28] ;  /* 0x00002800010b7983 */ /* 0x000ea80000300800 */
[----:B---3--:R0:W-:Y:S04]  /*11270*/  STS.U16 [R15+0x100], R13 ;  /* 0x0001000d0f007388 */ /* 0x0081e80000000400 */
[----:B0-----:R-:W3:Y:S04]  /*11280*/  LDL.LU R13, [R1+0x2b50] ;  /* 0x002b5000010d7983 */ /* 0x001ee80000300800 */
[----:B---3--:R0:W-:Y:S04]  /*11290*/  STS.U16 [R15+0x1000], R13 ;  /* 0x0010000d0f007388 */ /* 0x0081e80000000400 */
[----:B------:R1:W-:Y:S04]  /*112a0*/  STS.U16 [R15+0x1100], R22 ;  /* 0x001100160f007388 */ /* 0x0003e80000000400 */
[----:B0-----:R-:W3:Y:S04]  /*112b0*/  LDL.LU R13, [R1+0x2b4c] ;  /* 0x002b4c00010d7983 */ /* 0x001ee80000300800 */
[----:B-1----:R-:W3:Y:S04]  /*112c0*/  LDL.LU R22, [R1+0x2b48] ;  /* 0x002b480001167983 */ /* 0x002ee80000300800 */
[----:B--2---:R-:W-:Y:S04]  /*112d0*/  STS.U16 [R15+0x2000], R2 ;  /* 0x002000020f007388 */ /* 0x004fe80000000400 */
        /* <DEDUP_REMOVED lines=17> */
[----:B0-----:R-:W0:Y:S04]  /*113f0*/  S2R R12, SR_TID.X ;  /* 0x00000000000c7919 */ /* 0x001e280000002100 */
[----:B------:R-:W-:Y:S04]  /*11400*/  STS.U16 [R15+0xb000], R5 ;  /* 0x00b000050f007388 */ /* 0x000fe80000000400 */
[----:B------:R-:W-:Y:S04]  /*11410*/  STS.U16 [R15+0xb100], R6 ;  /* 0x00b100060f007388 */ /* 0x000fe80000000400 */
[----:B------:R-:W-:Y:S04]  /*11420*/  STS.U16 [R15+0xc000], R28 ;  /* 0x00c0001c0f007388 */ /* 0x000fe80000000400 */
[----:B------:R1:W-:Y:S01]  /*11430*/  STS.U16 [R15+0xc100], R7 ;  /* 0x00c100070f007388 */ /* 0x0003e20000000400 */
[----:B0-----:R-:W-:-:S03]  /*11440*/  LOP3.LUT R12, R12, 0x7f, RZ, 0xc0, !PT ;  /* 0x0000007f0c0c7812 */ /* 0x001fc600078ec0ff */
[----:B------:R-:W-:Y:S01]  /*11450*/  STS.U16 [R15+0xd000], R8 ;  /* 0x00d000080f007388 */ /* 0x000fe20000000400 */
[----:B------:R-:W-:-:S03]  /*11460*/  SHF.L.U32 R12, R12, 0x1, RZ ;  /* 0x000000010c0c7819 */ /* 0x000fc600000006ff */
[----:B------:R-:W-:Y:S04]  /*11470*/  STS.U16 [R15+0xd100], R9 ;  /* 0x00d100090f007388 */ /* 0x000fe80000000400 */
[----:B------:R-:W-:Y:S01]  /*11480*/  STS.U16 [R15+0xe000], R10 ;  /* 0x00e0000a0f007388 */ /* 0x000fe20000000400 */
[----:B------:R-:W-:-:S03]  /*11490*/  LOP3.LUT R0, R12, 0x10, RZ, 0x3c, !PT ;  /* 0x000000100c007812 */ /* 0x000fc600078e3cff */
[----:B-1----:R-:W2:Y:S04]  /*114a0*/  LDL.LU R7, [R1+0x38c] ;  /* 0x00038c0001077983 */ /* 0x002ea80000300800 */
[----:B------:R0:W-:Y:S04]  /*114b0*/  STS.U16 [R15+0xe100], R11 ;  /* 0x00e1000b0f007388 */ /* 0x0001e80000000400 */
[----:B0-----:R-:W4:Y:S04]  /*114c0*/  LDL.LU R11, [R1+0x388] ;  /* 0x00038800010b7983 */ /* 0x001f280000300800 */
        /* <DEDUP_REMOVED lines=21> */
[----:B---3--:R0:W-:Y:S04]  /*11620*/  STS.U16 [R15+0xf000], R22 ;  /* 0x00f000160f007388 */ /* 0x0081e80000000400 */
[----:B------:R1:W-:Y:S04]  /*11630*/  STS.U16 [R15+0xf100], R13 ;  /* 0x00f1000d0f007388 */ /* 0x0003e80000000400 */
[----:B0-----:R-:W3:Y:S04]  /*11640*/  LDL.LU R22, [R1+0x2cc] ;  /* 0x0002cc0001167983 */ /* 0x001ee80000300800 */
[----:B-1----:R-:W3:Y:S04]  /*11650*/  LDL.LU R13, [R1+0x308] ;  /* 0x00030800010d7983 */ /* 0x002ee80000300800 */
[----:B------:R0:W-:Y:S04]  /*11660*/  STL [R1+0x2af4], R15 ;  /* 0x002af40f01007387 */ /* 0x0001e80000100800 */
[----:B0-----:R-:W3:Y:S04]  /*11670*/  LDL.LU R15, [R1+0x30c] ;  /* 0x00030c00010f7983 */ /* 0x001ee80000300800 */
[----:B------:R-:W3:Y:S04]  /*11680*/  LDL.LU R6, [R1+0x4c] ;  /* 0x00004c0001067983 */ /* 0x000ee80000300800 */
[----:B------:R-:W3:Y:S04]  /*11690*/  LDL.LU R28, [R1+0x48] ;  /* 0x00004800011c7983 */ /* 0x000ee80000300800 */
[----:B--2---:R0:W-:Y:S04]  /*116a0*/  STS.U16 [R0+0x200], R7 ;  /* 0x0002000700007388 */ /* 0x0041e80000000400 */
[----:B0-----:R-:W2:Y:S04]  /*116b0*/  LDL.LU R7, [R1+0x24] ;  /* 0x0000240001077983 */ /* 0x001ea80000300800 */
[----:B----4-:R0:W-:Y:S04]  /*116c0*/  STS.U16 [R0+0x300], R11 ;  /* 0x0003000b00007388 */ /* 0x0101e80000000400 */
[----:B------:R1:W-:Y:S04]  /*116d0*/  STS.U16 [R0+0x1200], R12 ;  /* 0x0012000c00007388 */ /* 0x0003e80000000400 */
[----:B------:R4:W-:Y:S04]  /*116e0*/  STS.U16 [R0+0x1300], R10 ;  /* 0x0013000a00007388 */ /* 0x0009e80000000400 */
[----:B0-----:R-:W2:Y:S04]  /*116f0*/  LDL.LU R11, [R1+0x2b44] ;  /* 0x002b4400010b7983 */ /* 0x001ea80000300800 */
[----:B-1----:R-:W2:Y:S04]  /*11700*/  LDL.LU R12, [R1+0x2b40] ;  /* 0x002b4000010c7983 */ /* 0x002ea80000300800 */
[----:B----4-:R-:W4:Y:S04]  /*11710*/  LDL.LU R10, [R1+0x20] ;  /* 0x00002000010a7983 */ /* 0x010f280000300800 */
[----:B---3--:R-:W-:Y:S04]  /*11720*/  STS.U16 [R0+0x2200], R15 ;  /* 0x0022000f00007388 */ /* 0x008fe80000000400 */
        /* <DEDUP_REMOVED lines=19> */
[----:B------:R-:W-:Y:S04]  /*11860*/  STS.U16 [R0+0xb300], R24 ;  /* 0x00b3001800007388 */ /* 0x000fe80000000400 */
[----:B------:R-:W-:Y:S01]  /*11870*/  STS.U16 [R0+0xc200], R5 ;  /* 0x00c2000500007388 */ /* 0x000fe20000000400 */
[----:B0-----:R-:W-:-:S03]  /*11880*/  LOP3.LUT R9, R9, 0x7f, RZ, 0xc0, !PT ;  /* 0x0000007f09097812 */ /* 0x001fc600078ec0ff */
[----:B------:R0:W-:Y:S02]  /*11890*/  STS.U16 [R0+0xc300], R8 ;  /* 0x00c3000800007388 */ /* 0x0001e40000000400 */
[----:B0-----:R-:W-:-:S05]  /*118a0*/  IMAD.SHL.U32 R8, R9, 0x2, RZ ;  /* 0x0000000209087824 */ /* 0x001fca00078e00ff */
[----:B------:R-:W-:-:S05]  /*118b0*/  LOP3.LUT R3, R8, 0x20, RZ, 0x3c, !PT ;  /* 0x0000002008037812 */ /* 0x000fca00078e3cff */
[----:B------:R-:W-:Y:S04]  /*118c0*/  STL [R1+0x2b3c], R3 ;  /* 0x002b3c0301007387 */ /* 0x000fe80000100800 */
[----:B------:R0:W-:Y:S04]  /*118d0*/  STL [R1+0x2b30], R8 ;  /* 0x002b300801007387 */ /* 0x0001e80000100800 */
[----:B0-----:R-:W3:Y:S01]  /*118e0*/  LDL.LU R8, [R1+0x344] ;  /* 0x0003440001087983 */ /* 0x001ee20000300800 */
[----:B------:R-:W-:-:S03]  /*118f0*/  SHF.L.U32 R9, R9, 0x1, RZ ;  /* 0x0000000109097819 */ /* 0x000fc600000006ff */
[----:B---3--:R0:W-:Y:S04]  /*11900*/  STL [R1+0x2b34], R8 ;  /* 0x002b340801007387 */ /* 0x0081e80000100800 */
[----:B0-----:R-:W3:Y:S01]  /*11910*/  LDL.LU R8, [R1+0x380] ;  /* 0x0003800001087983 */ /* 0x001ee20000300800 */
[----:B------:R-:W-:-:S03]  /*11920*/  LOP3.LUT R3, R9, 0x10, RZ, 0x3c, !PT ;  /* 0x0000001009037812 */ /* 0x000fc600078e3cff */
[----:B------:R-:W-:Y:S04]  /*11930*/  STS.U16 [R0+0xd200], R6 ;  /* 0x00d2000600007388 */ /* 0x000fe80000000400 */
[----:B------:R-:W-:Y:S04]  /*11940*/  STS.U16 [R0+0xd300], R28 ;  /* 0x00d3001c00007388 */ /* 0x000fe80000000400 */
[----:B--2---:R-:W-:Y:S04]  /*11950*/  STS.U16 [R0+0xe200], R7 ;  /* 0x00e2000700007388 */ /* 0x004fe80000000400 */
[----:B----4-:R-:W-:Y:S04]  /*11960*/  STS.U16 [R3+0xe300], R10 ;  /* 0x00e3000a03007388 */ /* 0x010fe80000000400 */
[----:B------:R-:W-:Y:S04]  /*11970*/  STS.U16 [R3+0xf200], R12 ;  /* 0x00f2000c03007388 */ /* 0x000fe80000000400 */
[----:B------:R-:W-:Y:S04]  /*11980*/  STS.U16 [R3+0xf300], R11 ;  /* 0x00f3000b03007388 */ /* 0x000fe80000000400 */
[----:B---3--:R0:W-:Y:S04]  /*11990*/  STL [R1+0x2b38], R8 ;  /* 0x002b380801007387 */ /* 0x0081e80000100800 */
[----:B0-----:R-:W2:Y:S04]  /*119a0*/  LDL.LU R8, [R1+0x384] ;  /* 0x0003840001087983 */ /* 0x001ea80000300800 */
[----:B------:R-:W3:Y:S04]  /*119b0*/  LDL.LU R9, [R1+0x340] ;  /* 0x0003400001097983 */ /* 0x000ee80000300800 */
[----:B------:R-:W4:Y:S04]  /*119c0*/  LDL.LU R10, [R1+0x304] ;  /* 0x00030400010a7983 */ /* 0x000f280000300800 */
[----:B------:R-:W2:Y:S04]  /*119d0*/  LDL.LU R15, [R1+0x2c0] ;  /* 0x0002c000010f7983 */ /* 0x000ea80000300800 */
        /* <DEDUP_REMOVED lines=24> */
[----:B------:R-:W3:Y:S04]  /*11b60*/  LDL.LU R11, [R1+0x300] ;  /* 0x00030000010b7983 */ /* 0x000ee80000300800 */
[----:B--2---:R0:W-:Y:S04]  /*11b70*/  STS.U16 [R3+0x400], R8 ;  /* 0x0004000803007388 */ /* 0x0041e80000000400 */
[----:B0-----:R-:W2:Y:S04]  /*11b80*/  LDL.LU R8, [R1+0x2b38] ;  /* 0x002b380001087983 */ /* 0x001ea80000300800 */
[----:B--2---:R0:W-:Y:S04]  /*11b90*/  STS.U16 [R3+0x500], R8 ;  /* 0x0005000803007388 */ /* 0x0041e80000000400 */
[----:B0-----:R-:W2:Y:S04]  /*11ba0*/  LDL.LU R8, [R1+0x2b34] ;  /* 0x002b340001087983 */ /* 0x001ea80000300800 */
[----:B--2---:R0:W-:Y:S04]  /*11bb0*/  STS.U16 [R3+0x1400], R8 ;  /* 0x0014000803007388 */ /* 0x0041e80000000400 */
[----:B---3--:R1:W-:Y:S04]  /*11bc0*/  STS.U16 [R3+0x1500], R9 ;  /* 0x0015000903007388 */ /* 0x0083e80000000400 */
[----:B----4-:R2:W-:Y:S04]  /*11bd0*/  STS.U16 [R3+0x2400], R10 ;  /* 0x0024000a03007388 */ /* 0x0105e80000000400 */
[----:B------:R-:W-:Y:S04]  /*11be0*/  STS.U16 [R3+0x2500], R11 ;  /* 0x0025000b03007388 */ /* 0x000fe80000000400 */
[----:B------:R-:W-:Y:S04]  /*11bf0*/  STS.U16 [R3+0x3400], R12 ;  /* 0x0034000c03007388 */ /* 0x000fe80000000400 */
[----:B------:R-:W-:Y:S04]  /*11c00*/  STS.U16 [R3+0x3500], R15 ;  /* 0x0035000f03007388 */ /* 0x000fe80000000400 */
[----:B------:R-:W-:Y:S04]  /*11c10*/  STS.U16 [R3+0x4400], R13 ;  /* 0x0044000d03007388 */ /* 0x000fe80000000400 */
[----:B------:R-:W-:Y:S04]  /*11c20*/  STS.U16 [R3+0x4500], R22 ;  /* 0x0045001603007388 */ /* 0x000fe80000000400 */
[----:B------:R-:W-:Y:S04]  /*11c30*/  STS.U16 [R3+0x5400], R2 ;  /* 0x0054000203007388 */ /* 0x000fe80000000400 */
[----:B0-----:R-:W3:Y:S04]  /*11c40*/  LDL.LU R8, [R1+0x2b30] ;  /* 0x002b300001087983 */ /* 0x001ee80000300800 */
[----:B------:R-:W-:Y:S04]  /*11c50*/  STS.U16 [R3+0x5500], R14 ;  /* 0x0055000e03007388 */ /* 0x000fe80000000400 */
[----:B-1----:R-:W4:Y:S04]  /*11c60*/  LDL.LU R9, [R1+0x2b2c] ;  /* 0x002b2c0001097983 */ /* 0x002f280000300800 */
[----:B------:R-:W-:Y:S04]  /*11c70*/  STS.U16 [R3+0x6400], R0 ;  /* 0x0064000003007388 */ /* 0x000fe80000000400 */
[----:B--2---:R-:W2:Y:S04]  /*11c80*/  LDL.LU R10, [R1+0x2b28] ;  /* 0x002b2800010a7983 */ /* 0x004ea80000300800 */
[----:B------:R0:W-:Y:S04]  /*11c90*/  STS.U16 [R3+0x6500], R26 ;  /* 0x0065001a03007388 */ /* 0x0001e80000000400 */
[----:B0-----:R-:W2:Y:S04]  /*11ca0*/  LDL.LU R26, [R1+0x33c] ;  /* 0x00033c00011a7983 */ /* 0x001ea80000300800 */
[----:B--2---:R0:W-:Y:S04]  /*11cb0*/  STL [R1+0x2b20], R26 ;  /* 0x002b201a01007387 */ /* 0x0041e80000100800 */
[----:B0-----:R-:W2:Y:S04]  /*11cc0*/  LDL.LU R26, [R1+0x378] ;  /* 0x00037800011a7983 */ /* 0x001ea80000300800 */
        /* <DEDUP_REMOVED lines=8> */
[----:B--2---:R0:W-:Y:S04]  /*11d50*/  STL [R1+0x2b24], R26 ;  /* 0x002b241a01007387 */ /* 0x0041e80000100800 */
[----:B0-----:R-:W2:Y:S04]  /*11d60*/  LDL.LU R26, [R1+0x37c] ;  /* 0x00037c00011a7983 */ /* 0x001ea80000300800 */
[----:B------:R-:W-:Y:S04]  /*11d70*/  STS.U16 [R3+0xb400], R18 ;  /* 0x00b4001203007388 */ /* 0x000fe80000000400 */
[----:B------:R-:W-:Y:S04]  /*11d80*/  STS.U16 [R3+0xb500], R20 ;  /* 0x00b5001403007388 */ /* 0x000fe80000000400 */
[----:B------:R-:W-:Y:S04]  /*11d90*/  STS.U16 [R3+0xc400], R4 ;  /* 0x00c4000403007388 */ /* 0x000fe80000000400 */
[----:B------:R-:W-:Y:S04]  /*11da0*/  STS.U16 [R3+0xc500], R24 ;  /* 0x00c5001803007388 */ /* 0x000fe80000000400 */
[----:B------:R-:W-:Y:S01]  /*11db0*/  STS.U16 [R3+0xd400], R5 ;  /* 0x00d4000503007388 */ /* 0x000fe20000000400 */
[----:B---3--:R-:W-:-:S03]  /*11dc0*/  LOP3.LUT R0, R8, 0x30, RZ, 0x3c, !PT ;  /* 0x0000003008007812 */ /* 0x008fc600078e3cff */
[----:B------:R-:W-:Y:S04]  /*11dd0*/  STS.U16 [R3+0xd500], R6 ;  /* 0x00d5000603007388 */ /* 0x000fe80000000400 */
[----:B------:R-:W-:Y:S04]  /*11de0*/  STS.U16 [R3+0xe400], R28 ;  /* 0x00e4001c03007388 */ /* 0x000fe80000000400 */
[----:B------:R0:W-:Y:S04]  /*11df0*/  STS.U16 [R3+0xe500], R7 ;  /* 0x00e5000703007388 */ /* 0x0001e80000000400 */
[----:B0-----:R-:W3:Y:S04]  /*11e00*/  LDL.LU R7, [R1+0x338] ;  /* 0x0003380001077983 */ /* 0x001ee80000300800 */
        /* <DEDUP_REMOVED lines=18> */
[----:B------:R0:W-:Y:S04]  /*11f30*/  STS.U16 [R3+0xf400], R10 ;  /* 0x00f4000a03007388 */ /* 0x0001e80000000400 */
[----:B----4-:R1:W-:Y:S04]  /*11f40*/  STS.U16 [R3+0xf500], R9 ;  /* 0x00f5000903007388 */ /* 0x0103e80000000400 */
[----:B0-----:R-:W4:Y:S04]  /*11f50*/  LDL.LU R10, [R1+0x2bc] ;  /* 0x0002bc00010a7983 */ /* 0x001f280000300800 */
[----:B-1----:R-:W3:Y:S04]  /*11f60*/  LDL.LU R9, [R1+0x2f8] ;  /* 0x0002f80001097983 */ /* 0x002ee80000300800 */
[----:B------:R-:W3:Y:S04]  /*11f70*/  LDL.LU R3, [R1+0x7c] ;  /* 0x00007c0001037983 */ /* 0x000ee80000300800 */
[----:B------:R-:W3:Y:S04]  /*11f80*/  LDL.LU R4, [R1+0x78] ;  /* 0x0000780001047983 */ /* 0x000ee80000300800 */
[----:B------:R-:W3:Y:S04]  /*11f90*/  LDL.LU R24, [R1+0x3c] ;  /* 0x00003c0001187983 */ /* 0x000ee80000300800 */
[----:B------:R-:W3:Y:S04]  /*11fa0*/  LDL.LU R5, [R1+0x38] ;  /* 0x0000380001057983 */ /* 0x000ee80000300800 */
[----:B------:R-:W3:Y:S04]  /*11fb0*/  LDL.LU R6, [R1+0xc] ;  /* 0x00000c0001067983 */ /* 0x000ee80000300800 */
[----:B------:R-:W3:Y:S04]  /*11fc0*/  LDL.LU R28, [R1+0x8] ;  /* 0x00000800011c7983 */ /* 0x000ee80000300800 */
[----:B--2---:R0:W-:Y:S04]  /*11fd0*/  STS.U16 [R0+0x600], R26 ;  /* 0x0006001a00007388 */ /* 0x0041e80000000400 */
[----:B0-----:R-:W2:Y:S04]  /*11fe0*/  LDL.LU R26, [R1+0x2b24] ;  /* 0x002b2400011a7983 */ /* 0x001ea80000300800 */
[----:B--2---:R0:W-:Y:S04]  /*11ff0*/  STS.U16 [R0+0x700], R26 ;  /* 0x0007001a00007388 */ /* 0x0041e80000000400 */
[----:B0-----:R-:W2:Y:S04]  /*12000*/  LDL.LU R26, [R1+0x2b20] ;  /* 0x002b2000011a7983 */ /* 0x001ea80000300800 */
[----:B--2---:R0:W-:Y:S04]  /*12010*/  STS.U16 [R0+0x1600], R26 ;  /* 0x0016001a00007388 */ /* 0x0041e80000000400 */
[----:B0-----:R-:W2:Y:S04]  /*12020*/  LDL.LU R26, [R1+0x2b1c] ;  /* 0x002b1c00011a7983 */ /* 0x001ea80000300800 */
[----:B---3--:R0:W-:Y:S04]  /*12030*/  STS.U16 [R0+0x1700], R7 ;  /* 0x0017000700007388 */ /* 0x0081e80000000400 */
[----:B------:R1:W-:Y:S04]  /*12040*/  STS.U16 [R0+0x2600], R8 ;  /* 0x0026000800007388 */ /* 0x0003e80000000400 */
[----:B------:R-:W-:Y:S04]  /*12050*/  STS.U16 [R0+0x2700], R9 ;  /* 0x0027000900007388 */ /* 0x000fe80000000400 */
        /* <DEDUP_REMOVED lines=25> */
[----:B-1----:R-:W4:Y:S01]  /*121f0*/  LDL.LU R8, [R1+0x2b14] ;  /* 0x002b140001087983 */ /* 0x002f220000300800 */
[----:B--2---:R-:W-:-:S05]  /*12200*/  LOP3.LUT R26, R26, 0x7f, RZ, 0xc0, !PT ;  /* 0x0000007f1a1a7812 */ /* 0x004fca00078ec0ff */
[----:B------:R-:W-:-:S05]  /*12210*/  IMAD.SHL.U32 R26, R26, 0x2, RZ ;  /* 0x000000021a1a7824 */ /* 0x000fca00078e00ff */
[----:B---3--:R-:W-:-:S05]  /*12220*/  LOP3.LUT R0, R26, 0x40, RZ, 0x3c, !PT ;  /* 0x000000401a007812 */ /* 0x008fca00078e3cff */
[----:B------:R0:W-:Y:S04]  /*12230*/  STL [R1+0x2b10], R0 ;  /* 0x002b100001007387 */ /* 0x0001e80000100800 */
[----:B------:R-:W2:Y:S01]  /*12240*/  LDL.LU R2, [R1+0x370] ;  /* 0x0003700001027983 */ /* 0x000ea20000300800 */
[----:B0-----:R-:W-:-:S05]  /*12250*/  LOP3.LUT R0, R26, 0x30, RZ, 0x3c, !PT ;  /* 0x000000301a007812 */ /* 0x001fca00078e3cff */
[----:B----4-:R-:W-:Y:S04]  /*12260*/  STS.U16 [R0+0xf600], R8 ;  /* 0x00f6000800007388 */ /* 0x010fe80000000400 */
[----:B------:R-:W-:Y:S04]  /*12270*/  STS.U16 [R0+0xf700], R7 ;  /* 0x00f7000700007388 */ /* 0x000fe80000000400 */
[----:B--2---:R0:W-:Y:S04]  /*12280*/  STL [R1+0x2b0c], R2 ;  /* 0x002b0c0201007387 */ /* 0x0041e80000100800 */
        /* <DEDUP_REMOVED lines=33> */
[----:B---3--:R0:W-:Y:S04]  /*124a0*/  STS.U16 [R0+0x1800], R5 ;  /* 0x0018000500007388 */ /* 0x0081e80000000400 */
[----:B----4-:R1:W-:Y:S04]  /*124b0*/  STS.U16 [R0+0x1900], R6 ;  /* 0x0019000600007388 */ /* 0x0103e80000000400 */
[----:B------:R3:W-:Y:S04]  /*124c0*/  STS.U16 [R0+0x2800], R28 ;  /* 0x0028001c00007388 */ /* 0x0007e80000000400 */
[----:B0-----:R-:W4:Y:S04]  /*124d0*/  LDL.LU R5, [R1+0x2b04] ;  /* 0x002b040001057983 */ /* 0x001f280000300800 */
[----:B-1----:R-:W4:Y:S04]  /*124e0*/  LDL.LU R6, [R1+0x2b00] ;  /* 0x002b000001067983 */ /* 0x002f280000300800 */
[----:B---3--:R-:W3:Y:S04]  /*124f0*/  LDL.LU R28, [R1+0x2afc] ;  /* 0x002afc00011c7983 */ /* 0x008ee80000300800 */
        /* <DEDUP_REMOVED lines=21> */
[----:B------:R0:W-:Y:S04]  /*12650*/  STS.U16 [R0+0xd800], R4 ;  /* 0x00d8000400007388 */ /* 0x0001e80000000400 */
[----:B------:R0:W-:Y:S04]  /*12660*/  STS.U16 [R0+0xd900], R24 ;  /* 0x00d9001800007388 */ /* 0x0001e80000000400 */
[----:B------:R0:W-:Y:S01]  /*12670*/  STS.U16 [R0+0xe800], R26 ;  /* 0x00e8001a00007388 */ /* 0x0001e20000000400 */
[----:B--2---:R-:W-:-:S04]  /*12680*/  SHF.L.U32 R2, R2, 0x1, RZ ;  /* 0x0000000102027819 */ /* 0x004fc800000006ff */
[----:B0-----:R-:W-:-:S05]  /*12690*/  LOP3.LUT R14, R2, 0x50, RZ, 0x3c, !PT ;  /* 0x00000050020e7812 */ /* 0x001fca00078e3cff */
[----:B------:R0:W-:Y:S04]  /*126a0*/  STL [R1+0x2af8], R14 ;  /* 0x002af80e01007387 */ /* 0x0001e80000100800 */
[----:B------:R-:W2:Y:S04]  /*126b0*/  LDL.LU R15, [R1+0x36c] ;  /* 0x00036c00010f7983 */ /* 0x000ea80000300800 */
[----:B-1----:R-:W2:Y:S04]  /*126c0*/  LDL.LU R3, [R1+0x368] ;  /* 0x0003680001037983 */ /* 0x002ea80000300800 */
        /* <DEDUP_REMOVED lines=13> */
[----:B------:R-:W2:Y:S01]  /*127a0*/  LDL.LU R27, [R1+0x12c] ;  /* 0x00012c00011b7983 */ /* 0x000ea20000300800 */
[----:B0-----:R-:W-:-:S03]  /*127b0*/  LOP3.LUT R14, R2, 0x40, RZ, 0x3c, !PT ;  /* 0x00000040020e7812 */ /* 0x001fc600078e3cff */
        /* <DEDUP_REMOVED lines=9> */
[----:B---3--:R0:W-:Y:S04]  /*12850*/  STS.U16 [R14+0xe900], R28 ;  /* 0x00e9001c0e007388 */ /* 0x0081e80000000400 */
[----:B----4-:R1:W-:Y:S04]  /*12860*/  STS.U16 [R14+0xf800], R6 ;  /* 0x00f800060e007388 */ /* 0x0103e80000000400 */
[----:B------:R3:W-:Y:S04]  /*12870*/  STS.U16 [R14+0xf900], R5 ;  /* 0x00f900050e007388 */ /* 0x0007e80000000400 */
[----:B0-----:R-:W2:Y:S04]  /*12880*/  LDL.LU R28, [R1+0x2a8] ;  /* 0x0002a800011c7983 */ /* 0x001ea80000300800 */
[----:B-1----:R-:W2:Y:S04]  /*12890*/  LDL.LU R6, [R1+0x2ac] ;  /* 0x0002ac0001067983 */ /* 0x002ea80000300800 */
[----:B---3--:R-:W2:Y:S04]  /*128a0*/  LDL.LU R14, [R1+0x2af8] ;  /* 0x002af800010e7983 */ /* 0x008ea80000300800 */
[----:B------:R-:W3:Y:S04]  /*128b0*/  LDL.LU R5, [R1+0x2e8] ;  /* 0x0002e80001057983 */ /* 0x000ee80000300800 */
[----:B--2---:R0:W-:Y:S04]  /*128c0*/  STS.U16 [R14+0xa00], R15 ;  /* 0x000a000f0e007388 */ /* 0x0041e80000000400 */
[----:B------:R1:W-:Y:S04]  /*128d0*/  STS.U16 [R14+0xb00], R3 ;  /* 0x000b00030e007388 */ /* 0x0003e80000000400 */
[----:B------:R2:W-:Y:S04]  /*128e0*/  STS.U16 [R14+0x1a00], R4 ;  /* 0x001a00040e007388 */ /* 0x0005e80000000400 */
[----:B0-----:R-:W4:Y:S04]  /*128f0*/  LDL.LU R15, [R1+0x2af4] ;  /* 0x002af400010f7983 */ /* 0x001f280000300800 */
[----:B-1----:R-:W4:Y:S04]  /*12900*/  LDL.LU R3, [R1+0x2af0] ;  /* 0x002af00001037983 */ /* 0x002f280000300800 */
[----:B--2---:R-:W2:Y:S04]  /*12910*/  LDL.LU R4, [R1+0x2aec] ;  /* 0x002aec0001047983 */ /* 0x004ea80000300800 */
[----:B------:R0:W-:Y:S04]  /*12920*/  STS.U16 [R14+0x1b00], R24 ;  /* 0x001b00180e007388 */ /* 0x0001e80000000400 */
[----:B------:R1:W-:Y:S04]  /*12930*/  STS.U16 [R14+0x2a00], R26 ;  /* 0x002a001a0e007388 */ /* 0x0003e80000000400 */
[----:B---3--:R-:W-:Y:S04]  /*12940*/  STS.U16 [R14+0x2b00], R5 ;  /* 0x002b00050e007388 */ /* 0x008fe80000000400 */
[----:B0-----:R-:W3:Y:S04]  /*12950*/  LDL.LU R24, [R1+0x2ae8] ;  /* 0x002ae80001187983 */ /* 0x001ee80000300800 */
[----:B-1----:R-:W2:Y:S04]  /*12960*/  LDL.LU R26, [R1+0x2ae4] ;  /* 0x002ae400011a7983 */ /* 0x002ea80000300800 */
        /* <DEDUP_REMOVED lines=44> */
[----:B----4-:R-:W-:-:S03]  /*12c30*/  LOP3.LUT R27, R15, 0x60, RZ, 0x3c, !PT ;  /* 0x000000600f1b7812 */ /* 0x010fc600078e3cff */
[----:B--2---:R0:W-:Y:S04]  /*12c40*/  STS.U16 [R14+0xea00], R26 ;  /* 0x00ea001a0e007388 */ /* 0x0041e80000000400 */
[----:B---3--:R1:W-:Y:S04]  /*12c50*/  STS.U16 [R14+0xeb00], R24 ;  /* 0x00eb00180e007388 */ /* 0x0083e80000000400 */
[----:B------:R2:W-:Y:S04]  /*12c60*/  STS.U16 [R14+0xfa00], R4 ;  /* 0x00fa00040e007388 */ /* 0x0005e80000000400 */
[----:B0-----:R-:W3:Y:S04]  /*12c70*/  LDL.LU R26, [R1+0x224] ;  /* 0x00022400011a7983 */ /* 0x001ee80000300800 */
[----:B-1----:R-:W4:Y:S04]  /*12c80*/  LDL.LU R24, [R1+0x260] ;  /* 0x0002600001187983 */ /* 0x002f280000300800 */
[----:B--2---:R-:W2:Y:S04]  /*12c90*/  LDL.LU R4, [R1+0x264] ;  /* 0x0002640001047983 */ /* 0x004ea80000300800 */
[----:B------:R0:W-:Y:S04]  /*12ca0*/  STS.U16 [R14+0xfb00], R3 ;  /* 0x00fb00030e007388 */ /* 0x0001e80000000400 */
[----:B0-----:R-:W2:Y:S04]  /*12cb0*/  LDL.LU R14, [R1+0x2ae0] ;  /* 0x002ae000010e7983 */ /* 0x001ea80000300800 */
[----:B------:R-:W2:Y:S04]  /*12cc0*/  LDL.LU R3, [R1+0x2a0] ;  /* 0x0002a00001037983 */ /* 0x000ea80000300800 */
[----:B------:R0:W-:Y:S04]  /*12cd0*/  STS.U16 [R27+0xc00], R29 ;  /* 0x000c001d1b007388 */ /* 0x0001e80000000400 */
        /* <DEDUP_REMOVED lines=13> */
[----:B--2---:R-:W-:Y:S04]  /*12db0*/  STS.U16 [R27+0x3d00], R3 ;  /* 0x003d00031b007388 */ /* 0x004fe80000000400 */
[----:B------:R-:W-:Y:S04]  /*12dc0*/  STS.U16 [R27+0x4c00], R4 ;  /* 0x004c00041b007388 */ /* 0x000fe80000000400 */
[----:B----4-:R-:W-:Y:S04]  /*12dd0*/  STS.U16 [R27+0x4d00], R24 ;  /* 0x004d00181b007388 */ /* 0x010fe80000000400 */
        /* <DEDUP_REMOVED lines=16> */
[----:B0-----:R-:W3:Y:S04]  /*12ee0*/  LDL.LU R25, [R1+0x35c] ;  /* 0x00035c0001197983 */ /* 0x001ee80000300800 */
[----:B-1----:R-:W4:Y:S04]  /*12ef0*/  LDL.LU R23, [R1+0x358] ;  /* 0x0003580001177983 */ /* 0x002f280000300800 */
[----:B--2---:R-:W2:Y:S04]  /*12f00*/  LDL.LU R21, [R1+0x31c] ;  /* 0x00031c0001157983 */ /* 0x004ea80000300800 */
[----:B------:R0:W-:Y:S04]  /*12f10*/  STS.U16 [R27+0xdc00], R2 ;  /* 0x00dc00021b007388 */ /* 0x0001e80000000400 */
[----:B0-----:R-:W2:Y:S04]  /*12f20*/  LDL.LU R2, [R1+0x318] ;  /* 0x0003180001027983 */ /* 0x001ea80000300800 */
        /* <DEDUP_REMOVED lines=13> */
[----:B------:R-:W-:-:S03]  /*13000*/  LOP3.LUT R4, R15, 0x70, RZ, 0x3c, !PT ;  /* 0x000000700f047812 */ /* 0x000fc600078e3cff */
[----:B------:R-:W2:Y:S04]  /*13010*/  LDL.LU R13, [R1+0x9c] ;  /* 0x00009c00010d7983 */ /* 0x000ea80000300800 */
[----:B------:R0:W-:Y:S04]  /*13020*/  STS.U16 [R27+0xdd00], R20 ;  /* 0x00dd00141b007388 */ /* 0x0001e80000000400 */
[----:B------:R1:W-:Y:S04]  /*13030*/  STS.U16 [R27+0xec00], R18 ;  /* 0x00ec00121b007388 */ /* 0x0003e80000000400 */
[----:B0-----:R-:W2:Y:S04]  /*13040*/  LDL.LU R20, [R1+0x25c] ;  /* 0x00025c0001147983 */ /* 0x001ea80000300800 */
[----:B-1----:R-:W2:Y:S04]  /*13050*/  LDL.LU R18, [R1+0x298] ;  /* 0x0002980001127983 */ /* 0x002ea80000300800 */
[----:B------:R-:W2:Y:S04]  /*13060*/  LDL.LU R22, [R1+0x5c] ;  /* 0x00005c0001167983 */ /* 0x000ea80000300800 */
[----:B------:R-:W2:Y:S04]  /*13070*/  LDL.LU R15, [R1+0x58] ;  /* 0x00005800010f7983 */ /* 0x000ea80000300800 */
[----:B------:R0:W-:Y:S04]  /*13080*/  STS.U16 [R27+0xed00], R16 ;  /* 0x00ed00101b007388 */ /* 0x0001e80000000400 */
[----:B------:R1:W-:Y:S04]  /*13090*/  STS.U16 [R27+0xfc00], R17 ;  /* 0x00fc00111b007388 */ /* 0x0003e80000000400 */
[----:B------:R1:W-:Y:S04]  /*130a0*/  STS.U16 [R27+0xfd00], R19 ;  /* 0x00fd00131b007388 */ /* 0x0003e80000000400 */
[----:B0-----:R-:W2:Y:S04]  /*130b0*/  LDL.LU R16, [R1+0x29c] ;  /* 0x00029c0001107983 */ /* 0x001ea80000300800 */
[----:B-1----:R-:W2:Y:S04]  /*130c0*/  LDL.LU R17, [R1+0x2d8] ;  /* 0x0002d80001117983 */ /* 0x002ea80000300800 */
[----:B------:R-:W2:Y:S04]  /*130d0*/  LDL.LU R27, [R1+0x2ac0] ;  /* 0x002ac000011b7983 */ /* 0x000ea80000300800 */
[----:B------:R-:W2:Y:S04]  /*130e0*/  LDL.LU R19, [R1+0x2dc] ;  /* 0x0002dc0001137983 */ /* 0x000ea80000300800 */
[----:B---3--:R0:W-:Y:S04]  /*130f0*/  STS.U16 [R4+0xe00], R25 ;  /* 0x000e001904007388 */ /* 0x0081e80000000400 */
[----:B----4-:R1:W-:Y:S04]  /*13100*/  STS.U16 [R4+0xf00], R23 ;  /* 0x000f001704007388 */ /* 0x0103e80000000400 */
[----:B--2---:R2:W-:Y:S04]  /*13110*/  STS.U16 [R4+0x1e00], R21 ;  /* 0x001e001504007388 */ /* 0x0045e80000000400 */
[----:B0-----:R-:W3:Y:S04]  /*13120*/  LDL.LU R25, [R1+0x2abc] ;  /* 0x002abc0001197983 */ /* 0x001ee80000300800 */
[----:B-1----:R-:W4:Y:S04]  /*13130*/  LDL.LU R23, [R1+0x2ab8] ;  /* 0x002ab80001177983 */ /* 0x002f280000300800 */
[----:B--2---:R-:W2:Y:S04]  /*13140*/  LDL.LU R21, [R1+0x2ab4] ;  /* 0x002ab40001157983 */ /* 0x004ea80000300800 */
[----:B------:R0:W-:Y:S04]  /*13150*/  STS.U16 [R4+0x1f00], R2 ;  /* 0x001f000204007388 */ /* 0x0001e80000000400 */
[----:B0-----:R-:W2:Y:S04]  /*13160*/  LDL.LU R2, [R1+0x2ab0] ;  /* 0x002ab00001027983 */ /* 0x001ea80000300800 */
[----:B------:R-:W-:Y:S04]  /*13170*/  STS.U16 [R4+0x2e00], R19 ;  /* 0x002e001304007388 */ /* 0x000fe80000000400 */
[----:B------:R-:W-:Y:S04]  /*13180*/  STS.U16 [R4+0x2f00], R17 ;  /* 0x002f001104007388 */ /* 0x000fe80000000400 */
[----:B------:R-:W-:Y:S04]  /*13190*/  STS.U16 [R4+0x3e00], R16 ;  /* 0x003e001004007388 */ /* 0x000fe80000000400 */
[----:B------:R-:W-:Y:S04]  /*131a0*/  STS.U16 [R4+0x3f00], R18 ;  /* 0x003f001204007388 */ /* 0x000fe80000000400 */
[----:B------:R-:W-:Y:S04]  /*131b0*/  STS.U16 [R4+0x4e00], R20 ;  /* 0x004e001404007388 */ /* 0x000fe80000000400 */
[----:B------:R0:W-:Y:S04]  /*131c0*/  STS.U16 [R4+0x4f00], R3 ;  /* 0x004f000304007388 */ /* 0x0001e80000000400 */
[----:B0-----:R-:W3:Y:S04]  /*131d0*/  LDL R3, [R1+0x3c0] ;  /* 0x0003c00001037983 */ /* 0x001ee80000100800 */
[----:B------:R-:W-:Y:S04]  /*131e0*/  STS.U16 [R4+0x5e00], R24 ;  /* 0x005e001804007388 */ /* 0x000fe80000000400 */
        /* <DEDUP_REMOVED lines=8> */
[----:B------:R0:W-:Y:S04]  /*13270*/  STS.U16 [R4+0x9e00], R9 ;  /* 0x009e000904007388 */ /* 0x0001e80000000400 */
[----:B------:R-:W-:Y:S04]  /*13280*/  STS.U16 [R4+0x9f00], R10 ;  /* 0x009f000a04007388 */ /* 0x000fe80000000400 */
[----:B------:R-:W-:Y:S04]  /*13290*/  STS.U16 [R4+0xae00], R11 ;  /* 0x00ae000b04007388 */ /* 0x000fe80000000400 */
[----:B------:R-:W-:Y:S04]  /*132a0*/  STS.U16 [R4+0xaf00], R12 ;  /* 0x00af000c04007388 */ /* 0x000fe80000000400 */
[----:B------:R-:W-:Y:S04]  /*132b0*/  STS.U16 [R4+0xbe00], R13 ;  /* 0x00be000d04007388 */ /* 0x000fe80000000400 */
[----:B0-----:R-:W3:Y:S04]  /*132c0*/  LDL R9, [R1+0x10d0] ;  /* 0x0010d00001097983 */ /* 0x001ee80000100800 */
[----:B------:R-:W3:Y:S04]  /*132d0*/  LDL R0, [R1+0x3b8] ;  /* 0x0003b80001007983 */ /* 0x000ee80000100800 */
[----:B--2---:R0:W-:Y:S04]  /*132e0*/  STS.U16 [R4+0xbf00], R2 ;  /* 0x00bf000204007388 */ /* 0x0041e80000000400 */
[----:B0-----:R-:W2:Y:S04]  /*132f0*/  LDL R2, [R1+0x10d4] ;  /* 0x0010d40001027983 */ /* 0x001ea80000100800 */
[----:B------:R-:W-:Y:S04]  /*13300*/  STS.U16 [R4+0xce00], R22 ;  /* 0x00ce001604007388 */ /* 0x000fe80000000400 */
[----:B------:R-:W-:Y:S04]  /*13310*/  STS.U16 [R4+0xcf00], R15 ;  /* 0x00cf000f04007388 */ /* 0x000fe80000000400 */
[----:B------:R-:W-:Y:S04]  /*13320*/  STS.U16 [R4+0xde00], R21 ;  /* 0x00de001504007388 */ /* 0x000fe80000000400 */
[----:B----4-:R-:W-:Y:S04]  /*13330*/  STS.U16 [R4+0xdf00], R23 ;  /* 0x00df001704007388 */ /* 0x010fe80000000400 */
[----:B---3--:R-:W-:Y:S04]  /*13340*/  STS.U16 [R4+0xee00], R25 ;  /* 0x00ee001904007388 */ /* 0x008fe80000000400 */
[----:B------:R-:W-:Y:S04]  /*13350*/  STS.U16 [R4+0xef00], R27 ;  /* 0x00ef001b04007388 */ /* 0x000fe80000000400 */
[----:B------:R-:W-:Y:S04]  /*13360*/  STS.U16 [R4+0xfe00], R29 ;  /* 0x00fe001d04007388 */ /* 0x000fe80000000400 */
[----:B------:R-:W-:Y:S04]  /*13370*/  STS.U16 [R4+0xff00], R14 ;  /* 0x00ff000e04007388 */ /* 0x000fe80000000400 */
[----:B------:R-:W-:Y:S06]  /*13380*/  BAR.SYNC.DEFER_BLOCKING 0x0 ;  /* 0x0000000000007b1d */ /* 0x000fec0000010000 */
[----:B------:R-:W0:Y:S04]  /*13390*/  LDSM.16.M88.4 R16, [R3] ;  /* 0x000000000310783b */ /* 0x000e280000000200 */
[----:B------:R-:W1:Y:S04]  /*133a0*/  LDSM.16.M88.4 R20, [R3+0x8000] ;  /* 0x008000000314783b */ /* 0x000e680000000200 */
[----:B------:R-:W-:Y:S04]  /*133b0*/  LDSM.16.M88.4 R24, [R3+0x4000] ;  /* 0x004000000318783b */ /* 0x000fe80000000200 */
[----:B------:R-:W3:Y:S01]  /*133c0*/  LDSM.16.MT88.4 R12, [R8+0x10000] ;  /* 0x01000000080c783b */ /* 0x000ee20000004200 */
[----:B0-----:R-:W-:Y:S01]  /*133d0*/  IMAD.MOV.U32 R29, RZ, RZ, R19 ;  /* 0x000000ffff1d7224 */ /* 0x001fe200078e0013 */
[----:B------:R-:W-:-:S02]  /*133e0*/  MOV R28, R18 ;  /* 0x00000012001c7202 */ /* 0x000fc40000000f00 */
[----:B------:R-:W-:Y:S04]  /*133f0*/  STL.64 [R1], R16 ;  /* 0x0000001001007387 */ /* 0x000fe80000100a00 */
[----:B------:R-:W-:Y:S04]  /*13400*/  STL.64 [R1+0x8], R18 ;  /* 0x0000081201007387 */ /* 0x000fe80000100a00 */
[----:B------:R-:W0:Y:S04]  /*13410*/  LDSM.16.M88.4 R16, [R3+0xc000] ;  /* 0x00c000000310783b */ /* 0x000e280000000200 */
[----:B-1----:R-:W-:Y:S04]  /*13420*/  STL.64 [R1+0x50], R20 ;  /* 0x0000501401007387 */ /* 0x002fe80000100a00 */
[----:B------:R-:W-:Y:S04]  /*13430*/  STL.64 [R1+0x58], R22 ;  /* 0x0000581601007387 */ /* 0x000fe80000100a00 */
[----:B------:R-:W-:Y:S04]  /*13440*/  LDSM.16.MT88.4 R20, [R9+0x10000] ;  /* 0x010000000914783b */ /* 0x000fe80000004200 */
[----:B------:R-:W-:Y:S04]  /*13450*/  LDSM.16.MT88.4 R4, [R0+0x10000] ;  /* 0x010000000004783b */ /* 0x000fe80000004200 */
[----:B---3--:R-:W-:Y:S04]  /*13460*/  STL.64 [R1+0x2aa8], R14 ;  /* 0x002aa80e01007387 */ /* 0x008fe80000100a00 */
[----:B0-----:R-:W-:Y:S04]  /*13470*/  STL.64 [R1+0x40], R16 ;  /* 0x0000401001007387 */ /* 0x001fe80000100a00 */
[----:B------:R-:W-:Y:S04]  /*13480*/  STL.64 [R1+0x48], R18 ;  /* 0x0000481201007387 */ /* 0x000fe80000100a00 */
[----:B------:R-:W-:Y:S04]  /*13490*/  STL.64 [R1+0x2aa0], R12 ;  /* 0x002aa00c01007387 */ /* 0x000fe80000100a00 */
[----:B------:R-:W-:Y:S04]  /*134a0*/  STL.64 [R1+0x18], R26 ;  /* 0x0000181a01007387 */ /* 0x000fe80000100a00 */
[----:B------:R-:W-:Y:S04]  /*134b0*/  STL [R1+0x2a98], R8 ;  /* 0x002a980801007387 */ /* 0x000fe80000100800 */
[----:B--2---:R-:W0:Y:S04]  /*134c0*/  LDSM.16.MT88.4 R16, [R2+0x10000] ;  /* 0x010000000210783b */ /* 0x004e280000004200 */
[----:B0-----:R-:W-:Y:S04]  /*134d0*/  STL.64 [R1+0x2a90], R18 ;  /* 0x002a901201007387 */ /* 0x001fe80000100a00 */
[----:B------:R0:W-:Y:S04]  /*134e0*/  STL.64 [R1+0x2a88], R16 ;  /* 0x002a881001007387 */ /* 0x0001e80000100a00 */
[----:B0-----:R-:W2:Y:S04]  /*134f0*/  LDL.LU.64 R16, [R1] ;  /* 0x0000000001107983 */ /* 0x001ea80000300a00 */
[----:B------:R-:W-:Y:S04]  /*13500*/  STL.64 [R1+0x2a80], R22 ;  /* 0x002a801601007387 */ /* 0x000fe80000100a00 */
[----:B------:R0:W-:Y:S04]  /*13510*/  STL.64 [R1+0x2a78], R20 ;  /* 0x002a781401007387 */ /* 0x0001e80000100a00 */
[----:B0-----:R-:W3:Y:S01]  /*13520*/  LDL.LU.64 R20, [R1+0x50] ;  /* 0x0000500001147983 */ /* 0x001ee20000300a00 */
[----:B------:R-:W-:Y:S01]  /*13530*/  IMAD.MOV.U32 R18, RZ, RZ, R24 ;  /* 0x000000ffff127224 */ /* 0x000fe200078e0018 */
[----:B------:R-:W-:Y:S01]  /*13540*/  MOV R3, R25 ;  /* 0x0000001900037202 */ /* 0x000fe20000000f00 */
[C---:B--2---:R-:W-:Y:S11]  /*13550*/  HMMA.16816.F32.BF16 R12, R4.reuse, R16, RZ ;  /* 0x00000010040c723c */ /* 0x044ff600000418ff */
[----:B------:R-:W-:Y:S11]  /*13560*/  @!UPT UIADD3 URZ, URZ, URZ, URZ ;  /* 0x0000003f3f3ff290 */ /* 0x000ff6000fffe03f */
[----:B------:R-:W-:Y:S01]  /*13570*/  @!UPT UIADD3 URZ, URZ, URZ, URZ ;  /* 0x0000003f3f3ff290 */ /* 0x000fe2000fffe03f */
[----:B------:R-:W-:Y:S04]  /*13580*/  STL.64 [R1+0xb0], R12 ;  /* 0x0000b00c01007387 */ /* 0x000fe80000100a00 */
[----:B------:R0:W-:Y:S02]  /*13590*/  STL.64 [R1+0xb8], R14 ;  /* 0x0000b80e01007387 */ /* 0x0001e40000100a00 */
[----:B0-----:R-:W-:Y:S02]  /*135a0*/  HMMA.16816.F32.BF16 R12, R4, R24, RZ ;  /* 0x00000018040c723c */ /* 0x001fe400000418ff */
[----:B------:R-:W0:Y:S11]  /*135b0*/  LDSM.16.MT88.4 R24, [R0+0x10800] ;  /* 0x010800000018783b */ /* 0x000e360000004200 */
[----:B------:R-:W-:Y:S10]  /*135c0*/  @!UPT UIADD3 URZ, URZ, URZ, URZ ;  /* 0x0000003f3f3ff290 */ /* 0x000ff4000fffe03f */
[----:B------:R-:W-:Y:S04]  /*135d0*/  STL.64 [R1+0xa0], R12 ;  /* 0x0000a00c01007387 */ /* 0x000fe80000100a00 */
[----:B------:R1:W-:Y:S04]  /*135e0*/  STL.64 [R1+0xa8], R14 ;  /* 0x0000a80e01007387 */ /* 0x0003e80000100a00 */
[----:B-1----:R-:W2:Y:S04]  /*135f0*/  LDL.LU.64 R14, [R1+0x2aa8] ;  /* 0x002aa800010e7983 */ /* 0x002ea80000300a00 */
[----:B------:R-:W2:Y:S04]  /*13600*/  LDL.LU.64 R12, [R1+0x2aa0] ;  /* 0x002aa000010c7983 */ /* 0x000ea80000300a00 */
[----:B0-----:R-:W-:Y:S04]  /*13610*/  STL [R1+0x2a30], R24 ;  /* 0x002a301801007387 */ /* 0x001fe80000100800 */
[----:B------:R-:W-:Y:S04]  /*13620*/  STL [R1+0x2a2c], R25 ;  /* 0x002a2c1901007387 */ /* 0x000fe80000100800 */
[----:B------:R0:W-:Y:S02]  /*13630*/  STL [R1+0x2a28], R26 ;  /* 0x002a281a01007387 */ /* 0x0001e40000100800 */
[----:B0-----:R-:W-:-:S02]  /*13640*/  IMAD.MOV.U32 R26, RZ, RZ, R9 ;  /* 0x000000ffff1a7224 */ /* 0x001fc400078e0009 */
[----:B---3--:R-:W-:Y:S01]  /*13650*/  HMMA.16816.F32.BF16 R8, R4, R20, RZ ;  /* 0x000000140408723c */ /* 0x008fe200000418ff */
[----:B------:R-:W-:Y:S04]  /*13660*/  STL [R1+0x2a24], R27 ;  /* 0x002a241b01007387 */ /* 0x000fe80000100800 */
[----:B------:R-:W-:Y:S11]  /*13670*/  STL [R1+0x2a18], R0 ;  /* 0x002a180001007387 */ /* 0x000ff60000100800 */
[----:B------:R-:W-:Y:S07]  /*13680*/  @!UPT UIADD3 URZ, URZ, URZ, URZ ;  /* 0x0000003f3f3ff290 */ /* 0x000fee000fffe03f */
[----:B------:R0:W-:Y:S04]  /*13690*/  STL.64 [R1+0x90], R8 ;  /* 0x0000900801007387 */ /* 0x0001e80000100a00 */
[----:B------:R-:W-:Y:S04]  /*136a0*/  STL.64 [R1+0x98], R10 ;  /* 0x0000980a01007387 */ /* 0x000fe80000100a00 */
[----:B0-----:R-:W3:Y:S04]  /*136b0*/  LDL.LU R8, [R1+0x2a98] ;  /* 0x002a980001087983 */ /* 0x001ee80000300800 */
[----:B---3--:R-:W0:Y:S04]  /*136c0*/  LDSM.16.MT88.4 R8, [R8+0x10800] ;  /* 0x010800000808783b */ /* 0x008e280000004200 */
[----:B0-----:R-:W-:Y:S04]  /*136d0*/  STL.64 [R1+0x29e0], R10 ;  /* 0x0029e00a01007387 */ /* 0x001fe80000100a00 */
[----:B------:R0:W-:Y:S04]  /*136e0*/  STL.64 [R1+0x29d8], R8 ;  /* 0x0029d80801007387 */ /* 0x0001e80000100a00 */
[----:B0-----:R-:W3:Y:S04]  /*136f0*/  LDL.LU.64 R8, [R1+0x40] ;  /* 0x0000400001087983 */ /* 0x001ee80000300a00 */
[----:B------:R-:W4:Y:S01]  /*13700*/  LDL.LU.64 R10, [R1+0x48] ;  /* 0x00004800010a7983 */ /* 0x000f220000300a00 */
[----:B------:R-:W-:Y:S01]  /*13710*/  MOV R25, R20 ;  /* 0x0000001400197202 */ /* 0x000fe20000000f00 */
[----:B------:R-:W-:-:S02]  /*13720*/  IMAD.MOV.U32 R24, RZ, RZ, R21 ;  /* 0x000000ffff187224 */ /* 0x000fc400078e0015 */
[----:B---3--:R-:W-:Y:S01]  /*13730*/  HMMA.16816.F32.BF16 R20, R4, R8, RZ ;  /* 0x000000080414723c */ /* 0x008fe200000418ff */
[----:B----4-:R-:W-:Y:S04]  /*13740*/  STL [R1+0x2a20], R10 ;  /* 0x002a200a01007387 */ /* 0x010fe80000100800 */
[----:B------:R-:W-:Y:S02]  /*13750*/  STL [R1+0x2a1c], R11 ;  /* 0x002a1c0b01007387 */ /* 0x000fe40000100800 */
[----:B------:R-:W-:Y:S01]  /*13760*/  MOV R4, R18 ;  /* 0x0000001200047202 */ /* 0x000fe20000000f00 */
[----:B------:R-:W-:Y:S01]  /*13770*/  IMAD.MOV.U32 R5, RZ, RZ, R3 ;  /* 0x000000ffff057224 */ /* 0x000fe200078e0003 */
[----:B------:R-:W-:Y:S01]  /*13780*/  MOV R6, R16 ;  /* 0x0000001000067202 */ /* 0x000fe20000000f00 */
[----:B------:R-:W-:Y:S11]  /*13790*/  IMAD.MOV.U32 R3, RZ, RZ, R17 ;  /* 0x000000ffff037224 */ /* 0x000ff600078e0011 */
[----:B------:R-:W-:Y:S02]  /*137a0*/  @!UPT UIADD3 URZ, URZ, URZ, URZ ;  /* 0x0000003f3f3ff290 */ /* 0x000fe4000fffe03f */
[----:B------:R-:W-:Y:S04]  /*137b0*/  STL.64 [R1+0x80], R20 ;  /* 0x0000801401007387 */ /* 0x000fe80000100a00 */
[----:B------:R2:W-:Y:S04]  /*137c0*/  STL.64 [R1+0x88], R22 ;  /* 0x0000881601007387 */ /* 0x0005e80000100a00 */
[----:B------:R-:W3:Y:S01]  /*137d0*/  LDL.LU.64 R18, [R1+0x2a90] ;  /* 0x002a900001127983 */ /* 0x000ee20000300a00 */
[----:B--2---:R-:W-:Y:S03]  /*137e0*/  HMMA.16816.F32.BF16 R20, R12, R16, RZ ;  /* 0x000000100c14723c */ /* 0x004fe600000418ff */
[----:B------:R-:W3:Y:S11]  /*137f0*/  LDL.LU.64 R16, [R1+0x2a88] ;  /* 0x002a880001107983 */ /* 0x000ef60000300a00 */
[----:B------:R-:W-:Y:S10]  /*13800*/  @!UPT UIADD3 URZ, URZ, URZ, URZ ;  /* 0x0000003f3f3ff290 */ /* 0x000ff4000fffe03f */
[----:B------:R-:W-:Y:S01]  /*13810*/  MOV R0, R23 ;  /* 0x0000001700007202 */ /* 0x000fe20000000f00 */
[----:B------:R-:W-:Y:S01]  /*13820*/  IMAD.MOV.U32 R11, RZ, RZ, R22 ;  /* 0x000000ffff0b7224 */ /* 0x000fe200078e0016 */
[----:B------:R-:W-:Y:S01]  /*13830*/  MOV R10, R21 ;  /* 0x00000015000a7202 */ /* 0x000fe20000000f00 */
[----:B------:R-:W-:Y:S04]  /*13840*/  STL [R1+0x70], R20 ;  /* 0x0000701401007387 */ /* 0x000fe80000100800 */
[----:B------:R-:W-:Y:S04]  /*13850*/  STL [R1+0x2a4c], R0 ;  /* 0x002a4c0001007387 */ /* 0x000fe80000100800 */
[----:B------:R-:W-:Y:S04]  /*13860*/  STL.64 [R1+0x2a40], R10 ;  /* 0x002a400a01007387 */ /* 0x000fe80000100a00 */
[----:B------:R0:W-:Y:S02]  /*13870*/  STL.64 [R1+0x2a38], R8 ;  /* 0x002a380801007387 */ /* 0x0001e40000100a00 */
[----:B0-----:R-:W-:Y:S01]  /*13880*/  IMAD.MOV.U32 R8, RZ, RZ, R6 ;  /* 0x000000ffff087224 */ /* 0x001fe200078e0006 */
[----:B------:R-:W-:-:S07]  /*13890*/  MOV R9, R3 ;  /* 0x0000000300097202 */ /* 0x000fce0000000f00 */
[----:B---3--:R-:W-:Y:S11]  /*138a0*/  HMMA.16816.F32.BF16 R20, R16, R8, RZ ;  /* 0x000000081014723c */ /* 0x008ff600000418ff */
[----:B------:R-:W-:Y:S11]  /*138b0*/  @!UPT UIADD3 URZ, URZ, URZ, URZ ;  /* 0x0000003f3f3ff290 */ /* 0x000ff6000fffe03f */
[----:B------:R-:W-:Y:S01]  /*138c0*/  @!UPT UIADD3 URZ, URZ, URZ, URZ ;  /* 0x0000003f3f3ff290 */ /* 0x000fe2000fffe03f */
[----:B------:R-:W-:Y:S01]  /*138d0*/  STL.64 [R1+0xc0], R20 ;  /* 0x0000c01401007387 */ /* 0x000fe20000100a00 */
[----:B------:R-:W-:-:S03]  /*138e0*/  IMAD.MOV.U32 R3, RZ, RZ, R23 ;  /* 0x000000ffff037224 */ /* 0x000fc600078e0017 */
[----:B------:R0:W-:Y:S04]  /*138f0*/  STL [R1+0xc8], R22 ;  /* 0x0000c81601007387 */ /* 0x0001e80000100800 */
[----:B0-----:R-:W2:Y:S04]  /*13900*/  LDL.LU.64 R22, [R1+0x2a80] ;  /* 0x002a800001167983 */ /* 0x001ea80000300a00 */
[----:B------:R-:W3:Y:S04]  /*13910*/  LDL.LU.64 R20, [R1+0x2a78] ;  /* 0x002a780001147983 */ /* 0x000ee80000300a00 */
[----:B------:R-:W-:Y:S04]  /*13920*/  STL [R1+0x2a50], R3 ;  /* 0x002a500301007387 */ /* 0x000fe80000100800 */
[----:B--2---:R-:W-:Y:S01]  /*13930*/  STL.64 [R1+0x2a70], R22 ;  /* 0x002a701601007387 */ /* 0x004fe20000100a00 */
[----:B---3--:R-:W-:Y:S03]  /*13940*/  HMMA.16816.F32.BF16 R8, R20, R8, RZ ;  /* 0x000000081408723c */ /* 0x008fe600000418ff */
[----:B------:R0:W-:Y:S05]  /*13950*/  STL.64 [R1+0x2a68], R20 ;  /* 0x002a681401007387 */ /* 0x0001ea0000100a00 */
[----:B0-----:R-:W-:Y:S11]  /*13960*/  HMMA.16816.F32.BF16 R20, R12, R4, RZ ;  /* 0x000000040c14723c */ /* 0x001ff600000418ff */
[----:B------:R-:W-:Y:S04]  /*13970*/  @!UPT UIADD3 URZ, URZ, URZ, URZ ;  /* 0x0000003f3f3ff290 */ /* 0x000fe8000fffe03f */
[----:B------:R0:W-:Y:S02]  /*13980*/  STL.64 [R1+0xf0], R8 ;  /* 0x0000f00801007387 */ /* 0x0001e40000100a00 */
[----:B0-----:R-:W-:Y:S01]  /*13990*/  IMAD.MOV.U32 R8, RZ, RZ, R25 ;  /* 0x000000ffff087224 */ /* 0x001fe200078e0019 */
[----:B------:R-:W-:-:S06]  /*139a0*/  MOV R9, R24 ;  /* 0x0000001800097202 */ /* 0x000fcc0000000f00 */
[----:B------:R-:W-:Y:S01]  /*139b0*/  IMAD.MOV.U32 R25, RZ, RZ, R20 ;  /* 0x000000ffff197224 */ /* 0x000fe200078e0014 */
[----:B------:R-:W-:Y:S01]  /*139c0*/  MOV R24, R21 ;  /* 0x0000001500187202 */ /* 0x000fe20000000f00 */
[----:B------:R-:W-:Y:S01]  /*139d0*/  IMAD.MOV.U32 R3, RZ, RZ, R22 ;  /* 0x000000ffff037224 */ /* 0x000fe200078e0016 */
[----:B------:R-:W-:Y:S02]  /*139e0*/  MOV R0, R23 ;  /* 0x0000001700007202 */ /* 0x000fe40000000f00 */
[----:B------:R-:W-:Y:S01]  /*139f0*/  HMMA.16816.F32.BF16 R20, R16, R4, RZ ;  /* 0x000000041014723c */ /* 0x000fe200000418ff */
[----:B------:R0:W-:Y:S02]  /*13a00*/  STL.64 [R1+0xf8], R10 ;  /* 0x0000f80a01007387 */ /* 0x0001e40000100a00 */
[----:B0-----:R-:W-:Y:S01]  /*13a10*/  MOV R11, R26 ;  /* 0x0000001a000b7202 */ /* 0x001fe20000000f00 */
[----:B------:R-:W-:-:S04]  /*13a20*/  IMAD.MOV.U32 R10, RZ, RZ, R29 ;  /* 0x000000ffff0a7224 */ /* 0x000fc800078e001d */
[----:B------:R0:W-:Y:S11]  /*13a30*/  STL [R1+0x2a48], R11 ;  /* 0x002a480b01007387 */ /* 0x0001f60000100800 */
[----:B------:R-:W-:Y:S04]  /*13a40*/  @!UPT UIADD3 URZ, URZ, URZ, URZ ;  /* 0x0000003f3f3ff290 */ /* 0x000fe8000fffe03f */
[----:B------:R1:W-:Y:S01]  /*13a50*/  STL.64 [R1+0xe0], R20 ;  /* 0x0000e01401007387 */ /* 0x0003e20000100a00 */
[----:B------:R-:W-:Y:S01]  /*13a60*/  IMAD.MOV.U32 R29, RZ, RZ, R22 ;  /* 0x000000ffff1d7224 */ /* 0x000fe200078e0016 */
[----:B0-----:R-:W-:Y:S02]  /*13a70*/  MOV R11, R28 ;  /* 0x0000001c000b7202 */ /* 0x001fe40000000f00 */
[----:B------:R-:W-:Y:S02]  /*13a80*/  MOV R28, R23 ;  /* 0x00000017001c7202 */ /* 0x000fe40000000f00 */
[----:B------:R-:W2:Y:S04]  /*13a90*/  LDL.LU.64 R22, [R1+0x2a70] ;  /* 0x002a700001167983 */ /* 0x000ea80000300a00 */
[----:B-1----:R-:W2:Y:S04]  /*13aa0*/  LDL.LU.64 R20, [R1+0x2a68] ;  /* 0x002a680001147983 */ /* 0x002ea80000300a00 */
[----:B------:R-:W-:Y:S01]  /*13ab0*/  STL [R1+0x29ac], R29 ;  /* 0x0029ac1d01007387 */ /* 0x000fe20000100800 */
[----:B--2---:R-:W-:Y:S03]  /*13ac0*/  HMMA.16816.F32.BF16 R4, R20, R4, RZ ;  /* 0x000000041404723c */ /* 0x004fe600000418ff */
[----:B------:R-:W-:Y:S04]  /*13ad0*/  STL.64 [R1+0x2a60], R22 ;  /* 0x002a601601007387 */ /* 0x000fe80000100a00 */
[----:B------:R0:W-:Y:S11]  /*13ae0*/  STL.64 [R1+0x2a58], R20 ;  /* 0x002a581401007387 */ /* 0x0001f60000100a00 */
[----:B------:R-:W-:Y:S05]  /*13af0*/  @!UPT UIADD3 URZ, URZ, URZ, URZ ;  /* 0x0000003f3f3ff290 */ /* 0x000fea000fffe03f */
[----:B------:R-:W-:Y:S04]  /*13b00*/  STL.64 [R1+0x1a0], R4 ;  /* 0x0001a00401007387 */ /* 0x000fe80000100a00 */
[----:B------:R-:W-:Y:S04]  /*13b10*/  STL.64 [R1+0x1a8], R6 ;  /* 0x0001a80601007387 */ /* 0x000fe80000100a00 */
[----:B------:R-:W1:Y:S01]  /*13b20*/  LDSM.16.MT88.4 R4, [R2+0x10800] ;  /* 0x010800000204783b */ /* 0x000e620000004200 */
[----:B0-----:R-:W-:Y:S03]  /*13b30*/  HMMA.16816.F32.BF16 R20, R12, R8, RZ ;  /* 0x000000080c14723c */ /* 0x001fe600000418ff */
[----:B------:R-:W-:Y:S11]  /*13b40*/  STL [R1+0x29a8], R2 ;  /* 0x0029a80201007387 */ /* 0x000ff60000100800 */
[----:B------:R-:W-:Y:S10]  /*13b50*/  @!UPT UIADD3 URZ, URZ, URZ, URZ ;  /* 0x0000003f3f3ff290 */ /* 0x000ff4000fffe03f */
[----:B------:R-:W-:Y:S01]  /*13b60*/  IMAD.MOV.U32 R26, RZ, RZ, R22 ;  /* 0x000000ffff1a7224 */ /* 0x000fe200078e0016 */
[----:B------:R-:W-:Y:S01]  /*13b70*/  MOV R27, R23 ;  /* 0x00000017001b7202 */ /* 0x000fe20000000f00 */
[----:B-1----:R-:W-:Y:S04]  /*13b80*/  STL.64 [R1+0x2990], R6 ;  /* 0x0029900601007387 */ /* 0x002fe80000100a00 */
[----:B------:R0:W-:Y:S02]  /*13b90*/  STL.64 [R1+0x2988], R4 ;  /* 0x0029880401007387 */ /* 0x0001e40000100a00 */
[----:B0-----:R-:W-:Y:S01]  /*13ba0*/  IMAD.MOV.U32 R4, RZ, RZ, R25 ;  /* 0x000000ffff047224 */ /* 0x001fe200078e0019 */
[----:B------:R-:W-:Y:S01]  /*13bb0*/  MOV R5, R24 ;  /* 0x0000001800057202 */ /* 0x000fe20000000f00 */
[----:B------:R-:W-:Y:S01]  /*13bc0*/  IMAD.MOV.U32 R24, RZ, RZ, R20 ;  /* 0x000000ffff187224 */ /* 0x000fe200078e0014 */
[----:B------:R-:W-:-:S02]  /*13bd0*/  MOV R25, R21 ;  /* 0x0000001500197202 */ /* 0x000fc40000000f00 */
[-C--:B------:R-:W-:Y:S11]  /*13be0*/  HMMA.16816.F32.BF16 R20, R16, R8.reuse, RZ ;  /* 0x000000081014723c */ /* 0x080ff600000418ff */
[----:B------:R-:W-:Y:S11]  /*13bf0*/  @!UPT UIADD3 URZ, URZ, URZ, URZ ;  /* 0x0000003f3f3ff290 */ /* 0x000ff6000fffe03f */
[----:B------:R-:W-:Y:S02]  /*13c00*/  @!UPT UIADD3 URZ, URZ, URZ, URZ ;  /* 0x0000003f3f3ff290 */ /* 0x000fe4000fffe03f */
[----:B------:R-:W-:Y:S01]  /*13c10*/  IMAD.MOV.U32 R7, RZ, RZ, R22 ;  /* 0x000000ffff077224 */ /* 0x000fe200078e0016 */
[----:B------:R-:W-:Y:S01]  /*13c20*/  MOV R6, R23 ;  /* 0x0000001700067202 */ /* 0x000fe20000000f00 */
[----:B------:R-:W-:Y:S01]  /*13c30*/  IMAD.MOV.U32 R29, RZ, RZ, R20 ;  /* 0x000000ffff1d7224 */ /* 0x000fe200078e0014 */
[----:B------:R-:W-:Y:S01]  /*13c40*/  MOV R2, R21 ;  /* 0x0000001500027202 */ /* 0x000fe20000000f00 */
[----:B------:R-:W2:Y:S04]  /*13c50*/  LDL.LU.64 R22, [R1+0x2a60] ;  /* 0x002a600001167983 */ /* 0x000ea80000300a00 */
[----:B------:R-:W2:Y:S04]  /*13c60*/  LDL.LU.64 R20, [R1+0x2a58] ;  /* 0x002a580001147983 */ /* 0x000ea80000300a00 */
[----:B------:R0:W-:Y:S02]  /*13c70*/  STL.64 [R1+0x29b0], R6 ;  /* 0x0029b00601007387 */ /* 0x0001e40000100a00 */
[----:B0-----:R-:W-:Y:S01]  /*13c80*/  IMAD.MOV.U32 R6, RZ, RZ, R3 ;  /* 0x000000ffff067224 */ /* 0x001fe200078e0003 */
[----:B------:R-:W-:Y:S01]  /*13c90*/  MOV R7, R0 ;  /* 0x0000000000077202 */ /* 0x000fe20000000f00 */
[----:B------:R-:W3:Y:S04]  /*13ca0*/  LDL.LU R3, [R1+0x2a50] ;  /* 0x002a500001037983 */ /* 0x000ee80000300800 */
[----:B------:R-:W4:Y:S04]  /*13cb0*/  LDL.LU R0, [R1+0x2a4c] ;  /* 0x002a4c0001007983 */ /* 0x000f280000300800 */
[----:B------:R0:W-:Y:S02]  /*13cc0*/  STL.64 [R1+0x29c0], R6 ;  /* 0x0029c00601007387 */ /* 0x0001e40000100a00 */
[----:B0-----:R-:W-:Y:S01]  /*13cd0*/  IMAD.MOV.U32 R6, RZ, RZ, R11 ;  /* 0x000000ffff067224 */ /* 0x001fe200078e000b */
[----:B------:R-:W-:Y:S01]  /*13ce0*/  MOV R7, R10 ;  /* 0x0000000a00077202 */ /* 0x000fe20000000f00 */
[----:B------:R-:W-:Y:S01]  /*13cf0*/  STL.64 [R1+0x29b8], R4 ;  /* 0x0029b80401007387 */ /* 0x000fe20000100a00 */
[----:B--2---:R-:W-:Y:S11]  /*13d00*/  HMMA.16816.F32.BF16 R8, R20, R8, RZ ;  /* 0x000000081408723c */ /* 0x004ff600000418ff */
[----:B------:R-:W-:Y:S11]  /*13d10*/  @!UPT UIADD3 URZ, URZ, URZ, URZ ;  /* 0x0000003f3f3ff290 */ /* 0x000ff6000fffe03f */
[----:B------:R-:W-:Y:S01]  /*13d20*/  @!UPT UIADD3 URZ, URZ, URZ, URZ ;  /* 0x0000003f3f3ff290 */ /* 0x000fe2000fffe03f */
[----:B------:R-:W-:Y:S04]  /*13d30*/  STL.64 [R1+0x1c0], R8 ;  /* 0x0001c00801007387 */ /* 0x000fe80000100a00 */
[----:B------:R0:W-:Y:S04]  /*13d40*/  STL.64 [R1+0x1c8], R10 ;  /* 0x0001c80a01007387 */ /* 0x0001e80000100a00 */
[----:B0-----:R-:W2:Y:S04]  /*13d50*/  LDL.LU R11, [R1+0x2a48] ;  /* 0x002a4800010b7983 */ /* 0x001ea80000300800 */
[----:B--2---:R-:W0:Y:S04]  /*13d60*/  LDSM.16.MT88.4 R8, [R11+0x10800] ;  /* 0x010800000b08783b */ /* 0x004e280000004200 */
[----:B0-----:R-:W-:Y:S04]  /*13d70*/  STL.64 [R1+0x20], R8 ;  /* 0x0000200801007387 */ /* 0x001fe80000100a00 */
[----:B------:R0:W-:Y:S04]  /*13d80*/  STL.64 [R1+0x28], R10 ;  /* 0x0000280a01007387 */ /* 0x0001e80000100a00 */
[----:B0-----:R-:W2:Y:S04]  /*13d90*/  LDL.LU.64 R10, [R1+0x2a40] ;  /* 0x002a4000010a7983 */ /* 0x001ea80000300a00 */
[----:B------:R-:W2:Y:S02]  /*13da0*/  LDL.LU.64 R8, [R1+0x2a38] ;  /* 0x002a380001087983 */ /* 0x000ea40000300a00 */
[-C--:B--2---:R-:W-:Y:S11]  /*13db0*/  HMMA.16816.F32.BF16 R12, R12, R8.reuse, RZ ;  /* 0x000000080c0c723c */ /* 0x084ff600000418ff */
[----:B------:R-:W-:Y:S11]  /*13dc0*/  @!UPT UIADD3 URZ, URZ, URZ, URZ ;  /* 0x0000003f3f3ff290 */ /* 0x000ff6000fffe03f */
[----:B------:R-:W-:Y:S01]  /*13dd0*/  @!UPT UIADD3 URZ, URZ, URZ, URZ ;  /* 0x0000003f3f3ff290 */ /* 0x000fe2000fffe03f */
[----:B------:R-:W-:Y:S04]  /*13de0*/  STL.64 [R1+0x29a0], R14 ;  /* 0x0029a00e01007387 */ /* 0x000fe80000100a00 */
[----:B------:R0:W-:Y:S04]  /*13df0*/  STL.64 [R1+0x2998], R12 ;  /* 0x0029980c01007387 */ /* 0x0001e80000100a00 */
[----:B0-----:R-:W2:Y:S04]  /*13e00*/  LDL.LU R12, [R1+0x80] ;  /* 0x00008000010c7983 */ /* 0x001ea80000300800 */
[----:B------:R-:W2:Y:S04]  /*13e10*/  LDL.LU R13, [R1+0x84] ;  /* 0x00008400010d7983 */ /* 0x000ea80000300800 */
[----:B------:R-:W2:Y:S04]  /*13e20*/  LDL.LU R14, [R1+0x88] ;  /* 0x00008800010e7983 */ /* 0x000ea80000300800 */
[----:B------:R-:W2:Y:S04]  /*13e30*/  LDL.LU R15, [R1+0x8c] ;  /* 0x00008c00010f7983 */ /* 0x000ea80000300800 */
[----:B--2---:R-:W-:Y:S04]  /*13e40*/  STL.64 [R1+0x29f0], R14 ;  /* 0x0029f00e01007387 */ /* 0x004fe80000100a00 */
[----:B------:R0:W-:Y:S04]  /*13e50*/  STL.64 [R1+0x29e8], R12 ;  /* 0x0029e80c01007387 */ /* 0x0001e80000100a00 */
[----:B0-----:R-:W2:Y:S04]  /*13e60*/  LDL.LU R12, [R1+0x90] ;  /* 0x00009000010c7983 */ /* 0x001ea80000300800 */
[----:B------:R-:W2:Y:S04]  /*13e70*/  LDL.LU R13, [R1+0x94] ;  /* 0x00009400010d7983 */ /* 0x000ea80000300800 */
[----:B------:R-:W2:Y:S04]  /*13e80*/  LDL.LU R14, [R1+0x98] ;  /* 0x00009800010e7983 */ /* 0x000ea80000300800 */
[----:B------:R-:W2:Y:S01]  /*13e90*/  LDL.LU R15, [R1+0x9c] ;  /* 0x00009c00010f7983 */ /* 0x000ea20000300800 */
[-C--:B------:R-:W-:Y:S03]  /*13ea0*/  HMMA.16816.F32.BF16 R16, R16, R8.reuse, RZ ;  /* 0x000000081010723c */ /* 0x080fe600000418ff */
[----:B--2---:R0:W-:Y:S04]  /*13eb0*/  STL.64 [R1+0x2a00], R14 ;  /* 0x002a000e01007387 */ /* 0x0041e80000100a00 */
[----:B------:R1:W-:Y:S04]  /*13ec0*/  STL.64 [R1+0x29f8], R12 ;  /* 0x0029f80c01007387 */ /* 0x0003e80000100a00 */
[----:B0-----:R-:W2:Y:S04]  /*13ed0*/  LDL R14, [R1+0x18] ;  /* 0x00001800010e7983 */ /* 0x001ea80000100800 */
[----:B------:R-:W2:Y:S01]  /*13ee0*/  LDL R15, [R1+0x1c] ;  /* 0x00001c00010f7983 */ /* 0x000ea20000100800 */
[----:B------:R-:W-:Y:S03]  /*13ef0*/  HMMA.16816.F32.BF16 R20, R20, R8, RZ ;  /* 0x000000081414723c */ /* 0x000fe600000418ff */
[----:B--2---:R0:W-:Y:S04]  /*13f00*/  STL.64 [R1+0x2a10], R14 ;  /* 0x002a100e01007387 */ /* 0x0041e80000100a00 */
[----:B-1----:R-:W2:Y:S04]  /*13f10*/  LDL.LU R12, [R1+0xb0] ;  /* 0x0000b000010c7983 */ /* 0x002ea80000300800 */
[----:B------:R-:W2:Y:S04]  /*13f20*/  LDL.LU R13, [R1+0xb4] ;  /* 0x0000b400010d7983 */ /* 0x000ea80000300800 */
[----:B0-----:R-:W2:Y:S04]  /*13f30*/  LDL.LU R14, [R1+0xb8] ;  /* 0x0000b800010e7983 */ /* 0x001ea80000300800 */
[----:B------:R-:W2:Y:S04]  /*13f40*/  LDL.LU R15, [R1+0xbc] ;  /* 0x0000bc00010f7983 */ /* 0x000ea80000300800 */
[----:B------:R0:W-:Y:S04]  /*13f50*/  STL.64 [R1+0x2950], R18 ;  /* 0x0029501201007387 */ /* 0x0001e80000100a00 */
[----:B------:R1:W-:Y:S04]  /*13f60*/  STL.64 [R1+0x2948], R16 ;  /* 0x0029481001007387 */ /* 0x0003e80000100a00 */
[----:B0-----:R-:W2:Y:S04]  /*13f70*/  LDL R18, [R1+0x58] ;  /* 0x0000580001127983 */ /* 0x001ea80000100800 */
[----:B------:R-:W2:Y:S04]  /*13f80*/  LDL R19, [R1+0x5c] ;  /* 0x00005c0001137983 */ /* 0x000ea80000100800 */
[----:B--2---:R0:W-:Y:S04]  /*13f90*/  STL.64 [R1+0x2a08], R18 ;  /* 0x002a081201007387 */ /* 0x0041e80000100a00 */
[----:B-1----:R-:W2:Y:S04]  /*13fa0*/  LDL.LU R16, [R1+0xa0] ;  /* 0x0000a00001107983 */ /* 0x002ea80000300800 */
[----:B------:R-:W2:Y:S04]  /*13fb0*/  LDL.LU R17, [R1+0xa4] ;  /* 0x0000a40001117983 */ /* 0x000ea80000300800 */
[----:B0-----:R-:W2:Y:S04]  /*13fc0*/  LDL.LU R18, [R1+0xa8] ;  /* 0x0000a80001127983 */ /* 0x001ea80000300800 */
[----:B------:R-:W2:Y:S04]  /*13fd0*/  LDL.LU R19, [R1+0xac] ;  /* 0x0000ac0001137983 */ /* 0x000ea80000300800 */
[----:B------:R0:W-:Y:S04]  /*13fe0*/  STL.64 [R1+0x190], R20 ;  /* 0x0001901401007387 */ /* 0x0001e80000100a00 */
[----:B------:R1:W-:Y:S01]  /*13ff0*/  STL.64 [R1+0x198], R22 ;  /* 0x0001981601007387 */ /* 0x0003e20000100a00 */
[----:B0-----:R-:W-:Y:S01]  /*14000*/  IMAD.MOV.U32 R20, RZ, RZ, R24 ;  /* 0x000000ffff147224 */ /* 0x001fe200078e0018 */
[----:B------:R-:W-:-:S02]  /*14010*/  MOV R21, R25 ;  /* 0x0000001900157202 */ /* 0x000fc40000000f00 */
[----:B------:R-:W2:Y:S01]  /*14020*/  LDL.LU R24, [R1+0x2a30] ;  /* 0x002a300001187983 */ /* 0x000ea20000300800 */
[----:B-1----:R-:W-:Y:S01]  /*14030*/  IMAD.MOV.U32 R22, RZ, RZ, R26 ;  /* 0x000000ffff167224 */ /* 0x002fe200078e001a */
[----:B------:R-:W-:Y:S02]  /*14040*/  MOV R23, R27 ;  /* 0x0000001b00177202 */ /* 0x000fe40000000f00 */
[----:B------:R-:W2:Y:S04]  /*14050*/  LDL.LU R25, [R1+0x2a2c] ;  /* 0x002a2c0001197983 */ /* 0x000ea80000300800 */
[----:B------:R-:W2:Y:S04]  /*14060*/  LDL.LU R26, [R1+0x2a28] ;  /* 0x002a2800011a7983 */ /* 0x000ea80000300800 */
[----:B------:R-:W2:Y:S04]  /*14070*/  LDL.LU R27, [R1+0x2a24] ;  /* 0x002a2400011b7983 */ /* 0x000ea80000300800 */
[----:B------:R0:W-:Y:S04]  /*14080*/  STL.64 [R1+0x29d0], R22 ;  /* 0x0029d01601007387 */ /* 0x0001e80000100a00 */
[----:B------:R1:W-:Y:S01]  /*14090*/  STL.64 [R1+0x29c8], R20 ;  /* 0x0029c81401007387 */ /* 0x0003e20000100a00 */
[----:B0-----:R-:W-:Y:S01]  /*140a0*/  MOV R22, R11 ;  /* 0x0000000b00167202 */ /* 0x001fe20000000f00 */
[----:B----4-:R-:W-:-:S02]  /*140b0*/  IMAD.MOV.U32 R23, RZ, RZ, R0 ;  /* 0x000000ffff177224 */ /* 0x010fc400078e0000 */
[----:B-1----:R-:W4:Y:S01]  /*140c0*/  LDL.LU R20, [R1+0x70] ;  /* 0x0000700001147983 */ /* 0x002f220000300800 */
[----:B------:R-:W-:-:S03]  /*140d0*/  IMAD.MOV.U32 R21, RZ, RZ, R10 ;  /* 0x000000ffff157224 */ /* 0x000fc600078e000a */
[----:B------:R-:W3:Y:S04]  /*140e0*/  LDL.LU R10, [R1+0x2a20] ;  /* 0x002a2000010a7983 */ /* 0x000ee80000300800 */
[----:B------:R-:W3:Y:S04]  /*140f0*/  LDL.LU R11, [R1+0x2a1c] ;  /* 0x002a1c00010b7983 */ /* 0x000ee80000300800 */
[----:B------:R-:W3:Y:S01]  /*14100*/  LDL.LU R0, [R1+0x2a18] ;  /* 0x002a180001007983 */ /* 0x000ee20000300800 */
[C---:B--2---:R-:W-:Y:S11]  /*14110*/  HMMA.16816.F32.BF16 R12, R24.reuse, R6, R12 ;  /* 0x00000006180c723c */ /* 0x044ff6000004180c */
[----:B------:R-:W-:Y:S11]  /*14120*/  @!UPT UIADD3 URZ, URZ, URZ, URZ ;  /* 0x0000003f3f3ff290 */ /* 0x000ff6000fffe03f */
[----:B------:R-:W-:Y:S01]  /*14130*/  @!UPT UIADD3 URZ, URZ, URZ, URZ ;  /* 0x0000003f3f3ff290 */ /* 0x000fe2000fffe03f */
[----:B------:R-:W-:Y:S04]  /*14140*/  STL.64 [R1+0xb0], R12 ;  /* 0x0000b00c01007387 */ /* 0x000fe80000100a00 */
[----:B------:R0:W-:Y:S04]  /*14150*/  STL.64 [R1+0xb8], R14 ;  /* 0x0000b80e01007387 */ /* 0x0001e80000100a00 */
[----:B0-----:R-:W2:Y:S02]  /*14160*/  LDL.LU.64 R14, [R1+0x2a10] ;  /* 0x002a1000010e7983 */ /* 0x001ea40000300a00 */
[C---:B--2---:R-:W-:Y:S02]  /*14170*/  HMMA.16816.F32.BF16 R12, R24.reuse, R14, R16 ;  /* 0x0000000e180c723c */ /* 0x044fe40000041810 */
[----:B------:R-:W2:Y:S11]  /*14180*/  LDL.LU.64 R18, [R1+0x2a08] ;  /* 0x002a080001127983 */ /* 0x000eb60000300a00 */
[----:B------:R-:W-:Y:S10]  /*14190*/  @!UPT UIADD3 URZ, URZ, URZ, URZ ;  /* 0x0000003f3f3ff290 */ /* 0x000ff4000fffe03f */
[----:B------:R-:W-:Y:S04]  /*141a0*/  STL.64 [R1+0x1b0], R12 ;  /* 0x0001b00c01007387 */ /* 0x000fe80000100a00 */
[----:B------:R0:W-:Y:S04]  /*141b0*/  STL.64 [R1+0x1b8], R14 ;  /* 0x0001b80e01007387 */ /* 0x0001e80000100a00 */
[----:B0-----:R-:W2:Y:S04]  /*141c0*/  LDL.LU.64 R14, [R1+0x2a00] ;  /* 0x002a0000010e7983 */ /* 0x001ea80000300a00 */
[----:B------:R-:W2:Y:S02]  /*141d0*/  LDL.LU.64 R12, [R1+0x29f8] ;  /* 0x0029f800010c7983 */ /* 0x000ea40000300a00 */
[C---:B--2---:R-:W-:Y:S11]  /*141e0*/  HMMA.16816.F32.BF16 R12, R24.reuse, R18, R12 ;  /* 0x00000012180c723c */ /* 0x044ff6000004180c */
[----:B------:R-:W-:Y:S11]  /*141f0*/  @!UPT UIADD3 URZ, URZ, URZ, URZ ;  /* 0x0000003f3f3ff290 */ /* 0x000ff6000fffe03f */
[----:B------:R-:W-:Y:S01]  /*14200*/  @!UPT UIADD3 URZ, URZ, URZ, URZ ;  /* 0x0000003f3f3ff290 */ /* 0x000fe2000fffe03f */
[----:B------:R-:W-:Y:S04]  /*14210*/  STL.64 [R1+0x90], R12 ;  /* 0x0000900c01007387 */ /* 0x000fe80000100a00 */
[----:B------:R0:W-:Y:S04]  /*14220*/  STL.64 [R1+0x98], R14 ;  /* 0x0000980e01007387 */ /* 0x0001e80000100a00 */
[----:B0-----:R-:W3:Y:S04]  /*14230*/  LDL.LU.64 R14, [R1+0x29f0] ;  /* 0x0029f000010e7983 */ /* 0x001ee80000300a00 */
[----:B------:R-:W3:Y:S02]  /*14240*/  LDL.LU.64 R12, [R1+0x29e8] ;  /* 0x0029e800010c7983 */ /* 0x000ee40000300a00 */
[----:B---3--:R-:W-:Y:S07]  /*14250*/  HMMA.16816.F32.BF16 R24, R24, R10, R12 ;  /* 0x0000000a1818723c */ /* 0x008fee000004180c */
[----:B------:R-:W-:Y:S01]  /*14260*/  MOV R13, R10 ;  /* 0x0000000a000d7202 */ /* 0x000fe20000000f00 */
[----:B------:R-:W-:Y:S11]  /*14270*/  IMAD.MOV.U32 R12, RZ, RZ, R11 ;  /* 0x000000ffff0c7224 */ /* 0x000ff600078e000b */
[----:B------:R-:W-:Y:S04]  /*14280*/  @!UPT UIADD3 URZ, URZ, URZ, URZ ;  /* 0x0000003f3f3ff290 */ /* 0x000fe8000fffe03f */
[----:B------:R-:W-:Y:S04]  /*14290*/  STL.64 [R1+0x180], R24 ;  /* 0x0001801801007387 */ /* 0x000fe80000100a00 */
[----:B------:R0:W-:Y:S04]  /*142a0*/  STL.64 [R1+0x188], R26 ;  /* 0x0001881a01007387 */ /* 0x0001e80000100a00 */
[----:B------:R-:W4:Y:S04]  /*142b0*/  LDL.LU.64 R10, [R1+0x29e0] ;  /* 0x0029e000010a7983 */ /* 0x000f280000300a00 */
[----:B------:R-:W4:Y:S04]  /*142c0*/  LDL.LU.64 R8, [R1+0x29d8] ;  /* 0x0029d80001087983 */ /* 0x000f280000300a00 */
[----:B0-----:R-:W2:Y:S01]  /*142d0*/  LDL.LU.64 R26, [R1+0x18] ;  /* 0x00001800011a7983 */ /* 0x001ea20000300a00 */
[C---:B----4-:R-:W-:Y:S03]  /*142e0*/  HMMA.16816.F32.BF16 R4, R8.reuse, R6, R20 ;  /* 0x000000060804723c */ /* 0x050fe60000041814 */
[----:B------:R-:W3:Y:S04]  /*142f0*/  LDL.LU.64 R22, [R1+0x29d0] ;  /* 0x0029d00001167983 */ /* 0x000ee80000300a00 */
[----:B------:R-:W3:Y:S11]  /*14300*/  LDL.LU.64 R20, [R1+0x29c8] ;  /* 0x0029c80001147983 */ /* 0x000ef60000300a00 */
[----:B------:R-:W-:Y:S05]  /*14310*/  @!UPT UIADD3 URZ, URZ, URZ, URZ ;  /* 0x0000003f3f3ff290 */ /* 0x000fea000fffe03f */
        /* <DEDUP_REMOVED lines=9> */
[----:B0-----:R-:W2:Y:S01]  /*143b0*/  LDL.LU.64 R6, [R1+0x29b0] ;  /* 0x0029b00001067983 */ /* 0x001ea20000300a00 */
[----:B---3--:R-:W-:Y:S03]  /*143c0*/  HMMA.16816.F32.BF16 R16, R8, R18, R20 ;  /* 0x000000120810723c */ /* 0x008fe60000041814 */
[----:B------:R-:W0:Y:S01]  /*143d0*/  LDSM.16.MT88.4 R20, [R0+0x11000] ;  /* 0x011000000014783b */ /* 0x000e220000004200 */
[----:B------:R-:W-:Y:S01]  /*143e0*/  MOV R5, R26 ;  /* 0x0000001a00057202 */ /* 0x000fe20000000f00 */
[----:B------:R-:W-:-:S02]  /*143f0*/  IMAD.MOV.U32 R4, RZ, RZ, R27 ;  /* 0x000000ffff047224 */ /* 0x000fc400078e001b */
[----:B------:R-:W3:Y:S01]  /*14400*/  LDL.LU R24, [R1+0xc0] ;  /* 0x0000c00001187983 */ /* 0x000ee20000300800 */
[----:B------:R-:W-:-:S03]  /*14410*/  MOV R27, R3 ;  /* 0x00000003001b7202 */ /* 0x000fc60000000f00 */
[----:B------:R-:W3:Y:S04]  /*14420*/  LDL.LU R25, [R1+0xc4] ;  /* 0x0000c40001197983 */ /* 0x000ee80000300800 */
[----:B------:R-:W3:Y:S04]  /*14430*/  LDL.LU R26, [R1+0xc8] ;  /* 0x0000c800011a7983 */ /* 0x000ee80000300800 */
[----:B------:R-:W4:Y:S04]  /*14440*/  LDL R3, [R1+0x10cc] ;  /* 0x0010cc0001037983 */ /* 0x000f280000100800 */
[----:B------:R1:W-:Y:S04]  /*14450*/  STL.64 [R1+0x150], R16 ;  /* 0x0001501001007387 */ /* 0x0003e80000100a00 */
[----:B------:R2:W-:Y:S01]  /*14460*/  STL.64 [R1+0x158], R18 ;  /* 0x0001581201007387 */ /* 0x0005e20000100a00 */
[----:B-1----:R-:W-:Y:S01]  /*14470*/  IMAD.MOV.U32 R16, RZ, RZ, R29 ;  /* 0x000000ffff107224 */ /* 0x002fe200078e001d */
[----:B------:R-:W-:-:S02]  /*14480*/  MOV R17, R2 ;  /* 0x0000000200117202 */ /* 0x000fc40000000f00 */
[----:B0-----:R-:W-:Y:S04]  /*14490*/  STL.64 [R1+0x2920], R22 ;  /* 0x0029201601007387 */ /* 0x001fe80000100a00 */
[----:B------:R-:W-:Y:S04]  /*144a0*/  STL.64 [R1+0x2918], R20 ;  /* 0x0029181401007387 */ /* 0x000fe80000100a00 */
[----:B------:R-:W3:Y:S04]  /*144b0*/  LDL.LU R29, [R1+0x29ac] ;  /* 0x0029ac00011d7983 */ /* 0x000ee80000300800 */
[----:B------:R-:W3:Y:S01]  /*144c0*/  LDL.LU R2, [R1+0x29a8] ;  /* 0x0029a80001027983 */ /* 0x000ee20000300800 */
[----:B--2---:R-:W-:Y:S01]  /*144d0*/  IMAD.MOV.U32 R18, RZ, RZ, R7 ;  /* 0x000000ffff127224 */ /* 0x004fe200078e0007 */
[----:B------:R-:W-:-:S05]  /*144e0*/  MOV R19, R6 ;  /* 0x0000000600137202 */ /* 0x000fca0000000f00 */
[----:B------:R-:W-:Y:S04]  /*144f0*/  STL.64 [R1+0x2970], R18 ;  /* 0x0029701201007387 */ /* 0x000fe80000100a00 */
[----:B------:R0:W-:Y:S04]  /*14500*/  STL.64 [R1+0x2968], R16 ;  /* 0x0029681001007387 */ /* 0x0001e80000100a00 */
[----:B0-----:R-:W2:Y:S04]  /*14510*/  LDL.LU R16, [R1+0xe0] ;  /* 0x0000e00001107983 */ /* 0x001ea80000300800 */
[----:B------:R-:W2:Y:S01]  /*14520*/  LDL.LU R17, [R1+0xe4] ;  /* 0x0000e40001117983 */ /* 0x000ea20000300800 */
[----:B------:R-:W-:Y:S01]  /*14530*/  IMAD.MOV.U32 R22, RZ, RZ, R13 ;  /* 0x000000ffff167224 */ /* 0x000fe200078e000d */
[----:B------:R-:W-:-:S02]  /*14540*/  MOV R23, R12 ;  /* 0x0000000c00177202 */ /* 0x000fc40000000f00 */
[----:B----4-:R-:W0:Y:S01]  /*14550*/  LDSM.16.M88.4 R12, [R3] ;  /* 0x00000000030c783b */ /* 0x010e220000000200 */
[----:B------:R-:W-:Y:S01]  /*14560*/  MOV R19, R28 ;  /* 0x0000001c00137202 */ /* 0x000fe20000000f00 */
[----:B---3--:R-:W-:-:S05]  /*14570*/  IMAD.MOV.U32 R18, RZ, RZ, R29 ;  /* 0x000000ffff127224 */ /* 0x008fca00078e001d */
[----:B------:R1:W-:Y:S04]  /*14580*/  STL.64 [R1+0x2980], R18 ;  /* 0x0029801201007387 */ /* 0x0003e80000100a00 */
[----:B--2---:R-:W-:Y:S04]  /*14590*/  STL.64 [R1+0x2978], R16 ;  /* 0x0029781001007387 */ /* 0x004fe80000100a00 */
[----:B-1----:R-:W2:Y:S04]  /*145a0*/  LDL.LU.64 R18, [R1+0x8] ;  /* 0x0000080001127983 */ /* 0x002ea80000300a00 */
[----:B0-----:R-:W-:Y:S04]  /*145b0*/  STL.64 [R1+0x70], R12 ;  /* 0x0000700c01007387 */ /* 0x001fe80000100a00 */
[----:B------:R0:W-:Y:S04]  /*145c0*/  STL.64 [R1+0x78], R14 ;  /* 0x0000780e01007387 */ /* 0x0001e80000100a00 */
[----:B0-----:R-:W3:Y:S04]  /*145d0*/  LDL.LU.64 R14, [R1+0x29a0] ;  /* 0x0029a000010e7983 */ /* 0x001ee80000300a00 */
[----:B------:R-:W3:Y:S02]  /*145e0*/  LDL.LU.64 R12, [R1+0x2998] ;  /* 0x00299800010c7983 */ /* 0x000ee40000300a00 */
[----:B---3--:R-:W-:Y:S07]  /*145f0*/  HMMA.16816.F32.BF16 R12, R8, R22, R12 ;  /* 0x00000016080c723c */ /* 0x008fee000004180c */
[----:B------:R-:W-:Y:S01]  /*14600*/  IMAD.MOV.U32 R10, RZ, RZ, R5 ;  /* 0x000000ffff0a7224 */ /* 0x000fe200078e0005 */
[----:B------:R-:W-:-:S02]  /*14610*/  MOV R11, R4 ;  /* 0x00000004000b7202 */ /* 0x000fc40000000f00 */
[----:B------:R-:W0:Y:S11]  /*14620*/  LDSM.16.M88.4 R4, [R3+0x4000] ;  /* 0x004000000304783b */ /* 0x000e360000000200 */
[----:B------:R-:W-:Y:S02]  /*14630*/  @!UPT UIADD3 URZ, URZ, URZ, URZ ;  /* 0x0000003f3f3ff290 */ /* 0x000fe4000fffe03f */
[----:B------:R-:W-:Y:S04]  /*14640*/  STL.64 [R1+0x120], R12 ;  /* 0x0001200c01007387 */ /* 0x000fe80000100a00 */
[----:B------:R1:W-:Y:S04]  /*14650*/  STL.64 [R1+0x128], R14 ;  /* 0x0001280e01007387 */ /* 0x0003e80000100a00 */
[----:B-1----:R-:W3:Y:S04]  /*14660*/  LDL R15, [R1+0x10d8] ;  /* 0x0010d800010f7983 */ /* 0x002ee80000100800 */
[----:B0-----:R-:W-:Y:S04]  /*14670*/  STL.64 [R1+0x30], R4 ;  /* 0x0000300401007387 */ /* 0x001fe80000100a00 */
[----:B------:R-:W-:Y:S04]  /*14680*/  STL.64 [R1+0x38], R6 ;  /* 0x0000380601007387 */ /* 0x000fe80000100a00 */
[----:B------:R-:W0:Y:S04]  /*14690*/  LDSM.16.M88.4 R4, [R3+0x8000] ;  /* 0x008000000304783b */ /* 0x000e280000000200 */
[----:B0-----:R-:W-:Y:S01]  /*146a0*/  STL.64 [R1+0x60], R4 ;  /* 0x0000600401007387 */ /* 0x001fe20000100a00 */
[----:B------:R-:W-:Y:S01]  /*146b0*/  IMAD.MOV.U32 R13, RZ, RZ, R4 ;  /* 0x000000ffff0d7224 */ /* 0x000fe200078e0004 */
[----:B------:R-:W-:-:S02]  /*146c0*/  MOV R12, R5 ;  /* 0x00000005000c7202 */ /* 0x000fc40000000f00 */
[----:B------:R-:W-:Y:S04]  /*146d0*/  STL.64 [R1+0x68], R6 ;  /* 0x0000680601007387 */ /* 0x000fe80000100a00 */
[----:B------:R-:W0:Y:S04]  /*146e0*/  LDSM.16.M88.4 R4, [R3+0xc000] ;  /* 0x00c000000304783b */ /* 0x000e280000000200 */
[----:B0-----:R-:W-:Y:S04]  /*146f0*/  STL.64 [R1+0xa0], R4 ;  /* 0x0000a00401007387 */ /* 0x001fe80000100a00 */
[----:B------:R0:W-:Y:S04]  /*14700*/  STL.64 [R1+0xa8], R6 ;  /* 0x0000a80601007387 */ /* 0x0001e80000100a00 */
[----:B0-----:R-:W4:Y:S04]  /*14710*/  LDL.LU.64 R6, [R1+0x2990] ;  /* 0x0029900001067983 */ /* 0x001f280000300a00 */
[----:B------:R-:W4:Y:S01]  /*14720*/  LDL.LU.64 R4, [R1+0x2988] ;  /* 0x0029880001047983 */ /* 0x000f220000300a00 */
[----:B--2---:R-:W-:Y:S01]  /*14730*/  IMAD.MOV.U32 R20, RZ, RZ, R18 ;  /* 0x000000ffff147224 */ /* 0x004fe200078e0012 */
[----:B------:R-:W-:-:S02]  /*14740*/  MOV R14, R19 ;  /* 0x00000013000e7202 */ /* 0x000fc40000000f00 */
[----:B------:R-:W2:Y:S01]  /*14750*/  LDL R21, [R1+0x10d0] ;  /* 0x0010d00001157983 */ /* 0x000ea20000100800 */
[C---:B----4-:R-:W-:Y:S03]  /*14760*/  HMMA.16816.F32.BF16 R24, R4.reuse, R18, R24 ;  /* 0x000000120418723c */ /* 0x050fe60000041818 */
[----:B------:R-:W4:Y:S04]  /*14770*/  LDL.LU.64 R18, [R1+0x2980] ;  /* 0x0029800001127983 */ /* 0x000f280000300a00 */
[----:B------:R-:W4:Y:S11]  /*14780*/  LDL.LU.64 R16, [R1+0x2978] ;  /* 0x0029780001107983 */ /* 0x000f360000300a00 */
[----:B------:R-:W-:Y:S05]  /*14790*/  @!UPT UIADD3 URZ, URZ, URZ, URZ ;  /* 0x0000003f3f3ff290 */ /* 0x000fea000fffe03f */
[----:B------:R-:W-:Y:S01]  /*147a0*/  STL [R1+0x140], R24 ;  /* 0x0001401801007387 */ /* 0x000fe20000100800 */
[----:B------:R-:W-:Y:S01]  /*147b0*/  IMAD.MOV.U32 R29, RZ, RZ, R25 ;  /* 0x000000ffff1d7224 */ /* 0x000fe200078e0019 */
[----:B------:R-:W-:Y:S01]  /*147c0*/  MOV R28, R26 ;  /* 0x0000001a001c7202 */ /* 0x000fe20000000f00 */
[----:B------:R-:W-:Y:S02]  /*147d0*/  IMAD.MOV.U32 R3, RZ, RZ, R27 ;  /* 0x000000ffff037224 */ /* 0x000fe400078e001b */
[----:B---3--:R-:W0:Y:S04]  /*147e0*/  LDSM.16.MT88.4 R24, [R15+0x11000] ;  /* 0x011000000f18783b */ /* 0x008e280000004200 */
[----:B------:R1:W-:Y:S04]  /*147f0*/  STL.64 [R1+0x2960], R22 ;  /* 0x0029601601007387 */ /* 0x0003e80000100a00 */
[----:B--2---:R-:W-:Y:S04]  /*14800*/  STL.64 [R1+0x2958], R20 ;  /* 0x0029581401007387 */ /* 0x004fe80000100a00 */
[----:B-1----:R-:W2:Y:S04]  /*14810*/  LDL.LU.64 R22, [R1+0x58] ;  /* 0x0000580001167983 */ /* 0x002ea80000300a00 */
[----:B------:R-:W-:Y:S04]  /*14820*/  STL [R1+0x2940], R28 ;  /* 0x0029401c01007387 */ /* 0x000fe80000100800 */
[----:B------:R-:W-:Y:S04]  /*14830*/  STL [R1+0x28dc], R29 ;  /* 0x0028dc1d01007387 */ /* 0x000fe80000100800 */
[----:B------:R-:W-:Y:S04]  /*14840*/  STL [R1+0x28d8], R3 ;  /* 0x0028d80301007387 */ /* 0x000fe80000100800 */
[----:B------:R-:W-:Y:S04]  /*14850*/  STL [R1+0x2910], R15 ;  /* 0x0029100f01007387 */ /* 0x000fe80000100800 */
[----:B0-----:R-:W-:Y:S04]  /*14860*/  STL.64 [R1+0x28f0], R26 ;  /* 0x0028f01a01007387 */ /* 0x001fe80000100a00 */
[----:B------:R0:W-:Y:S04]  /*14870*/  STL.64 [R1+0x28e8], R24 ;  /* 0x0028e81801007387 */ /* 0x0001e80000100a00 */
[----:B0-----:R-:W3:Y:S04]  /*14880*/  LDL.LU.64 R24, [R1+0x20] ;  /* 0x0000200001187983 */ /* 0x001ee80000300a00 */
[----:B------:R-:W3:Y:S01]  /*14890*/  LDL.LU.64 R26, [R1+0x28] ;  /* 0x00002800011a7983 */ /* 0x000ee20000300a00 */
[C---:B----4-:R-:W-:Y:S11]  /*148a0*/  HMMA.16816.F32.BF16 R16, R4.reuse, R10, R16 ;  /* 0x0000000a0410723c */ /* 0x050ff60000041810 */
[----:B------:R-:W-:Y:S11]  /*148b0*/  @!UPT UIADD3 URZ, URZ, URZ, URZ ;  /* 0x0000003f3f3ff290 */ /* 0x000ff6000fffe03f */
[----:B------:R-:W-:Y:S01]  /*148c0*/  @!UPT UIADD3 URZ, URZ, URZ, URZ ;  /* 0x0000003f3f3ff290 */ /* 0x000fe2000fffe03f */
[----:B------:R-:W-:Y:S04]  /*148d0*/  STL.64 [R1+0x130], R16 ;  /* 0x0001301001007387 */ /* 0x000fe80000100a00 */
[----:B------:R0:W-:Y:S04]  /*148e0*/  STL.64 [R1+0x138], R18 ;  /* 0x0001381201007387 */ /* 0x0001e80000100a00 */
[----:B0-----:R-:W4:Y:S04]  /*148f0*/  LDL.LU.64 R18, [R1+0x2970] ;  /* 0x0029700001127983 */ /* 0x001f280000300a00 */
[----:B------:R-:W4:Y:S01]  /*14900*/  LDL.LU.64 R16, [R1+0x2968] ;  /* 0x0029680001107983 */ /* 0x000f220000300a00 */
[----:B--2---:R-:W-:Y:S01]  /*14910*/  MOV R9, R22 ;  /* 0x0000001600097202 */ /* 0x004fe20000000f00 */
[----:B------:R-:W-:Y:S01]  /*14920*/  IMAD.MOV.U32 R8, RZ, RZ, R23 ;  /* 0x000000ffff087224 */ /* 0x000fe200078e0017 */
[C---:B----4-:R-:W-:Y:S01]  /*14930*/  HMMA.16816.F32.BF16 R16, R4.reuse, R22, R16 ;  /* 0x000000160410723c */ /* 0x050fe20000041810 */
[----:B------:R-:W2:Y:S04]  /*14940*/  LDL.LU.64 R22, [R1+0x2960] ;  /* 0x0029600001167983 */ /* 0x000ea80000300a00 */
[----:B------:R-:W4:Y:S11]  /*14950*/  LDL.LU.64 R20, [R1+0x2958] ;  /* 0x0029580001147983 */ /* 0x000f360000300a00 */
[----:B------:R-:W-:Y:S07]  /*14960*/  @!UPT UIADD3 URZ, URZ, URZ, URZ ;  /* 0x0000003f3f3ff290 */ /* 0x000fee000fffe03f */
[----:B------:R0:W-:Y:S01]  /*14970*/  STL.64 [R1+0x118], R18 ;  /* 0x0001181201007387 */ /* 0x0001e20000100a00 */
[----:B------:R-:W-:Y:S01]  /*14980*/  MOV R29, R16 ;  /* 0x00000010001d7202 */ /* 0x000fe20000000f00 */
[----:B------:R-:W-:Y:S02]  /*14990*/  IMAD.MOV.U32 R3, RZ, RZ, R17 ;  /* 0x000000ffff037224 */ /* 0x000fe400078e0011 */
[----:B0-----:R-:W2:Y:S04]  /*149a0*/  LDL.LU.64 R18, [R1+0x2950] ;  /* 0x0029500001127983 */ /* 0x001ea80000300a00 */
[----:B------:R-:W2:Y:S02]  /*149b0*/  LDL.LU.64 R16, [R1+0x2948] ;  /* 0x0029480001107983 */ /* 0x000ea40000300a00 */
[----:B--2---:R-:W-:Y:S02]  /*149c0*/  HMMA.16816.F32.BF16 R16, R4, R22, R16 ;  /* 0x000000160410723c */ /* 0x004fe40000041810 */
[----:B------:R-:W3:Y:S11]  /*149d0*/  LDL.LU R4, [R1+0xf0] ;  /* 0x0000f00001047983 */ /* 0x000ef60000300800 */
[----:B------:R-:W-:Y:S10]  /*149e0*/  @!UPT UIADD3 URZ, URZ, URZ, URZ ;  /* 0x0000003f3f3ff290 */ /* 0x000ff4000fffe03f */
[----:B------:R-:W-:Y:S04]  /*149f0*/  STL.64 [R1+0x100], R16 ;  /* 0x0001001001007387 */ /* 0x000fe80000100a00 */
[----:B------:R4:W-:Y:S04]  /*14a00*/  STL.64 [R1+0x108], R18 ;  /* 0x0001081201007387 */ /* 0x0009e80000100a00 */
[----:B------:R-:W3:Y:S04]  /*14a10*/  LDL.LU R5, [R1+0xf4] ;  /* 0x0000f40001057983 */ /* 0x000ee80000300800 */
[----:B------:R-:W3:Y:S04]  /*14a20*/  LDL.LU R6, [R1+0xf8] ;  /* 0x0000f80001067983 */ /* 0x000ee80000300800 */
[----:B------:R-:W3:Y:S01]  /*14a30*/  LDL.LU R7, [R1+0xfc] ;  /* 0x0000fc0001077983 */ /* 0x000ee20000300800 */
[----:B----4-:R-:W-:Y:S01]  /*14a40*/  MOV R18, R20 ;  /* 0x0000001400127202 */ /* 0x010fe20000000f00 */
[----:B------:R-:W-:-:S02]  /*14a50*/  IMAD.MOV.U32 R19, RZ, RZ, R14 ;  /* 0x000000ffff137224 */ /* 0x000fc400078e000e */
[----:B------:R-:W-:Y:S05]  /*14a60*/  STL.64 [R1+0x2938], R22 ;  /* 0x0029381601007387 */ /* 0x000fea0000100a00 */
[----:B---3--:R-:W-:Y:S01]  /*14a70*/  HMMA.16816.F32.BF16 R16, R24, R18, R4 ;  /* 0x000000121810723c */ /* 0x008fe20000041804 */
[----:B------:R-:W0:Y:S04]  /*14a80*/  LDSM.16.MT88.4 R4, [R2+0x11000] ;  /* 0x011000000204783b */ /* 0x000e280000004200 */
[----:B0-----:R-:W-:Y:S11]  /*14a90*/  STL.64 [R1+0x28b0], R6 ;  /* 0x0028b00601007387 */ /* 0x001ff60000100a00 */
[----:B------:R-:W-:Y:S07]  /*14aa0*/  @!UPT UIADD3 URZ, URZ, URZ, URZ ;  /* 0x0000003f3f3ff290 */ /* 0x000fee000fffe03f */
[----:B------:R-:W-:Y:S04]  /*14ab0*/  STL.64 [R1+0xf0], R16 ;  /* 0x0000f01001007387 */ /* 0x000fe80000100a00 */
[----:B------:R-:W-:Y:S04]  /*14ac0*/  STL.64 [R1+0xf8], R18 ;  /* 0x0000f81201007387 */ /* 0x000fe80000100a00 */
[----:B------:R0:W-:Y:S04]  /*14ad0*/  STL.64 [R1+0x28a8], R4 ;  /* 0x0028a80401007387 */ /* 0x0001e80000100a00 */
[----:B------:R-:W1:Y:S01]  /*14ae0*/  LDSM.16.MT88.4 R16, [R21+0x11000] ;  /* 0x011000001510783b */ /* 0x000e620000004200 */
[----:B0-----:R-:W-:Y:S01]  /*14af0*/  MOV R4, R13 ;  /* 0x0000000d00047202 */ /* 0x001fe20000000f00 */
[----:B------:R-:W-:-:S05]  /*14b00*/  IMAD.MOV.U32 R5, RZ, RZ, R12 ;  /* 0x000000ffff057224 */ /* 0x000fca00078e000c */
[----:B------:R0:W-:Y:S04]  /*14b10*/  STL.64 [R1+0x2908], R4 ;  /* 0x0029080401007387 */ /* 0x0001e80000100a00 */
[----:B0-----:R-:W2:Y:S04]  /*14b20*/  LDL.LU R4, [R1+0x1a0] ;  /* 0x0001a00001047983 */ /* 0x001ea80000300800 */
[----:B------:R-:W2:Y:S04]  /*14b30*/  LDL.LU R5, [R1+0x1a4] ;  /* 0x0001a40001057983 */ /* 0x000ea80000300800 */
[----:B------:R-:W2:Y:S04]  /*14b40*/  LDL.LU R6, [R1+0x1a8] ;  /* 0x0001a80001067983 */ /* 0x000ea80000300800 */
[----:B------:R-:W2:Y:S04]  /*14b50*/  LDL.LU R7, [R1+0x1ac] ;  /* 0x0001ac0001077983 */ /* 0x000ea80000300800 */
[----:B------:R-:W3:Y:S04]  /*14b60*/  LDL.LU R12, [R1+0xb0] ;  /* 0x0000b000010c7983 */ /* 0x000ee80000300800 */
[----:B------:R-:W3:Y:S04]  /*14b70*/  LDL.LU R13, [R1+0xb4] ;  /* 0x0000b400010d7983 */ /* 0x000ee80000300800 */
[----:B------:R-:W4:Y:S04]  /*14b80*/  LDL.LU R14, [R1+0xb8] ;  /* 0x0000b800010e7983 */ /* 0x000f280000300800 */
[----:B------:R-:W4:Y:S01]  /*14b90*/  LDL.LU R15, [R1+0xbc] ;  /* 0x0000bc00010f7983 */ /* 0x000f220000300800 */
[----:B------:R-:W-:Y:S01]  /*14ba0*/  IMAD.MOV.U32 R23, RZ, RZ, R8 ;  /* 0x000000ffff177224 */ /* 0x000fe200078e0008 */
[----:B------:R-:W-:Y:S01]  /*14bb0*/  MOV R8, R25 ;  /* 0x0000001900087202 */ /* 0x000fe20000000f00 */
[----:B------:R-:W-:Y:S01]  /*14bc0*/  IMAD.MOV.U32 R28, RZ, RZ, R24 ;  /* 0x000000ffff1c7224 */ /* 0x000fe200078e0018 */
[----:B------:R-:W-:Y:S01]  /*14bd0*/  MOV R21, R26 ;  /* 0x0000001a00157202 */ /* 0x000fe20000000f00 */
[----:B------:R-:W-:Y:S01]  /*14be0*/  IMAD.MOV.U32 R20, RZ, RZ, R27 ;  /* 0x000000ffff147224 */ /* 0x000fe200078e001b */
[----:B--2---:R-:W-:Y:S01]  /*14bf0*/  HMMA.16816.F32.BF16 R4, R24, R10, R4 ;  /* 0x0000000a1804723c */ /* 0x004fe20000041804 */
[----:B----4-:R-:W-:Y:S04]  /*14c00*/  STL.64 [R1+0x2930], R14 ;  /* 0x0029300e01007387 */ /* 0x010fe80000100a00 */
[----:B---3--:R0:W-:Y:S04]  /*14c10*/  STL.64 [R1+0x2928], R12 ;  /* 0x0029280c01007387 */ /* 0x0081e80000100a00 */
[----:B0-----:R-:W2:Y:S04]  /*14c20*/  LDL.LU R12, [R1+0x190] ;  /* 0x00019000010c7983 */ /* 0x001ea80000300800 */
[----:B------:R-:W2:Y:S04]  /*14c30*/  LDL.LU R13, [R1+0x194] ;  /* 0x00019400010d7983 */ /* 0x000ea80000300800 */
[----:B------:R-:W2:Y:S04]  /*14c40*/  LDL.LU R14, [R1+0x198] ;  /* 0x00019800010e7983 */ /* 0x000ea80000300800 */
[----:B------:R-:W2:Y:S04]  /*14c50*/  LDL.LU R15, [R1+0x19c] ;  /* 0x00019c00010f7983 */ /* 0x000ea80000300800 */
[----:B-1----:R-:W-:Y:S04]  /*14c60*/  STL.64 [R1+0x2860], R18 ;  /* 0x0028601201007387 */ /* 0x002fe80000100a00 */
[----:B------:R0:W-:Y:S04]  /*14c70*/  STL.64 [R1+0x2858], R16 ;  /* 0x0028581001007387 */ /* 0x0001e80000100a00 */
[----:B0-----:R-:W3:Y:S04]  /*14c80*/  LDL.LU R16, [R1+0x1c0] ;  /* 0x0001c00001107983 */ /* 0x001ee80000300800 */
[----:B------:R-:W3:Y:S04]  /*14c90*/  LDL.LU R17, [R1+0x1c4] ;  /* 0x0001c40001117983 */ /* 0x000ee80000300800 */
[----:B------:R-:W3:Y:S04]  /*14ca0*/  LDL.LU R18, [R1+0x1c8] ;  /* 0x0001c80001127983 */ /* 0x000ee80000300800 */
[----:B------:R-:W3:Y:S04]  /*14cb0*/  LDL.LU R19, [R1+0x1cc] ;  /* 0x0001cc0001137983 */ /* 0x000ee80000300800 */
[----:B------:R0:W-:Y:S04]  /*14cc0*/  STL.64 [R1+0xe0], R4 ;  /* 0x0000e00401007387 */ /* 0x0001e80000100a00 */
[----:B------:R1:W-:Y:S04]  /*14cd0*/  STL.64 [R1+0xe8], R6 ;  /* 0x0000e80601007387 */ /* 0x0003e80000100a00 */
[----:B------:R-:W4:Y:S04]  /*14ce0*/  LDL.LU R24, [R1+0x90] ;  /* 0x0000900001187983 */ /* 0x000f280000300800 */
[----:B------:R-:W4:Y:S04]  /*14cf0*/  LDL.LU R25, [R1+0x94] ;  /* 0x0000940001197983 */ /* 0x000f280000300800 */
[----:B------:R-:W2:Y:S04]  /*14d00*/  LDL.LU R26, [R1+0x98] ;  /* 0x00009800011a7983 */ /* 0x000ea80000300800 */
[----:B------:R-:W2:Y:S04]  /*14d10*/  LDL.LU R27, [R1+0x9c] ;  /* 0x00009c00011b7983 */ /* 0x000ea80000300800 */
[----:B0-----:R-:W3:Y:S04]  /*14d20*/  LDL.LU R4, [R1+0x1b0] ;  /* 0x0001b00001047983 */ /* 0x001ee80000300800 */
[----:B------:R-:W3:Y:S01]  /*14d30*/  LDL.LU R5, [R1+0x1b4] ;  /* 0x0001b40001057983 */ /* 0x000ee20000300800 */
[----:B------:R-:W-:-:S03]  /*14d40*/  MOV R22, R9 ;  /* 0x0000000900167202 */ /* 0x000fc60000000f00 */
[----:B-1----:R-:W3:Y:S04]  /*14d50*/  LDL.LU R6, [R1+0x1b8] ;  /* 0x0001b80001067983 */ /* 0x002ee80000300800 */
[----:B------:R-:W3:Y:S04]  /*14d60*/  LDL.LU R7, [R1+0x1bc] ;  /* 0x0001bc0001077983 */ /* 0x000ee80000300800 */
[----:B--2---:R0:W-:Y:S02]  /*14d70*/  STL.64 [R1+0x2900], R26 ;  /* 0x0029001a01007387 */ /* 0x0041e40000100a00 */
[----:B0-----:R-:W-:-:S02]  /*14d80*/  MOV R27, R8 ;  /* 0x00000008001b7202 */ /* 0x001fc40000000f00 */
[----:B------:R-:W0:Y:S04]  /*14d90*/  LDSM.16.MT88.4 R8, [R0+0x11800] ;  /* 0x011800000008783b */ /* 0x000e280000004200 */
[----:B----4-:R1:W-:Y:S04]  /*14da0*/  STL.64 [R1+0x28f8], R24 ;  /* 0x0028f81801007387 */ /* 0x0103e80000100a00 */
[----:B-1----:R-:W2:Y:S04]  /*14db0*/  LDL.64 R24, [R1+0x30] ;  /* 0x0000300001187983 */ /* 0x002ea80000100a00 */
[----:B0-----:R0:W-:Y:S04]  /*14dc0*/  STL.64 [R1+0x2818], R10 ;  /* 0x0028180a01007387 */ /* 0x0011e80000100a00 */
[----:B------:R1:W-:Y:S01]  /*14dd0*/  STL.64 [R1+0x2810], R8 ;  /* 0x0028100801007387 */ /* 0x0003e20000100a00 */
[----:B0-----:R-:W-:Y:S01]  /*14de0*/  IMAD.MOV.U32 R10, RZ, RZ, R21 ;  /* 0x000000ffff0a7224 */ /* 0x001fe200078e0015 */
[----:B------:R-:W-:Y:S01]  /*14df0*/  MOV R11, R20 ;  /* 0x00000014000b7202 */ /* 0x000fe20000000f00 */
[----:B-1----:R-:W-:Y:S01]  /*14e00*/  IMAD.MOV.U32 R8, RZ, RZ, R28 ;  /* 0x000000ffff087224 */ /* 0x002fe200078e001c */
[----:B------:R-:W-:Y:S01]  /*14e10*/  MOV R9, R27 ;  /* 0x0000001b00097202 */ /* 0x000fe20000000f00 */
[----:B------:R-:W4:Y:S06]  /*14e20*/  LDL.LU R28, [R1+0x2940] ;  /* 0x00294000011c7983 */ /* 0x000f2c0000300800 */
[C---:B---3--:R-:W-:Y:S01]  /*14e30*/  HMMA.16816.F32.BF16 R20, R8.reuse, R22, R16 ;  /* 0x000000160814723c */ /* 0x048fe20000041810 */
[----:B------:R-:W-:Y:S11]  /*14e40*/  STL [R1+0x2774], R0 ;  /* 0x0027740001007387 */ /* 0x000ff60000100800 */
[----:B------:R-:W-:Y:S11]  /*14e50*/  @!UPT UIADD3 URZ, URZ, URZ, URZ ;  /* 0x0000003f3f3ff290 */ /* 0x000ff6000fffe03f */
[----:B------:R-:W-:Y:S01]  /*14e60*/  STL.64 [R1+0xc0], R20 ;  /* 0x0000c01401007387 */ /* 0x000fe20000100a00 */
[----:B------:R-:W-:Y:S01]  /*14e70*/  IMAD.MOV.U32 R19, RZ, RZ, R22 ;  /* 0x000000ffff137224 */ /* 0x000fe200078e0016 */
[----:B------:R-:W-:Y:S02]  /*14e80*/  MOV R18, R23 ;  /* 0x0000001700127202 */ /* 0x000fe40000000f00 */
[----:B------:R-:W3:Y:S04]  /*14e90*/  LDL.LU.64 R22, [R1+0x2938] ;  /* 0x0029380001167983 */ /* 0x000ee80000300a00 */
[----:B------:R0:W-:Y:S04]  /*14ea0*/  STL.64 [R1+0x2880], R18 ;  /* 0x0028801201007387 */ /* 0x0001e80000100a00 */
[----:B------:R-:W2:Y:S04]  /*14eb0*/  LDL.LU R16, [R1+0x180] ;  /* 0x0001800001107983 */ /* 0x000ea80000300800 */
[----:B------:R-:W2:Y:S04]  /*14ec0*/  LDL.LU R17, [R1+0x184] ;  /* 0x0001840001117983 */ /* 0x000ea80000300800 */
[----:B0-----:R-:W2:Y:S04]  /*14ed0*/  LDL.LU R18, [R1+0x188] ;  /* 0x0001880001127983 */ /* 0x001ea80000300800 */
[----:B------:R-:W2:Y:S01]  /*14ee0*/  LDL.LU R19, [R1+0x18c] ;  /* 0x00018c0001137983 */ /* 0x000ea20000300800 */
[----:B---3--:R-:W-:Y:S03]  /*14ef0*/  HMMA.16816.F32.BF16 R8, R8, R22, R12 ;  /* 0x000000160808723c */ /* 0x008fe6000004180c */
[----:B------:R-:W3:Y:S04]  /*14f00*/  LDL.LU.64 R14, [R1+0x2930] ;  /* 0x00293000010e7983 */ /* 0x000ee80000300a00 */
[----:B------:R-:W3:Y:S04]  /*14f10*/  LDL.LU.64 R12, [R1+0x2928] ;  /* 0x00292800010c7983 */ /* 0x000ee80000300a00 */
[----:B------:R-:W3:Y:S04]  /*14f20*/  LDL.LU.64 R22, [R1+0x2920] ;  /* 0x0029200001167983 */ /* 0x000ee80000300a00 */
[----:B------:R-:W3:Y:S08]  /*14f30*/  LDL.LU.64 R20, [R1+0x2918] ;  /* 0x0029180001147983 */ /* 0x000ef00000300a00 */
[----:B------:R-:W-:Y:S04]  /*14f40*/  STL.64 [R1+0x2828], R10 ;  /* 0x0028280a01007387 */ /* 0x000fe80000100a00 */
[----:B------:R0:W-:Y:S04]  /*14f50*/  STL.64 [R1+0x2820], R8 ;  /* 0x0028200801007387 */ /* 0x0001e80000100a00 */
[----:B0-----:R-:W3:Y:S04]  /*14f60*/  LDL R8, [R1+0x70] ;  /* 0x0000700001087983 */ /* 0x001ee80000100800 */
[----:B------:R-:W3:Y:S02]  /*14f70*/  LDL R9, [R1+0x74] ;  /* 0x0000740001097983 */ /* 0x000ee40000100800 */
[C---:B---3--:R-:W-:Y:S02]  /*14f80*/  HMMA.16816.F32.BF16 R8, R20.reuse, R8, R12 ;  /* 0x000000081408723c */ /* 0x048fe4000004180c */
[----:B------:R-:W3:Y:S04]  /*14f90*/  LDL.LU R15, [R1+0x2910] ;  /* 0x00291000010f7983 */ /* 0x000ee80000300800 */
[----:B---3--:R-:W0:Y:S04]  /*14fa0*/  LDSM.16.MT88.4 R12, [R15+0x11800] ;  /* 0x011800000f0c783b */ /* 0x008e280000004200 */
[----:B0-----:R-:W-:Y:S11]  /*14fb0*/  STL.64 [R1+0x27b8], R14 ;  /* 0x0027b80e01007387 */ /* 0x001ff60000100a00 */
[----:B------:R-:W-:Y:S02]  /*14fc0*/  @!UPT UIADD3 URZ, URZ, URZ, URZ ;  /* 0x0000003f3f3ff290 */ /* 0x000fe4000fffe03f */
[----:B------:R-:W-:Y:S04]  /*14fd0*/  STL.64 [R1+0x50], R8 ;  /* 0x0000500801007387 */ /* 0x000fe80000100a00 */
[----:B------:R-:W-:Y:S04]  /*14fe0*/  STL.64 [R1+0x58], R10 ;  /* 0x0000580a01007387 */ /* 0x000fe80000100a00 */
[----:B------:R0:W-:Y:S04]  /*14ff0*/  STL.64 [R1+0x27b0], R12 ;  /* 0x0027b00c01007387 */ /* 0x0001e80000100a00 */
[----:B0-----:R-:W3:Y:S04]  /*15000*/  LDL.LU R12, [R1+0xa0] ;  /* 0x0000a000010c7983 */ /* 0x001ee80000300800 */
[----:B------:R-:W3:Y:S04]  /*15010*/  LDL.LU R13, [R1+0xa4] ;  /* 0x0000a400010d7983 */ /* 0x000ee80000300800 */
[----:B------:R-:W3:Y:S01]  /*15020*/  LDL R14, [R1+0xa8] ;  /* 0x0000a800010e7983 */ /* 0x000ee20000100800 */
[----:B--2---:R-:W-:Y:S03]  /*15030*/  HMMA.16816.F32.BF16 R4, R20, R24, R4 ;  /* 0x000000181404723c */ /* 0x004fe60000041804 */
[----:B---3--:R-:W-:Y:S04]  /*15040*/  STL [R1+0x27f0], R14 ;  /* 0x0027f00e01007387 */ /* 0x008fe80000100800 */
[----:B------:R-:W2:Y:S04]  /*15050*/  LDL R15, [R1+0xac] ;  /* 0x0000ac00010f7983 */ /* 0x000ea80000100800 */
[----:B------:R-:W3:Y:S04]  /*15060*/  LDL.LU R8, [R1+0x170] ;  /* 0x0001700001087983 */ /* 0x000ee80000300800 */
[----:B------:R-:W3:Y:S04]  /*15070*/  LDL.LU R9, [R1+0x174] ;  /* 0x0001740001097983 */ /* 0x000ee80000300800 */
[----:B------:R-:W3:Y:S04]  /*15080*/  LDL.LU R10, [R1+0x178] ;  /* 0x00017800010a7983 */ /* 0x000ee80000300800 */
[----:B------:R-:W3:Y:S01]  /*15090*/  LDL.LU R11, [R1+0x17c] ;  /* 0x00017c00010b7983 */ /* 0x000ee20000300800 */
[----:B------:R-:W-:-:S03]  /*150a0*/  MOV R0, R25 ;  /* 0x0000001900007202 */ /* 0x000fc60000000f00 */
[----:B--2---:R-:W-:Y:S04]  /*150b0*/  STL [R1+0x27f4], R15 ;  /* 0x0027f40f01007387 */ /* 0x004fe80000100800 */
[----:B------:R0:W-:Y:S04]  /*150c0*/  STL.64 [R1+0xb0], R4 ;  /* 0x0000b00401007387 */ /* 0x0001e80000100a00 */
[----:B------:R1:W-:Y:S04]  /*150d0*/  STL.64 [R1+0xb8], R6 ;  /* 0x0000b80601007387 */ /* 0x0003e80000100a00 */
[----:B0-----:R-:W2:Y:S01]  /*150e0*/  LDL.LU.64 R4, [R1+0x2908] ;  /* 0x0029080001047983 */ /* 0x001ea20000300a00 */
[----:B-1----:R-:W-:-:S03]  /*150f0*/  IMAD.MOV.U32 R6, RZ, RZ, R24 ;  /* 0x000000ffff067224 */ /* 0x002fc600078e0018 */
[----:B------:R-:W2:Y:S04]  /*15100*/  LDL.LU.64 R26, [R1+0x2900] ;  /* 0x00290000011a7983 */ /* 0x000ea80000300a00 */
[----:B------:R-:W2:Y:S01]  /*15110*/  LDL.LU.64 R24, [R1+0x28f8] ;  /* 0x0028f80001187983 */ /* 0x000ea20000300a00 */
[C---:B------:R-:W-:Y:S08]  /*15120*/  HMMA.16816.F32.BF16 R16, R20.reuse, R12, R16 ;  /* 0x0000000c1410723c */ /* 0x040ff00000041810 */
[----:B--2---:R-:W-:Y:S11]  /*15130*/  HMMA.16816.F32.BF16 R24, R20, R4, R24 ;  /* 0x000000041418723c */ /* 0x004ff60000041818 */
[----:B------:R-:W-:Y:S11]  /*15140*/  @!UPT UIADD3 URZ, URZ, URZ, URZ ;  /* 0x0000003f3f3ff290 */ /* 0x000ff6000fffe03f */
[----:B------:R-:W-:Y:S01]  /*15150*/  @!UPT UIADD3 URZ, URZ, URZ, URZ ;  /* 0x0000003f3f3ff290 */ /* 0x000fe2000fffe03f */
[----:B------:R-:W-:Y:S04]  /*15160*/  STL.64 [R1+0x90], R24 ;  /* 0x0000901801007387 */ /* 0x000fe80000100a00 */
[----:B------:R0:W-:Y:S04]  /*15170*/  STL.64 [R1+0x98], R26 ;  /* 0x0000981a01007387 */ /* 0x0001e80000100a00 */
[----:B0-----:R-:W3:Y:S04]  /*15180*/  LDL.LU.64 R26, [R1+0x28f0] ;  /* 0x0028f000011a7983 */ /* 0x001ee80000300a00 */
[----:B------:R-:W3:Y:S04]  /*15190*/  LDL.LU.64 R24, [R1+0x28e8] ;  /* 0x0028e80001187983 */ /* 0x000ee80000300a00 */
[----:B------:R0:W-:Y:S04]  /*151a0*/  STL.64 [R1+0x28c0], R4 ;  /* 0x0028c00401007387 */ /* 0x0001e80000100a00 */
[----:B------:R-:W-:Y:S04]  /*151b0*/  STL.64 [R1+0x40], R16 ;  /* 0x0000401001007387 */ /* 0x000fe80000100a00 */
[----:B------:R-:W-:Y:S01]  /*151c0*/  STL.64 [R1+0x48], R18 ;  /* 0x0000481201007387 */ /* 0x000fe20000100a00 */
[----:B0-----:R-:W-:Y:S01]  /*151d0*/  IMAD.MOV.U32 R4, RZ, RZ, R6 ;  /* 0x000000ffff047224 */ /* 0x001fe200078e0006 */
[----:B------:R-:W-:-:S05]  /*151e0*/  MOV R5, R0 ;  /* 0x0000000000057202 */ /* 0x000fca0000000f00 */
        /* <DEDUP_REMOVED lines=20> */
[----:B--2---:R-:W-:Y:S04]  /*15330*/  STL.64 [R1+0x2890], R18 ;  /* 0x0028901201007387 */ /* 0x004fe80000100a00 */
[----:B------:R0:W-:Y:S04]  /*15340*/  STL.64 [R1+0x2888], R16 ;  /* 0x0028881001007387 */ /* 0x0001e80000100a00 */
[----:B0-----:R-:W3:Y:S02]  /*15350*/  LDL.LU.64 R16, [R1+0x70] ;  /* 0x0000700001107983 */ /* 0x001ee40000300a00 */
[C---:B---3--:R-:W-:Y:S11]  /*15360*/  HMMA.16816.F32.BF16 R4, R24.reuse, R16, R8 ;  /* 0x000000101804723c */ /* 0x048ff60000041808 */
[----:B------:R-:W-:Y:S11]  /*15370*/  @!UPT UIADD3 URZ, URZ, URZ, URZ ;  /* 0x0000003f3f3ff290 */ /* 0x000ff6000fffe03f */
[----:B------:R-:W-:Y:S02]  /*15380*/  @!UPT UIADD3 URZ, URZ, URZ, URZ ;  /* 0x0000003f3f3ff290 */ /* 0x000fe4000fffe03f */
[----:B------:R-:W-:Y:S01]  /*15390*/  IMAD.MOV.U32 R11, RZ, RZ, R4 ;  /* 0x000000ffff0b7224 */ /* 0x000fe200078e0004 */
[----:B------:R-:W-:Y:S02]  /*153a0*/  MOV R10, R5 ;  /* 0x00000005000a7202 */ /* 0x000fe40000000f00 */
[----:B------:R-:W2:Y:S01]  /*153b0*/  LDL.LU.64 R4, [R1+0x28e0] ;  /* 0x0028e00001047983 */ /* 0x000ea20000300a00 */
[----:B------:R-:W-:Y:S01]  /*153c0*/  IMAD.MOV.U32 R9, RZ, RZ, R6 ;  /* 0x000000ffff097224 */ /* 0x000fe200078e0006 */
[----:B------:R-:W-:Y:S02]  /*153d0*/  MOV R8, R7 ;  /* 0x0000000700087202 */ /* 0x000fe40000000f00 */
[----:B------:R-:W-:Y:S04]  /*153e0*/  STL.64 [R1+0x2878], R10 ;  /* 0x0028780a01007387 */ /* 0x000fe80000100a00 */
[----:B------:R0:W-:Y:S02]  /*153f0*/  STL.64 [R1+0x2870], R8 ;  /* 0x0028700801007387 */ /* 0x0001e40000100a00 */
[----:B0-----:R-:W-:Y:S01]  /*15400*/  IMAD.MOV.U32 R8, RZ, RZ, R29 ;  /* 0x000000ffff087224 */ /* 0x001fe200078e001d */
[----:B------:R-:W-:Y:S01]  /*15410*/  MOV R9, R3 ;  /* 0x0000000300097202 */ /* 0x000fe20000000f00 */
[----:B------:R-:W3:Y:S04]  /*15420*/  LDL.LU R29, [R1+0x28dc] ;  /* 0x0028dc00011d7983 */ /* 0x000ee80000300800 */
[----:B------:R-:W3:Y:S04]  /*15430*/  LDL.LU R3, [R1+0x28d8] ;  /* 0x0028d80001037983 */ /* 0x000ee80000300800 */
[----:B------:R-:W3:Y:S04]  /*15440*/  LDL.LU R10, [R1+0x118] ;  /* 0x00011800010a7983 */ /* 0x000ee80000300800 */
[----:B------:R-:W3:Y:S01]  /*15450*/  LDL.LU R11, [R1+0x11c] ;  /* 0x00011c00010b7983 */ /* 0x000ee20000300800 */
[----:B--2---:R-:W-:Y:S03]  /*15460*/  HMMA.16816.F32.BF16 R4, R24, R4, R12 ;  /* 0x000000041804723c */ /* 0x004fe6000004180c */
[----:B---3--:R-:W-:Y:S04]  /*15470*/  STL.64 [R1+0x28a0], R10 ;  /* 0x0028a00a01007387 */ /* 0x008fe80000100a00 */
[----:B------:R0:W-:Y:S04]  /*15480*/  STL.64 [R1+0x2898], R8 ;  /* 0x0028980801007387 */ /* 0x0001e80000100a00 */
[----:B0-----:R-:W2:Y:S04]  /*15490*/  LDL.LU R8, [R1+0x140] ;  /* 0x0001400001087983 */ /* 0x001ea80000300800 */
[----:B------:R-:W3:Y:S04]  /*154a0*/  LDL.LU.64 R14, [R1+0x28d0] ;  /* 0x0028d000010e7983 */ /* 0x000ee80000300a00 */
[----:B------:R-:W3:Y:S04]  /*154b0*/  LDL.LU.64 R12, [R1+0x28c8] ;  /* 0x0028c800010c7983 */ /* 0x000ee80000300a00 */
[----:B------:R0:W-:Y:S04]  /*154c0*/  STL.64 [R1+0x10], R4 ;  /* 0x0000100401007387 */ /* 0x0001e80000100a00 */
[----:B0-----:R-:W3:Y:S01]  /*154d0*/  LDL.LU.64 R4, [R1+0x28c0] ;  /* 0x0028c00001047983 */ /* 0x001ee20000300a00 */
[----:B----4-:R-:W-:Y:S01]  /*154e0*/  MOV R10, R28 ;  /* 0x0000001c000a7202 */ /* 0x010fe20000000f00 */
[----:B------:R-:W-:Y:S01]  /*154f0*/  IMAD.MOV.U32 R11, RZ, RZ, R3 ;  /* 0x000000ffff0b7224 */ /* 0x000fe200078e0003 */
[----:B------:R-:W-:Y:S01]  /*15500*/  MOV R28, R6 ;  /* 0x00000006001c7202 */ /* 0x000fe20000000f00 */
[----:B------:R-:W-:-:S04]  /*15510*/  IMAD.MOV.U32 R3, RZ, RZ, R7 ;  /* 0x000000ffff037224 */ /* 0x000fc800078e0007 */
[----:B------:R-:W-:Y:S01]  /*15520*/  STL [R1+0x2868], R28 ;  /* 0x0028681c01007387 */ /* 0x000fe20000100800 */
[----:B------:R-:W-:Y:S01]  /*15530*/  IMAD.MOV.U32 R9, RZ, RZ, R29 ;  /* 0x000000ffff097224 */ /* 0x000fe200078e001d */
[C---:B---3--:R-:W-:Y:S02]  /*15540*/  HMMA.16816.F32.BF16 R4, R24.reuse, R4, R12 ;  /* 0x000000041804723c */ /* 0x048fe4000004180c */
[----:B------:R-:W3:Y:S11]  /*15550*/  LDL.LU.64 R12, [R1+0x28b8] ;  /* 0x0028b800010c7983 */ /* 0x000ef60000300a00 */
[----:B------:R-:W-:Y:S10]  /*15560*/  @!UPT UIADD3 URZ, URZ, URZ, URZ ;  /* 0x0000003f3f3ff290 */ /* 0x000ff4000fffe03f */
[----:B------:R0:W-:Y:S01]  /*15570*/  STL [R1], R4 ;  /* 0x0000000401007387 */ /* 0x0001e20000100800 */
[----:B------:R-:W-:Y:S01]  /*15580*/  IMAD.MOV.U32 R14, RZ, RZ, R6 ;  /* 0x000000ffff0e7224 */ /* 0x000fe200078e0006 */
[----:B------:R-:W-:Y:S02]  /*15590*/  MOV R29, R7 ;  /* 0x00000007001d7202 */ /* 0x000fe40000000f00 */
[----:B------:R-:W-:Y:S01]  /*155a0*/  MOV R15, R5 ;  /* 0x00000005000f7202 */ /* 0x000fe20000000f00 */
[----:B------:R-:W2:Y:S04]  /*155b0*/  LDL.LU.64 R6, [R1+0x28b0] ;  /* 0x0028b00001067983 */ /* 0x000ea80000300a00 */
[----:B0-----:R-:W2:Y:S01]  /*155c0*/  LDL.LU.64 R4, [R1+0x28a8] ;  /* 0x0028a80001047983 */ /* 0x001ea20000300a00 */
[----:B------:R-:W-:Y:S01]  /*155d0*/  IMAD.MOV.U32 R28, RZ, RZ, R16 ;  /* 0x000000ffff1c7224 */ /* 0x000fe200078e0010 */
[----:B------:R-:W-:Y:S01]  /*155e0*/  MOV R0, R17 ;  /* 0x0000001100007202 */ /* 0x000fe20000000f00 */
[----:B---3--:R-:W-:Y:S01]  /*155f0*/  HMMA.16816.F32.BF16 R24, R24, R12, R20 ;  /* 0x0000000c1818723c */ /* 0x008fe20000041814 */
[----:B------:R-:W0:Y:S07]  /*15600*/  LDSM.16.MT88.4 R20, [R2+0x11800] ;  /* 0x011800000214783b */ /* 0x000e2e0000004200 */
[C---:B--2---:R-:W-:Y:S11]  /*15610*/  HMMA.16816.F32.BF16 R8, R4.reuse, R16, R8 ;  /* 0x000000100408723c */ /* 0x044ff60000041808 */
[----:B------:R-:W-:Y:S04]  /*15620*/  @!UPT UIADD3 URZ, URZ, URZ, URZ ;  /* 0x0000003f3f3ff290 */ /* 0x000fe8000fffe03f */
[----:B------:R-:W-:Y:S04]  /*15630*/  STL.64 [R1+0x2790], R26 ;  /* 0x0027901a01007387 */ /* 0x000fe80000100a00 */
[----:B------:R1:W-:Y:S04]  /*15640*/  STL.64 [R1+0x2788], R24 ;  /* 0x0027881801007387 */ /* 0x0003e80000100a00 */
[----:B-1----:R-:W2:Y:S04]  /*15650*/  LDL.LU.64 R24, [R1+0x60] ;  /* 0x0000600001187983 */ /* 0x002ea80000300a00 */
[----:B------:R-:W3:Y:S04]  /*15660*/  LDL.LU.64 R26, [R1+0x68] ;  /* 0x00006800011a7983 */ /* 0x000ee80000300a00 */
[----:B------:R-:W-:Y:S04]  /*15670*/  STL [R1+0x2770], R2 ;  /* 0x0027700201007387 */ /* 0x000fe80000100800 */
[----:B0-----:R-:W-:Y:S04]  /*15680*/  STL.64 [R1+0x2768], R22 ;  /* 0x0027681601007387 */ /* 0x001fe80000100a00 */
[----:B------:R0:W-:Y:S04]  /*15690*/  STL.64 [R1+0x2760], R20 ;  /* 0x0027601401007387 */ /* 0x0001e80000100a00 */
[----:B0-----:R-:W4:Y:S04]  /*156a0*/  LDL.LU.64 R20, [R1+0x30] ;  /* 0x0000300001147983 */ /* 0x001f280000300a00 */
[----:B------:R-:W-:Y:S04]  /*156b0*/  STL.64 [R1+0xd0], R8 ;  /* 0x0000d00801007387 */ /* 0x000fe80000100a00 */
[----:B------:R0:W-:Y:S04]  /*156c0*/  STL.64 [R1+0xd8], R10 ;  /* 0x0000d80a01007387 */ /* 0x0001e80000100a00 */
[----:B0-----:R-:W2:Y:S04]  /*156d0*/  LDL.LU.64 R10, [R1+0x28a0] ;  /* 0x0028a000010a7983 */ /* 0x001ea80000300a00 */
[----:B------:R-:W2:Y:S04]  /*156e0*/  LDL.LU.64 R8, [R1+0x2898] ;  /* 0x0028980001087983 */ /* 0x000ea80000300a00 */
[----:B------:R-:W4:Y:S04]  /*156f0*/  LDL.LU.64 R18, [R1+0x2890] ;  /* 0x0028900001127983 */ /* 0x000f280000300a00 */
[----:B------:R-:W4:Y:S01]  /*15700*/  LDL.LU.64 R16, [R1+0x2888] ;  /* 0x0028880001107983 */ /* 0x000f220000300a00 */
[C---:B--2---:R-:W-:Y:S08]  /*15710*/  HMMA.16816.F32.BF16 R8, R4.reuse, R24, R8 ;  /* 0x000000180408723c */ /* 0x044ff00000041808 */
[----:B----4-:R-:W-:Y:S11]  /*15720*/  HMMA.16816.F32.BF16 R16, R4, R20, R16 ;  /* 0x000000140410723c */ /* 0x010ff60000041810 */
[----:B------:R-:W-:Y:S05]  /*15730*/  @!UPT UIADD3 URZ, URZ, URZ, URZ ;  /* 0x0000003f3f3ff290 */ /* 0x000fea000fffe03f */
[----:B------:R-:W-:Y:S01]  /*15740*/  MOV R23, R10 ;  /* 0x0000000a00177202 */ /* 0x000fe20000000f00 */
[----:B------:R-:W-:Y:S01]  /*15750*/  IMAD.MOV.U32 R22, RZ, RZ, R11 ;  /* 0x000000ffff167224 */ /* 0x000fe200078e000b */
[----:B------:R-:W-:-:S05]  /*15760*/  MOV R2, R9 ;  /* 0x0000000900027202 */ /* 0x000fca0000000f00 */
[----:B------:R-:W-:Y:S04]  /*15770*/  STL.64 [R1+0x120], R16 ;  /* 0x0001201001007387 */ /* 0x000fe80000100a00 */
[----:B------:R0:W-:Y:S04]  /*15780*/  STL.64 [R1+0x128], R18 ;  /* 0x0001281201007387 */ /* 0x0001e80000100a00 */
[----:B0-----:R-:W2:Y:S04]  /*15790*/  LDL.LU.64 R18, [R1+0x2880] ;  /* 0x0028800001127983 */ /* 0x001ea80000300a00 */
[----:B------:R0:W-:Y:S04]  /*157a0*/  STL [R1+0x1a0], R8 ;  /* 0x0001a00801007387 */ /* 0x0001e80000100800 */
[----:B------:R-:W4:Y:S04]  /*157b0*/  LDL.LU.64 R10, [R1+0x2878] ;  /* 0x00287800010a7983 */ /* 0x000f280000300a00 */
[----:B0-----:R-:W2:Y:S04]  /*157c0*/  LDL.LU.64 R8, [R1+0x2870] ;  /* 0x0028700001087983 */ /* 0x001ea80000300a00 */
[----:B---3--:R-:W-:Y:S04]  /*157d0*/  STL.64 [R1+0x2838], R26 ;  /* 0x0028381a01007387 */ /* 0x008fe80000100a00 */
[----:B------:R-:W-:Y:S04]  /*157e0*/  STL.64 [R1+0x2830], R24 ;  /* 0x0028301801007387 */ /* 0x000fe80000100a00 */
[----:B------:R2:W-:Y:S02]  /*157f0*/  STL.64 [R1+0x27a8], R22 ;  /* 0x0027a81601007387 */ /* 0x0005e40000100a00 */
[----:B--2---:R-:W-:Y:S01]  /*15800*/  MOV R23, R8 ;  /* 0x0000000800177202 */ /* 0x004fe20000000f00 */
[----:B------:R-:W-:Y:S01]  /*15810*/  IMAD.MOV.U32 R22, RZ, RZ, R9 ;  /* 0x000000ffff167224 */ /* 0x000fe200078e0009 */
[----:B------:R-:W2:Y:S04]  /*15820*/  LDL.LU R8, [R1+0xc0] ;  /* 0x0000c00001087983 */ /* 0x000ea80000300800 */
[----:B------:R-:W2:Y:S01]  /*15830*/  LDL.LU R9, [R1+0xc4] ;  /* 0x0000c40001097983 */ /* 0x000ea20000300800 */
[----:B------:R-:W-:Y:S01]  /*15840*/  MOV R17, R20 ;  /* 0x0000001400117202 */ /* 0x000fe20000000f00 */
[----:B------:R-:W-:Y:S01]  /*15850*/  IMAD.MOV.U32 R16, RZ, RZ, R21 ;  /* 0x000000ffff107224 */ /* 0x000fe200078e0015 */
[----:B----4-:R-:W-:Y:S01]  /*15860*/  MOV R20, R11 ;  /* 0x0000000b00147202 */ /* 0x010fe20000000f00 */
[----:B------:R-:W-:Y:S01]  /*15870*/  IMAD.MOV.U32 R11, RZ, RZ, R18 ;  /* 0x000000ffff0b7224 */ /* 0x000fe200078e0012 */
[----:B------:R-:W-:-:S02]  /*15880*/  MOV R21, R10 ;  /* 0x0000000a00157202 */ /* 0x000fc40000000f00 */
[----:B------:R-:W-:Y:S02]  /*15890*/  MOV R10, R19 ;  /* 0x00000013000a7202 */ /* 0x000fe40000000f00 */
[----:B------:R-:W-:Y:S02]  /*158a0*/  MOV R24, R17 ;  /* 0x0000001100187202 */ /* 0x000fe40000000f00 */
[----:B------:R-:W-:Y:S01]  /*158b0*/  MOV R25, R16 ;  /* 0x0000001000197202 */ /* 0x000fe20000000f00 */
[----:B------:R-:W-:Y:S04]  /*158c0*/  STL.64 [R1+0x2848], R10 ;  /* 0x0028480a01007387 */ /* 0x000fe80000100a00 */
[----:B--2---:R0:W-:Y:S04]  /*158d0*/  STL.64 [R1+0x2840], R8 ;  /* 0x0028400801007387 */ /* 0x0041e80000100a00 */
[----:B------:R-:W2:Y:S04]  /*158e0*/  LDL.LU R16, [R1+0x100] ;  /* 0x0001000001107983 */ /* 0x000ea80000300800 */
[----:B------:R-:W2:Y:S04]  /*158f0*/  LDL.LU R17, [R1+0x104] ;  /* 0x0001040001117983 */ /* 0x000ea80000300800 */
[----:B------:R-:W2:Y:S04]  /*15900*/  LDL.LU R18, [R1+0x108] ;  /* 0x0001080001127983 */ /* 0x000ea80000300800 */
[----:B------:R-:W2:Y:S04]  /*15910*/  LDL.LU R19, [R1+0x10c] ;  /* 0x00010c0001137983 */ /* 0x000ea80000300800 */
[----:B------:R1:W-:Y:S04]  /*15920*/  STL.64 [R1+0x2850], R24 ;  /* 0x0028501801007387 */ /* 0x0003e80000100a00 */
[----:B0-----:R-:W3:Y:S04]  /*15930*/  LDL.LU R8, [R1+0xe0] ;  /* 0x0000e00001087983 */ /* 0x001ee80000300800 */
[----:B------:R-:W3:Y:S04]  /*15940*/  LDL.LU R9, [R1+0xe4] ;  /* 0x0000e40001097983 */ /* 0x000ee80000300800 */
[----:B------:R-:W3:Y:S04]  /*15950*/  LDL.LU R10, [R1+0xe8] ;  /* 0x0000e800010a7983 */ /* 0x000ee80000300800 */
[----:B------:R-:W3:Y:S04]  /*15960*/  LDL.LU R11, [R1+0xec] ;  /* 0x0000ec00010b7983 */ /* 0x000ee80000300800 */
[----:B-1----:R-:W4:Y:S04]  /*15970*/  LDL.LU R24, [R1+0xf0] ;  /* 0x0000f00001187983 */ /* 0x002f280000300800 */
[----:B------:R-:W4:Y:S04]  /*15980*/  LDL.LU R25, [R1+0xf4] ;  /* 0x0000f40001197983 */ /* 0x000f280000300800 */
[----:B------:R-:W4:Y:S04]  /*15990*/  LDL.LU R26, [R1+0xf8] ;  /* 0x0000f800011a7983 */ /* 0x000f280000300800 */
[----:B------:R-:W4:Y:S04]  /*159a0*/  LDL.LU R27, [R1+0xfc] ;  /* 0x0000fc00011b7983 */ /* 0x000f280000300800 */
        /* <DEDUP_REMOVED lines=18> */
[----:B------:R-:W-:Y:S03]  /*15ad0*/  HMMA.16816.F32.BF16 R4, R4, R12, R16 ;  /* 0x0000000c0404723c */ /* 0x000fe60000041810 */
[----:B--2---:R-:W-:Y:S04]  /*15ae0*/  STL.64 [R1+0x2800], R22 ;  /* 0x0028001601007387 */ /* 0x004fe80000100a00 */
[----:B------:R0:W-:Y:S02]  /*15af0*/  STL.64 [R1+0x27f8], R20 ;  /* 0x0027f81401007387 */ /* 0x0001e40000100a00 */
[----:B0-----:R-:W-:-:S02]  /*15b00*/  IMAD.MOV.U32 R20, RZ, RZ, R28 ;  /* 0x000000ffff147224 */ /* 0x001fc400078e001c */
[----:B------:R-:W2:Y:S04]  /*15b10*/  LDL.LU R28, [R1+0x2868] ;  /* 0x00286800011c7983 */ /* 0x000ea80000300800 */
[----:B------:R-:W2:Y:S04]  /*15b20*/  LDL R22, [R1+0x78] ;  /* 0x0000780001167983 */ /* 0x000ea80000100800 */
[----:B------:R-:W2:Y:S04]  /*15b30*/  LDL R23, [R1+0x7c] ;  /* 0x00007c0001177983 */ /* 0x000ea80000100800 */
[----:B------:R-:W4:Y:S04]  /*15b40*/  LDL.LU.64 R18, [R1+0x2860] ;  /* 0x0028600001127983 */ /* 0x000f280000300a00 */
[----:B------:R-:W4:Y:S01]  /*15b50*/  LDL.LU.64 R16, [R1+0x2858] ;  /* 0x0028580001107983 */ /* 0x000f220000300a00 */
[----:B------:R-:W-:-:S02]  /*15b60*/  MOV R21, R0 ;  /* 0x0000000000157202 */ /* 0x000fc40000000f00 */
[----:B------:R-:W-:Y:S01]  /*15b70*/  MOV R0, R7 ;  /* 0x0000000700007202 */ /* 0x000fe20000000f00 */
[----:B------:R0:W-:Y:S04]  /*15b80*/  STL.64 [R1+0x100], R4 ;  /* 0x0001000401007387 */ /* 0x0001e80000100a00 */
[----:B------:R1:W-:Y:S04]  /*15b90*/  STL [R1+0x108], R6 ;  /* 0x0001080601007387 */ /* 0x0003e80000100800 */
[----:B------:R-:W2:Y:S01]  /*15ba0*/  LDL R7, [R1+0x10d0] ;  /* 0x0010d00001077983 */ /* 0x000ea20000100800 */
[C---:B----4-:R-:W-:Y:S03]  /*15bb0*/  HMMA.16816.F32.BF16 R24, R16.reuse, R20, R24 ;  /* 0x000000141018723c */ /* 0x050fe60000041818 */
[----:B--2---:R2:W-:Y:S04]  /*15bc0*/  STL [R1+0x2808], R7 ;  /* 0x0028080701007387 */ /* 0x0045e80000100800 */
[----:B0-----:R-:W4:Y:S04]  /*15bd0*/  LDL.LU R4, [R1+0x50] ;  /* 0x0000500001047983 */ /* 0x001f280000300800 */
[----:B------:R-:W4:Y:S04]  /*15be0*/  LDL.LU R5, [R1+0x54] ;  /* 0x0000540001057983 */ /* 0x000f280000300800 */
[----:B-1----:R-:W4:Y:S04]  /*15bf0*/  LDL.LU R6, [R1+0x58] ;  /* 0x0000580001067983 */ /* 0x002f280000300800 */
[----:B--2---:R-:W4:Y:S04]  /*15c00*/  LDL.LU R7, [R1+0x5c] ;  /* 0x00005c0001077983 */ /* 0x004f280000300800 */
[----:B------:R0:W-:Y:S04]  /*15c10*/  STL.64 [R1+0xf0], R24 ;  /* 0x0000f01801007387 */ /* 0x0001e80000100a00 */
[----:B------:R3:W-:Y:S04]  /*15c20*/  STL.64 [R1+0xf8], R26 ;  /* 0x0000f81a01007387 */ /* 0x0007e80000100a00 */
[----:B0-----:R-:W3:Y:S02]  /*15c30*/  LDL.LU.64 R24, [R1+0x2850] ;  /* 0x0028500001187983 */ /* 0x001ee40000300a00 */
[C---:B---3--:R-:W-:Y:S02]  /*15c40*/  HMMA.16816.F32.BF16 R24, R16.reuse, R24, R8 ;  /* 0x000000181018723c */ /* 0x048fe40000041808 */
[----:B------:R-:W2:Y:S04]  /*15c50*/  LDL.LU.64 R10, [R1+0x2848] ;  /* 0x00284800010a7983 */ /* 0x000ea80000300a00 */
[----:B------:R-:W2:Y:S11]  /*15c60*/  LDL.LU.64 R8, [R1+0x2840] ;  /* 0x0028400001087983 */ /* 0x000eb60000300a00 */
[----:B------:R-:W-:Y:S06]  /*15c70*/  @!UPT UIADD3 URZ, URZ, URZ, URZ ;  /* 0x0000003f3f3ff290 */ /* 0x000fec000fffe03f */
[----:B------:R-:W-:Y:S04]  /*15c80*/  STL.64 [R1+0xe0], R24 ;  /* 0x0000e01801007387 */ /* 0x000fe80000100a00 */
[----:B------:R0:W-:Y:S04]  /*15c90*/  STL.64 [R1+0xe8], R26 ;  /* 0x0000e81a01007387 */ /* 0x0001e80000100a00 */
[----:B0-----:R-:W3:Y:S04]  /*15ca0*/  LDL.LU.64 R26, [R1+0x2838] ;  /* 0x00283800011a7983 */ /* 0x001ee80000300a00 */
[----:B------:R-:W2:Y:S02]  /*15cb0*/  LDL.LU.64 R24, [R1+0x2830] ;  /* 0x0028300001187983 */ /* 0x000ea40000300a00 */
[C---:B--2---:R-:W-:Y:S11]  /*15cc0*/  HMMA.16816.F32.BF16 R8, R16.reuse, R24, R8 ;  /* 0x000000181008723c */ /* 0x044ff60000041808 */
[----:B------:R-:W-:Y:S11]  /*15cd0*/  @!UPT UIADD3 URZ, URZ, URZ, URZ ;  /* 0x0000003f3f3ff290 */ /* 0x000ff6000fffe03f */
[----:B------:R-:W-:Y:S01]  /*15ce0*/  @!UPT UIADD3 URZ, URZ, URZ, URZ ;  /* 0x0000003f3f3ff290 */ /* 0x000fe2000fffe03f */
[----:B------:R-:W-:Y:S04]  /*15cf0*/  STL.64 [R1+0x180], R8 ;  /* 0x0001800801007387 */ /* 0x000fe80000100a00 */
[----:B------:R0:W-:Y:S04]  /*15d00*/  STL.64 [R1+0x188], R10 ;  /* 0x0001880a01007387 */ /* 0x0001e80000100a00 */
[----:B0-----:R-:W2:Y:S04]  /*15d10*/  LDL.LU.64 R10, [R1+0x2828] ;  /* 0x00282800010a7983 */ /* 0x001ea80000300a00 */
[----:B------:R-:W2:Y:S02]  /*15d20*/  LDL.LU.64 R8, [R1+0x2820] ;  /* 0x0028200001087983 */ /* 0x000ea40000300a00 */
[----:B--2---:R-:W-:Y:S02]  /*15d30*/  HMMA.16816.F32.BF16 R16, R16, R12, R8 ;  /* 0x0000000c1010723c */ /* 0x004fe40000041808 */
[----:B------:R-:W4:Y:S04]  /*15d40*/  LDL.LU.64 R10, [R1+0x2818] ;  /* 0x00281800010a7983 */ /* 0x000f280000300a00 */
[----:B------:R-:W4:Y:S11]  /*15d50*/  LDL.LU.64 R8, [R1+0x2810] ;  /* 0x0028100001087983 */ /* 0x000f360000300a00 */
[----:B------:R-:W-:Y:S06]  /*15d60*/  @!UPT UIADD3 URZ, URZ, URZ, URZ ;  /* 0x0000003f3f3ff290 */ /* 0x000fec000fffe03f */
[----:B------:R-:W-:Y:S04]  /*15d70*/  STL.64 [R1+0x170], R16 ;  /* 0x0001701001007387 */ /* 0x000fe80000100a00 */
[----:B------:R0:W-:Y:S04]  /*15d80*/  STL.64 [R1+0x178], R18 ;  /* 0x0001781201007387 */ /* 0x0001e80000100a00 */
[----:B0-----:R-:W2:Y:S01]  /*15d90*/  LDL.LU.64 R18, [R1+0x38] ;  /* 0x0000380001127983 */ /* 0x001ea20000300a00 */
[C---:B----4-:R-:W-:Y:S03]  /*15da0*/  HMMA.16816.F32.BF16 R20, R8.reuse, R22, R4 ;  /* 0x000000160814723c */ /* 0x050fe60000041804 */
[----:B------:R-:W4:Y:S11]  /*15db0*/  LDL.LU R7, [R1+0x2808] ;  /* 0x0028080001077983 */ /* 0x000f360000300800 */
[----:B------:R-:W-:Y:S09]  /*15dc0*/  @!UPT UIADD3 URZ, URZ, URZ, URZ ;  /* 0x0000003f3f3ff290 */ /* 0x000ff2000fffe03f */
[----:B------:R-:W-:Y:S04]  /*15dd0*/  STL.64 [R1+0x160], R20 ;  /* 0x0001601401007387 */ /* 0x000fe80000100a00 */
[----:B------:R0:W-:Y:S04]  /*15de0*/  STL.64 [R1+0x168], R22 ;  /* 0x0001681601007387 */ /* 0x0001e80000100a00 */
[----:B0-----:R-:W2:Y:S04]  /*15df0*/  LDL.LU.64 R22, [R1+0x2800] ;  /* 0x0028000001167983 */ /* 0x001ea80000300a00 */
[----:B------:R-:W2:Y:S04]  /*15e00*/  LDL.LU.64 R20, [R1+0x27f8] ;  /* 0x0027f80001147983 */ /* 0x000ea80000300a00 */
[----:B----4-:R-:W0:Y:S04]  /*15e10*/  LDSM.16.MT88.4 R4, [R7+0x11800] ;  /* 0x011800000704783b */ /* 0x010e280000004200 */
[----:B0-----:R-:W-:Y:S04]  /*15e20*/  STL.64 [R1+0x2728], R6 ;  /* 0x0027280601007387 */ /* 0x001fe80000100a00 */
[----:B------:R0:W-:Y:S04]  /*15e30*/  STL.64 [R1+0x2720], R4 ;  /* 0x0027200401007387 */ /* 0x0001e80000100a00 */
[----:B0-----:R-:W4:Y:S01]  /*15e40*/  LDL.LU R4, [R1] ;  /* 0x0000000001047983 */ /* 0x001f220000300800 */
[C---:B--2---:R-:W-:Y:S01]  /*15e50*/  HMMA.16816.F32.BF16 R20, R8.reuse, R18, R20 ;  /* 0x000000120814723c */ /* 0x044fe20000041814 */
[----:B------:R-:W-:Y:S01]  /*15e60*/  MOV R6, R14 ;  /* 0x0000000e00067202 */ /* 0x000fe20000000f00 */
[----:B------:R-:W-:Y:S01]  /*15e70*/  IMAD.MOV.U32 R5, RZ, RZ, R15 ;  /* 0x000000ffff057224 */ /* 0x000fe200078e000f */
[----:B------:R-:W-:Y:S01]  /*15e80*/  MOV R7, R29 ;  /* 0x0000001d00077202 */ /* 0x000fe20000000f00 */
[----:B------:R-:W2:Y:S04]  /*15e90*/  LDL.LU R15, [R1+0x27f4] ;  /* 0x0027f400010f7983 */ /* 0x000ea80000300800 */
[----:B------:R-:W2:Y:S04]  /*15ea0*/  LDL.LU R14, [R1+0x27f0] ;  /* 0x0027f000010e7983 */ /* 0x000ea80000300800 */
[----:B------:R0:W-:Y:S04]  /*15eb0*/  STL.64 [R1+0x27a0], R6 ;  /* 0x0027a00601007387 */ /* 0x0001e80000100a00 */
[----:B----4-:R-:W-:Y:S04]  /*15ec0*/  STL.64 [R1+0x2798], R4 ;  /* 0x0027980401007387 */ /* 0x010fe80000100a00 */
[----:B0-----:R-:W4:Y:S04]  /*15ed0*/  LDL.LU.64 R6, [R1+0x78] ;  /* 0x0000780001067983 */ /* 0x001f280000300a00 */
[----:B------:R-:W-:Y:S04]  /*15ee0*/  STL.64 [R1+0x150], R20 ;  /* 0x0001501401007387 */ /* 0x000fe80000100a00 */
[----:B------:R0:W-:Y:S04]  /*15ef0*/  STL.64 [R1+0x158], R22 ;  /* 0x0001581601007387 */ /* 0x0001e80000100a00 */
[----:B0-----:R-:W3:Y:S04]  /*15f00*/  LDL.LU.64 R22, [R1+0x27e8] ;  /* 0x0027e80001167983 */ /* 0x001ee80000300a00 */
[----:B------:R-:W3:Y:S02]  /*15f10*/  LDL.LU.64 R20, [R1+0x27e0] ;  /* 0x0027e00001147983 */ /* 0x000ee40000300a00 */
[C---:B---3--:R-:W-:Y:S11]  /*15f20*/  HMMA.16816.F32.BF16 R20, R8.reuse, R26, R20 ;  /* 0x0000001a0814723c */ /* 0x048ff60000041814 */
        /* <DEDUP_REMOVED lines=8> */
[----:B------:R-:W4:Y:S04]  /*15fb0*/  LDL.LU.64 R20, [R1+0x27c0] ;  /* 0x0027c00001147983 */ /* 0x000f280000300a00 */
[----:B------:R-:W4:Y:S04]  /*15fc0*/  LDL.LU.64 R14, [R1+0x27b8] ;  /* 0x0027b800010e7983 */ /* 0x000f280000300a00 */
[----:B------:R-:W4:Y:S09]  /*15fd0*/  LDL.LU.64 R12, [R1+0x27b0] ;  /* 0x0027b000010c7983 */ /* 0x000f320000300a00 */
[----:B------:R0:W-:Y:S04]  /*15fe0*/  STL.64 [R1+0x130], R8 ;  /* 0x0001300801007387 */ /* 0x0001e80000100a00 */
[----:B------:R-:W-:Y:S04]  /*15ff0*/  STL [R1+0x138], R10 ;  /* 0x0001380a01007387 */ /* 0x000fe80000100800 */
[----:B0-----:R-:W2:Y:S04]  /*16000*/  LDL.LU R8, [R1+0x10] ;  /* 0x0000100001087983 */ /* 0x001ea80000300800 */
[----:B------:R-:W2:Y:S01]  /*16010*/  LDL.LU R9, [R1+0x14] ;  /* 0x0000140001097983 */ /* 0x000ea20000300800 */
[----:B------:R-:W-:-:S05]  /*16020*/  IMAD.MOV.U32 R29, RZ, RZ, R11 ;  /* 0x000000ffff1d7224 */ /* 0x000fca00078e000b */
[----:B------:R-:W-:Y:S01]  /*16030*/  STL [R1+0x2700], R29 ;  /* 0x0027001d01007387 */ /* 0x000fe20000100800 */
[----:B----4-:R-:W-:Y:S11]  /*16040*/  HMMA.16816.F32.BF16 R20, R12, R6, R20 ;  /* 0x000000060c14723c */ /* 0x010ff60000041814 */
[----:B------:R-:W-:Y:S11]  /*16050*/  @!UPT UIADD3 URZ, URZ, URZ, URZ ;  /* 0x0000003f3f3ff290 */ /* 0x000ff6000fffe03f */
[----:B------:R-:W-:Y:S01]  /*16060*/  @!UPT UIADD3 URZ, URZ, URZ, URZ ;  /* 0x0000003f3f3ff290 */ /* 0x000fe2000fffe03f */
[----:B------:R0:W-:Y:S04]  /*16070*/  STL.64 [R1+0x20], R20 ;  /* 0x0000201401007387 */ /* 0x0001e80000100a00 */
[----:B------:R1:W-:Y:S01]  /*16080*/  STL.64 [R1+0x28], R22 ;  /* 0x0000281601007387 */ /* 0x0003e20000100a00 */
[----:B0-----:R-:W-:Y:S01]  /*16090*/  IMAD.MOV.U32 R21, RZ, RZ, R6 ;  /* 0x000000ffff157224 */ /* 0x001fe200078e0006 */
[----:B------:R-:W-:Y:S02]  /*160a0*/  MOV R20, R7 ;  /* 0x0000000700147202 */ /* 0x000fe40000000f00 */
[----:B-1----:R-:W3:Y:S04]  /*160b0*/  LDL.LU.64 R22, [R1+0x27a8] ;  /* 0x0027a80001167983 */ /* 0x002ee80000300a00 */
[----:B------:R-:W4:Y:S04]  /*160c0*/  LDL.LU.64 R6, [R1+0x27a0] ;  /* 0x0027a00001067983 */ /* 0x000f280000300a00 */
[----:B------:R-:W4:Y:S01]  /*160d0*/  LDL.LU.64 R4, [R1+0x2798] ;  /* 0x0027980001047983 */ /* 0x000f220000300a00 */
[----:B------:R-:W-:-:S02]  /*160e0*/  MOV R10, R28 ;  /* 0x0000001c000a7202 */ /* 0x000fc40000000f00 */
[----:B------:R-:W-:-:S07]  /*160f0*/  MOV R11, R3 ;  /* 0x00000003000b7202 */ /* 0x000fce0000000f00 */
[C---:B--2---:R-:W-:Y:S01]  /*16100*/  HMMA.16816.F32.BF16 R8, R12.reuse, R18, R8 ;  /* 0x000000120c08723c */ /* 0x044fe20000041808 */
[----:B---3--:R0:W-:Y:S04]  /*16110*/  STL.64 [R1+0x2780], R22 ;  /* 0x0027801601007387 */ /* 0x0081e80000100a00 */
[----:B------:R-:W-:Y:S04]  /*16120*/  STL.64 [R1+0x2778], R20 ;  /* 0x0027781401007387 */ /* 0x000fe80000100a00 */
[----:B0-----:R-:W2:Y:S11]  /*16130*/  LDL.LU.64 R22, [R1+0xa8] ;  /* 0x0000a80001167983 */ /* 0x001eb60000300a00 */
[----:B------:R-:W-:Y:S03]  /*16140*/  @!UPT UIADD3 URZ, URZ, URZ, URZ ;  /* 0x0000003f3f3ff290 */ /* 0x000fe6000fffe03f */
[----:B------:R-:W-:Y:S04]  /*16150*/  STL.64 [R1+0x10], R8 ;  /* 0x0000100801007387 */ /* 0x000fe80000100a00 */
[----:B------:R4:W-:Y:S02]  /*16160*/  STL.64 [R1+0x18], R10 ;  /* 0x0000180a01007387 */ /* 0x0009e40000100a00 */
[----:B----4-:R-:W-:Y:S07]  /*16170*/  HMMA.16816.F32.BF16 R8, R12, R26, R4 ;  /* 0x0000001a0c08723c */ /* 0x010fee0000041804 */
[----:B------:R-:W-:Y:S01]  /*16180*/  MOV R5, R26 ;  /* 0x0000001a00057202 */ /* 0x000fe20000000f00 */
[----:B------:R-:W-:-:S02]  /*16190*/  IMAD.MOV.U32 R4, RZ, RZ, R27 ;  /* 0x000000ffff047224 */ /* 0x000fc400078e001b */
[----:B------:R-:W3:Y:S04]  /*161a0*/  LDL.LU.64 R26, [R1+0x2790] ;  /* 0x00279000011a7983 */ /* 0x000ee80000300a00 */
[----:B------:R-:W3:Y:S09]  /*161b0*/  LDL.LU.64 R24, [R1+0x2788] ;  /* 0x0027880001187983 */ /* 0x000ef20000300a00 */
[----:B------:R-:W-:Y:S01]  /*161c0*/  STL.64 [R1+0x110], R8 ;  /* 0x0001100801007387 */ /* 0x000fe20000100a00 */
[----:B------:R-:W-:-:S03]  /*161d0*/  MOV R29, R11 ;  /* 0x0000000b001d7202 */ /* 0x000fc60000000f00 */
[----:B------:R3:W-:Y:S01]  /*161e0*/  STL [R1+0x118], R10 ;  /* 0x0001180a01007387 */ /* 0x0007e20000100800 */
[----:B--2---:R-:W-:Y:S01]  /*161f0*/  MOV R17, R22 ;  /* 0x0000001600117202 */ /* 0x004fe20000000f00 */
[----:B------:R-:W-:Y:S01]  /*16200*/  IMAD.MOV.U32 R16, RZ, RZ, R23 ;  /* 0x000000ffff107224 */ /* 0x000fe200078e0017 */
[----:B---3--:R-:W-:Y:S01]  /*16210*/  HMMA.16816.F32.BF16 R8, R12, R22, R24 ;  /* 0x000000160c08723c */ /* 0x008fe20000041818 */
[----:B------:R-:W2:Y:S04]  /*16220*/  LDL.LU.64 R22, [R1+0x2780] ;  /* 0x0027800001167983 */ /* 0x000ea80000300a00 */
[----:B------:R-:W3:Y:S11]  /*16230*/  LDL.LU.64 R20, [R1+0x2778] ;  /* 0x0027780001147983 */ /* 0x000ef60000300a00 */
[----:B------:R-:W-:Y:S07]  /*16240*/  @!UPT UIADD3 URZ, URZ, URZ, URZ ;  /* 0x0000003f3f3ff290 */ /* 0x000fee000fffe03f */
[----:B------:R-:W-:Y:S04]  /*16250*/  STL.64 [R1+0xc0], R8 ;  /* 0x0000c00801007387 */ /* 0x000fe80000100a00 */
[----:B------:R-:W-:Y:S04]  /*16260*/  STL.64 [R1+0x2758], R18 ;  /* 0x0027581201007387 */ /* 0x000fe80000100a00 */
[----:B------:R0:W-:Y:S04]  /*16270*/  STL.64 [R1+0x2750], R16 ;  /* 0x0027501001007387 */ /* 0x0001e80000100a00 */
[----:B------:R-:W4:Y:S01]  /*16280*/  LDL R25, [R1+0x10d0] ;  /* 0x0010d00001197983 */ /* 0x000f220000100800 */
[----:B------:R-:W-:Y:S01]  /*16290*/  IMAD.MOV.U32 R26, RZ, RZ, R5 ;  /* 0x000000ffff1a7224 */ /* 0x000fe200078e0005 */
[----:B------:R-:W-:-:S02]  /*162a0*/  MOV R27, R4 ;  /* 0x00000004001b7202 */ /* 0x000fc40000000f00 */
[----:B------:R-:W2:Y:S04]  /*162b0*/  LDL R15, [R1+0x3c0] ;  /* 0x0003c000010f7983 */ /* 0x000ea80000100800 */
[----:B0-----:R-:W2:Y:S04]  /*162c0*/  LDL.LU R16, [R1+0xd0] ;  /* 0x0000d00001107983 */ /* 0x001ea80000300800 */
[----:B------:R-:W2:Y:S04]  /*162d0*/  LDL.LU R17, [R1+0xd4] ;  /* 0x0000d40001117983 */ /* 0x000ea80000300800 */
[----:B------:R-:W2:Y:S04]  /*162e0*/  LDL.LU R18, [R1+0xd8] ;  /* 0x0000d80001127983 */ /* 0x000ea80000300800 */
[----:B------:R-:W2:Y:S04]  /*162f0*/  LDL.LU R19, [R1+0xdc] ;  /* 0x0000dc0001137983 */ /* 0x000ea80000300800 */
[----:B------:R-:W-:Y:S01]  /*16300*/  STL.64 [R1+0x2748], R26 ;  /* 0x0027481a01007387 */ /* 0x000fe20000100a00 */
[----:B------:R-:W-:-:S03]  /*16310*/  MOV R7, R0 ;  /* 0x0000000000077202 */ /* 0x000fc60000000f00 */
[----:B----4-:R0:W-:Y:S04]  /*16320*/  STL [R1+0x2740], R25 ;  /* 0x0027401901007387 */ /* 0x0101e80000100800 */
[----:B------:R-:W4:Y:S04]  /*16330*/  LDL.LU R24, [R1+0x120] ;  /* 0x0001200001187983 */ /* 0x000f280000300800 */
[----:B0-----:R-:W4:Y:S04]  /*16340*/  LDL.LU R25, [R1+0x124] ;  /* 0x0001240001197983 */ /* 0x001f280000300800 */
[----:B------:R-:W4:Y:S04]  /*16350*/  LDL.LU R26, [R1+0x128] ;  /* 0x00012800011a7983 */ /* 0x000f280000300800 */
[----:B------:R-:W4:Y:S04]  /*16360*/  LDL.LU R27, [R1+0x12c] ;  /* 0x00012c00011b7983 */ /* 0x000f280000300800 */
[----:B------:R-:W2:Y:S04]  /*16370*/  LDL.LU R4, [R1+0x100] ;  /* 0x0001000001047983 */ /* 0x000ea80000300800 */
[----:B------:R-:W2:Y:S04]  /*16380*/  LDL.LU R5, [R1+0x104] ;  /* 0x0001040001057983 */ /* 0x000ea80000300800 */
[----:B------:R-:W2:Y:S04]  /*16390*/  LDL.LU R6, [R1+0x108] ;  /* 0x0001080001067983 */ /* 0x000ea80000300800 */
[----:B------:R-:W2:Y:S01]  /*163a0*/  LDL.LU R0, [R1+0x2774] ;  /* 0x0027740001007983 */ /* 0x000ea20000300800 */
[----:B------:R-:W-:-:S02]  /*163b0*/  MOV R28, R10 ;  /* 0x0000000a001c7202 */ /* 0x000fc40000000f00 */
[----:B------:R-:W-:Y:S02]  /*163c0*/  MOV R3, R11 ;  /* 0x0000000b00037202 */ /* 0x000fe40000000f00 */
[----:B--2---:R-:W0:Y:S04]  /*163d0*/  LDSM.16.MT88.4 R8, [R0+0x12000] ;  /* 0x012000000008783b */ /* 0x004e280000004200 */
[----:B------:R-:W-:Y:S04]  /*163e0*/  STL.64 [R1+0x2738], R6 ;  /* 0x0027380601007387 */ /* 0x000fe80000100a00 */
[----:B------:R1:W-:Y:S04]  /*163f0*/  STL.64 [R1+0x2730], R4 ;  /* 0x0027300401007387 */ /* 0x0003e80000100a00 */
[----:B-1----:R-:W2:Y:S01]  /*16400*/  LDL.LU R4, [R1+0x1a0] ;  /* 0x0001a00001047983 */ /* 0x002ea20000300800 */
[----:B------:R-:W-:-:S03]  /*16410*/  IMAD.MOV.U32 R5, RZ, RZ, R2 ;  /* 0x000000ffff057224 */ /* 0x000fc600078e0002 */
[----:B------:R-:W2:Y:S01]  /*16420*/  LDL.LU R2, [R1+0x2770] ;  /* 0x0027700001027983 */ /* 0x000ea20000300800 */
[----:B------:R-:W-:-:S03]  /*16430*/  MOV R6, R23 ;  /* 0x0000001700067202 */ /* 0x000fc60000000f00 */
[----:B------:R-:W-:Y:S01]  /*16440*/  STL [R1+0x26bc], R3 ;  /* 0x0026bc0301007387 */ /* 0x000fe20000100800 */
[----:B------:R-:W-:-:S03]  /*16450*/  MOV R7, R22 ;  /* 0x0000001600077202 */ /* 0x000fc60000000f00 */
[----:B------:R-:W-:Y:S04]  /*16460*/  STL [R1+0x26b8], R28 ;  /* 0x0026b81c01007387 */ /* 0x000fe80000100800 */
[----:B0-----:R3:W-:Y:S02]  /*16470*/  STL.64 [R1+0x2710], R10 ;  /* 0x0027100a01007387 */ /* 0x0017e40000100a00 */
[----:B---3--:R-:W-:Y:S01]  /*16480*/  IMAD.MOV.U32 R10, RZ, RZ, R21 ;  /* 0x000000ffff0a7224 */ /* 0x008fe200078e0015 */
[----:B------:R-:W-:Y:S02]  /*16490*/  MOV R11, R20 ;  /* 0x00000014000b7202 */ /* 0x000fe40000000f00 */
[----:B------:R-:W0:Y:S04]  /*164a0*/  LDSM.16.M88.4 R20, [R15+0x80] ;  /* 0x000080000f14783b */ /* 0x000e280000000200 */
[----:B------:R-:W-:Y:S04]  /*164b0*/  STL.64 [R1+0x2708], R8 ;  /* 0x0027080801007387 */ /* 0x000fe80000100a00 */
[----:B0-----:R-:W-:Y:S04]  /*164c0*/  STL.64 [R1+0x90], R20 ;  /* 0x0000901401007387 */ /* 0x001fe80000100a00 */
[----:B------:R-:W-:Y:S04]  /*164d0*/  STL.64 [R1+0x98], R22 ;  /* 0x0000981601007387 */ /* 0x000fe80000100a00 */
[----:B------:R-:W0:Y:S04]  /*164e0*/  LDSM.16.M88.4 R20, [R15+0x4080] ;  /* 0x004080000f14783b */ /* 0x000e280000000200 */
[----:B0-----:R-:W-:Y:S04]  /*164f0*/  STL.64 [R1+0x80], R20 ;  /* 0x0000801401007387 */ /* 0x001fe80000100a00 */
[----:B------:R-:W-:Y:S04]  /*16500*/  STL.64 [R1+0x88], R22 ;  /* 0x0000881601007387 */ /* 0x000fe80000100a00 */
[----:B------:R-:W0:Y:S04]  /*16510*/  LDSM.16.M88.4 R20, [R15+0x8080] ;  /* 0x008080000f14783b */ /* 0x000e280000000200 */
[----:B------:R-:W1:Y:S04]  /*16520*/  LDSM.16.M88.4 R12, [R15+0xc080] ;  /* 0x00c080000f0c783b */ /* 0x000e680000000200 */
[----:B0-----:R-:W-:Y:S01]  /*16530*/  STL.64 [R1+0x50], R20 ;  /* 0x0000501401007387 */ /* 0x001fe20000100a00 */
[----:B------:R-:W-:Y:S01]  /*16540*/  MOV R3, R22 ;  /* 0x0000001600037202 */ /* 0x000fe20000000f00 */
[----:B------:R-:W-:-:S02]  /*16550*/  IMAD.MOV.U32 R28, RZ, RZ, R23 ;  /* 0x000000ffff1c7224 */ /* 0x000fc400078e0017 */
[----:B------:R0:W-:Y:S04]  /*16560*/  STL.64 [R1+0x58], R22 ;  /* 0x0000581601007387 */ /* 0x0001e80000100a00 */
[----:B0-----:R-:W3:Y:S04]  /*16570*/  LDL.LU.64 R22, [R1+0x2768] ;  /* 0x0027680001167983 */ /* 0x001ee80000300a00 */
[----:B------:R-:W3:Y:S04]  /*16580*/  LDL.LU.64 R20, [R1+0x2760] ;  /* 0x0027600001147983 */ /* 0x000ee80000300a00 */
[----:B------:R0:W-:Y:S04]  /*16590*/  STL [R1+0x26d0], R3 ;  /* 0x0026d00301007387 */ /* 0x0001e80000100800 */
[----:B0-----:R-:W2:Y:S01]  /*165a0*/  LDL R3, [R1+0x10d8] ;  /* 0x0010d80001037983 */ /* 0x001ea20000100800 */
[C---:B---3--:R-:W-:Y:S11]  /*165b0*/  HMMA.16816.F32.BF16 R16, R20.reuse, R10, R16 ;  /* 0x0000000a1410723c */ /* 0x048ff60000041810 */
[----:B------:R-:W-:Y:S11]  /*165c0*/  @!UPT UIADD3 URZ, URZ, URZ, URZ ;  /* 0x0000003f3f3ff290 */ /* 0x000ff6000fffe03f */
[----:B------:R-:W-:Y:S01]  /*165d0*/  @!UPT UIADD3 URZ, URZ, URZ, URZ ;  /* 0x0000003f3f3ff290 */ /* 0x000fe2000fffe03f */
[----:B------:R-:W-:Y:S04]  /*165e0*/  STL.64 [R1], R16 ;  /* 0x0000001001007387 */ /* 0x000fe80000100a00 */
[----:B------:R0:W-:Y:S04]  /*165f0*/  STL.64 [R1+0x8], R18 ;  /* 0x0000081201007387 */ /* 0x0001e80000100a00 */
[----:B0-----:R-:W4:Y:S04]  /*16600*/  LDL.LU.64 R18, [R1+0x2758] ;  /* 0x0027580001127983 */ /* 0x001f280000300a00 */
[----:B------:R-:W3:Y:S04]  /*16610*/  LDL.LU.64 R16, [R1+0x2750] ;  /* 0x0027500001107983 */ /* 0x000ee80000300a00 */
[----:B-1----:R-:W-:Y:S04]  /*16620*/  STL.64 [R1+0xb0], R12 ;  /* 0x0000b00c01007387 */ /* 0x002fe80000100a00 */
[----:B------:R-:W-:Y:S04]  /*16630*/  STL.64 [R1+0xb8], R14 ;  /* 0x0000b80e01007387 */ /* 0x000fe80000100a00 */
[----:B--2---:R-:W0:Y:S04]  /*16640*/  LDSM.16.MT88.4 R12, [R3+0x12000] ;  /* 0x01200000030c783b */ /* 0x004e280000004200 */
[----:B0-----:R-:W-:Y:S04]  /*16650*/  STL.64 [R1+0x26c8], R14 ;  /* 0x0026c80e01007387 */ /* 0x001fe80000100a00 */
[----:B------:R-:W-:Y:S01]  /*16660*/  STL.64 [R1+0x26c0], R12 ;  /* 0x0026c00c01007387 */ /* 0x000fe20000100a00 */
[----:B----4-:R-:W-:Y:S11]  /*16670*/  HMMA.16816.F32.BF16 R24, R20, R18, R24 ;  /* 0x000000121418723c */ /* 0x010ff60000041818 */
[----:B------:R-:W-:Y:S11]  /*16680*/  @!UPT UIADD3 URZ, URZ, URZ, URZ ;  /* 0x0000003f3f3ff290 */ /* 0x000ff6000fffe03f */
[----:B------:R-:W-:Y:S01]  /*16690*/  @!UPT UIADD3 URZ, URZ, URZ, URZ ;  /* 0x0000003f3f3ff290 */ /* 0x000fe2000fffe03f */
[----:B------:R-:W-:Y:S04]  /*166a0*/  STL.64 [R1+0x190], R24 ;  /* 0x0001901801007387 */ /* 0x000fe80000100a00 */
[----:B------:R0:W-:Y:S04]  /*166b0*/  STL.64 [R1+0x198], R26 ;  /* 0x0001981a01007387 */ /* 0x0001e80000100a00 */
[----:B0-----:R-:W2:Y:S01]  /*166c0*/  LDL.LU.64 R26, [R1+0x2748] ;  /* 0x00274800011a7983 */ /* 0x001ea20000300a00 */
[----:B---3--:R-:W-:Y:S01]  /*166d0*/  MOV R14, R17 ;  /* 0x00000011000e7202 */ /* 0x008fe20000000f00 */
[----:B------:R-:W-:Y:S01]  /*166e0*/  IMAD.MOV.U32 R9, RZ, RZ, R18 ;  /* 0x000000ffff097224 */ /* 0x000fe200078e0012 */
[----:B------:R-:W-:Y:S01]  /*166f0*/  MOV R15, R16 ;  /* 0x00000010000f7202 */ /* 0x000fe20000000f00 */
[----:B------:R-:W3:Y:S01]  /*16700*/  LDL.LU R25, [R1+0x2740] ;  /* 0x0027400001197983 */ /* 0x000ee20000300800 */
[----:B------:R-:W-:-:S03]  /*16710*/  MOV R8, R19 ;  /* 0x0000001300087202 */ /* 0x000fc60000000f00 */
[----:B------:R-:W0:Y:S04]  /*16720*/  LDSM.16.MT88.4 R16, [R2+0x12000] ;  /* 0x012000000210783b */ /* 0x000e280000004200 */
[----:B0-----:R0:W-:Y:S04]  /*16730*/  STL.64 [R1+0x2678], R18 ;  /* 0x0026781201007387 */ /* 0x0011e80000100a00 */
[----:B------:R1:W-:Y:S01]  /*16740*/  STL.64 [R1+0x2670], R16 ;  /* 0x0026701001007387 */ /* 0x0003e20000100a00 */
[----:B0-----:R-:W-:Y:S01]  /*16750*/  MOV R18, R9 ;  /* 0x0000000900127202 */ /* 0x001fe20000000f00 */
[----:B------:R-:W-:-:S05]  /*16760*/  IMAD.MOV.U32 R19, RZ, RZ, R8 ;  /* 0x000000ffff137224 */ /* 0x000fca00078e0008 */
[----:B------:R0:W-:Y:S04]  /*16770*/  STL.64 [R1+0x2718], R18 ;  /* 0x0027181201007387 */ /* 0x0001e80000100a00 */
[----:B-1----:R-:W4:Y:S04]  /*16780*/  LDL.LU R16, [R1+0xf0] ;  /* 0x0000f00001107983 */ /* 0x002f280000300800 */
[----:B------:R-:W4:Y:S04]  /*16790*/  LDL.LU R17, [R1+0xf4] ;  /* 0x0000f40001117983 */ /* 0x000f280000300800 */
[----:B0-----:R-:W4:Y:S04]  /*167a0*/  LDL.LU R18, [R1+0xf8] ;  /* 0x0000f80001127983 */ /* 0x001f280000300800 */
[----:B------:R-:W4:Y:S01]  /*167b0*/  LDL.LU R19, [R1+0xfc] ;  /* 0x0000fc0001137983 */ /* 0x000f220000300800 */
        /* <DEDUP_REMOVED lines=11> */
[----:B------:R0:W-:Y:S04]  /*16870*/  STL.64 [R1+0x120], R20 ;  /* 0x0001201401007387 */ /* 0x0001e80000100a00 */
[----:B------:R1:W-:Y:S04]  /*16880*/  STL.64 [R1+0x128], R22 ;  /* 0x0001281601007387 */ /* 0x0003e80000100a00 */
[----:B0-----:R-:W2:Y:S04]  /*16890*/  LDL.LU R20, [R1+0xe0] ;  /* 0x0000e00001147983 */ /* 0x001ea80000300800 */
[----:B------:R-:W2:Y:S04]  /*168a0*/  LDL.LU R21, [R1+0xe4] ;  /* 0x0000e40001157983 */ /* 0x000ea80000300800 */
[----:B-1----:R-:W2:Y:S04]  /*168b0*/  LDL.LU R22, [R1+0xe8] ;  /* 0x0000e80001167983 */ /* 0x002ea80000300800 */
[----:B------:R-:W2:Y:S01]  /*168c0*/  LDL.LU R23, [R1+0xec] ;  /* 0x0000ec0001177983 */ /* 0x000ea20000300800 */
[C---:B----4-:R-:W-:Y:S03]  /*168d0*/  HMMA.16816.F32.BF16 R8, R4.reuse, R10, R16 ;  /* 0x0000000a0408723c */ /* 0x050fe60000041810 */
[----:B------:R-:W2:Y:S11]  /*168e0*/  LDL.LU.64 R18, [R1+0x2718] ;  /* 0x0027180001127983 */ /* 0x000eb60000300a00 */
[----:B------:R-:W-:Y:S09]  /*168f0*/  @!UPT UIADD3 URZ, URZ, URZ, URZ ;  /* 0x0000003f3f3ff290 */ /* 0x000ff2000fffe03f */
[----:B------:R-:W-:Y:S04]  /*16900*/  STL.64 [R1+0x100], R8 ;  /* 0x0001000801007387 */ /* 0x000fe80000100a00 */
[----:B------:R0:W-:Y:S04]  /*16910*/  STL.64 [R1+0x108], R10 ;  /* 0x0001080a01007387 */ /* 0x0001e80000100a00 */
[----:B0-----:R-:W4:Y:S04]  /*16920*/  LDL.LU.64 R10, [R1+0x2710] ;  /* 0x00271000010a7983 */ /* 0x001f280000300a00 */
[----:B------:R-:W4:Y:S01]  /*16930*/  LDL.LU.64 R8, [R1+0x2708] ;  /* 0x0027080001087983 */ /* 0x000f220000300a00 */
[C---:B--2---:R-:W-:Y:S03]  /*16940*/  HMMA.16816.F32.BF16 R16, R4.reuse, R18, R20 ;  /* 0x000000120410723c */ /* 0x044fe60000041814 */
[----:B---3--:R-:W0:Y:S11]  /*16950*/  LDSM.16.MT88.4 R20, [R25+0x12000] ;  /* 0x012000001914783b */ /* 0x008e360000004200 */
[----:B------:R-:W-:Y:S09]  /*16960*/  @!UPT UIADD3 URZ, URZ, URZ, URZ ;  /* 0x0000003f3f3ff290 */ /* 0x000ff2000fffe03f */
[----:B------:R1:W-:Y:S04]  /*16970*/  STL.64 [R1+0xe0], R16 ;  /* 0x0000e01001007387 */ /* 0x0003e80000100a00 */
[----:B------:R-:W-:Y:S04]  /*16980*/  STL.64 [R1+0xe8], R18 ;  /* 0x0000e81201007387 */ /* 0x000fe80000100a00 */
[----:B-1----:R-:W2:Y:S04]  /*16990*/  LDL.LU.64 R16, [R1+0xb0] ;  /* 0x0000b00001107983 */ /* 0x002ea80000300a00 */
[----:B--2---:R1:W-:Y:S04]  /*169a0*/  STL.64 [R1+0x26e8], R16 ;  /* 0x0026e81001007387 */ /* 0x0043e80000100a00 */
[----:B-1----:R-:W2:Y:S04]  /*169b0*/  LDL.LU R16, [R1+0x180] ;  /* 0x0001800001107983 */ /* 0x002ea80000300800 */
[----:B------:R-:W2:Y:S04]  /*169c0*/  LDL.LU R17, [R1+0x184] ;  /* 0x0001840001117983 */ /* 0x000ea80000300800 */
[----:B------:R-:W2:Y:S04]  /*169d0*/  LDL.LU R18, [R1+0x188] ;  /* 0x0001880001127983 */ /* 0x000ea80000300800 */
[----:B------:R-:W2:Y:S04]  /*169e0*/  LDL.LU R19, [R1+0x18c] ;  /* 0x00018c0001137983 */ /* 0x000ea80000300800 */
[----:B0-----:R0:W-:Y:S04]  /*169f0*/  STL.64 [R1+0x2630], R22 ;  /* 0x0026301601007387 */ /* 0x0011e80000100a00 */
[----:B------:R1:W-:Y:S01]  /*16a00*/  STL.64 [R1+0x2628], R20 ;  /* 0x0026281401007387 */ /* 0x0003e20000100a00 */
[----:B--2---:R-:W-:Y:S03]  /*16a10*/  HMMA.16816.F32.BF16 R24, R4, R26, R16 ;  /* 0x0000001a0418723c */ /* 0x004fe60000041810 */
[----:B------:R-:W2:Y:S04]  /*16a20*/  LDL.LU R16, [R1+0x150] ;  /* 0x0001500001107983 */ /* 0x000ea80000300800 */
[----:B------:R-:W2:Y:S04]  /*16a30*/  LDL.LU R17, [R1+0x154] ;  /* 0x0001540001117983 */ /* 0x000ea80000300800 */
[----:B------:R-:W3:Y:S04]  /*16a40*/  LDL.LU R18, [R1+0x158] ;  /* 0x0001580001127983 */ /* 0x000ee80000300800 */
[----:B------:R-:W3:Y:S09]  /*16a50*/  LDL.LU R19, [R1+0x15c] ;  /* 0x00015c0001137983 */ /* 0x000ef20000300800 */
[----:B0-----:R-:W-:Y:S01]  /*16a60*/  MOV R23, R24 ;  /* 0x0000001800177202 */ /* 0x001fe20000000f00 */
[----:B-1----:R-:W-:Y:S01]  /*16a70*/  IMAD.MOV.U32 R21, RZ, RZ, R26 ;  /* 0x000000ffff157224 */ /* 0x002fe200078e001a */
[----:B------:R-:W-:-:S02]  /*16a80*/  MOV R22, R25 ;  /* 0x0000001900167202 */ /* 0x000fc40000000f00 */
[----:B------:R-:W-:Y:S02]  /*16a90*/  MOV R20, R27 ;  /* 0x0000001b00147202 */ /* 0x000fe40000000f00 */
[----:B------:R-:W0:Y:S04]  /*16aa0*/  LDSM.16.MT88.4 R24, [R0+0x12800] ;  /* 0x012800000018783b */ /* 0x000e280000004200 */
[----:B---3--:R-:W-:Y:S04]  /*16ab0*/  STL.64 [R1+0x26f8], R18 ;  /* 0x0026f81201007387 */ /* 0x008fe80000100a00 */
[----:B--2---:R1:W-:Y:S04]  /*16ac0*/  STL.64 [R1+0x26f0], R16 ;  /* 0x0026f01001007387 */ /* 0x0043e80000100a00 */
[----:B-1----:R-:W4:Y:S04]  /*16ad0*/  LDL.LU R16, [R1+0x160] ;  /* 0x0001600001107983 */ /* 0x002f280000300800 */
[----:B------:R-:W4:Y:S04]  /*16ae0*/  LDL.LU R17, [R1+0x164] ;  /* 0x0001640001117983 */ /* 0x000f280000300800 */
[----:B------:R-:W4:Y:S04]  /*16af0*/  LDL.LU R18, [R1+0x168] ;  /* 0x0001680001127983 */ /* 0x000f280000300800 */
[----:B------:R-:W4:Y:S04]  /*16b00*/  LDL.LU R19, [R1+0x16c] ;  /* 0x00016c0001137983 */ /* 0x000f280000300800 */
[----:B------:R-:W-:Y:S04]  /*16b10*/  STL.64 [R1+0x2688], R22 ;  /* 0x0026881601007387 */ /* 0x000fe80000100a00 */
[----:B------:R1:W-:Y:S04]  /*16b20*/  STL.64 [R1+0x2680], R20 ;  /* 0x0026801401007387 */ /* 0x0003e80000100a00 */
[----:B-1----:R-:W2:Y:S04]  /*16b30*/  LDL.LU R20, [R1+0x110] ;  /* 0x0001100001147983 */ /* 0x002ea80000300800 */
[----:B------:R-:W2:Y:S04]  /*16b40*/  LDL.LU R21, [R1+0x114] ;  /* 0x0001140001157983 */ /* 0x000ea80000300800 */
[----:B------:R-:W3:Y:S01]  /*16b50*/  LDL.LU R22, [R1+0x118] ;  /* 0x0001180001167983 */ /* 0x000ee20000300800 */
[----:B------:R-:W-:-:S03]  /*16b60*/  MOV R23, R29 ;  /* 0x0000001d00177202 */ /* 0x000fc60000000f00 */
[----:B------:R-:W2:Y:S04]  /*16b70*/  LDL.LU R29, [R1+0x2700] ;  /* 0x00270000011d7983 */ /* 0x000ea80000300800 */
[----:B---3--:R-:W-:Y:S04]  /*16b80*/  STL.64 [R1+0x2698], R22 ;  /* 0x0026981601007387 */ /* 0x008fe80000100a00 */
[----:B--2---:R1:W-:Y:S04]  /*16b90*/  STL.64 [R1+0x2690], R20 ;  /* 0x0026901401007387 */ /* 0x0043e80000100a00 */
[----:B-1----:R-:W2:Y:S04]  /*16ba0*/  LDL.64 R20, [R1+0x80] ;  /* 0x0000800001147983 */ /* 0x002ea80000100a00 */
[----:B0-----:R-:W-:Y:S04]  /*16bb0*/  STL.64 [R1+0x25f0], R26 ;  /* 0x0025f01a01007387 */ /* 0x001fe80000100a00 */
[----:B------:R0:W-:Y:S04]  /*16bc0*/  STL.64 [R1+0x25e8], R24 ;  /* 0x0025e81801007387 */ /* 0x0001e80000100a00 */
[----:B0-----:R-:W3:Y:S04]  /*16bd0*/  LDL.LU R24, [R1+0x170] ;  /* 0x0001700001187983 */ /* 0x001ee80000300800 */
[----:B------:R-:W3:Y:S04]  /*16be0*/  LDL.LU R25, [R1+0x174] ;  /* 0x0001740001197983 */ /* 0x000ee80000300800 */
[----:B------:R-:W3:Y:S04]  /*16bf0*/  LDL.LU R26, [R1+0x178] ;  /* 0x00017800011a7983 */ /* 0x000ee80000300800 */
[----:B------:R-:W3:Y:S04]  /*16c00*/  LDL.LU R27, [R1+0x17c] ;  /* 0x00017c00011b7983 */ /* 0x000ee80000300800 */
[----:B------:R-:W-:Y:S01]  /*16c10*/  STL [R1+0x2588], R0 ;  /* 0x0025880001007387 */ /* 0x000fe20000100800 */
[----:B---3--:R-:W-:Y:S03]  /*16c20*/  HMMA.16816.F32.BF16 R24, R4, R14, R24 ;  /* 0x0000000e0418723c */ /* 0x008fe60000041818 */
[----:B------:R-:W3:Y:S04]  /*16c30*/  LDL.LU R4, [R1+0x140] ;  /* 0x0001400001047983 */ /* 0x000ee80000300800 */
[----:B------:R-:W3:Y:S04]  /*16c40*/  LDL.LU R5, [R1+0x144] ;  /* 0x0001440001057983 */ /* 0x000ee80000300800 */
[----:B------:R-:W3:Y:S04]  /*16c50*/  LDL.LU R6, [R1+0x148] ;  /* 0x0001480001067983 */ /* 0x000ee80000300800 */
[----:B------:R-:W3:Y:S04]  /*16c60*/  LDL.LU R7, [R1+0x14c] ;  /* 0x00014c0001077983 */ /* 0x000ee80000300800 */
[----:B------:R-:W2:Y:S04]  /*16c70*/  LDL.LU R12, [R1+0x130] ;  /* 0x00013000010c7983 */ /* 0x000ea80000300800 */
[----:B------:R-:W2:Y:S04]  /*16c80*/  LDL.LU R13, [R1+0x134] ;  /* 0x00013400010d7983 */ /* 0x000ea80000300800 */
[----:B------:R-:W2:Y:S01]  /*16c90*/  LDL.LU R14, [R1+0x138] ;  /* 0x00013800010e7983 */ /* 0x000ea20000300800 */
[----:B------:R-:W-:-:S05]  /*16ca0*/  IMAD.MOV.U32 R15, RZ, RZ, R29 ;  /* 0x000000ffff0f7224 */ /* 0x000fca00078e001d */
[----:B--2---:R-:W-:Y:S04]  /*16cb0*/  STL.64 [R1+0x26e0], R14 ;  /* 0x0026e00e01007387 */ /* 0x004fe80000100a00 */
[----:B------:R0:W-:Y:S04]  /*16cc0*/  STL.64 [R1+0x26d8], R12 ;  /* 0x0026d80c01007387 */ /* 0x0001e80000100a00 */
[----:B0-----:R-:W3:Y:S04]  /*16cd0*/  LDL.LU.64 R12, [R1+0x50] ;  /* 0x00005000010c7983 */ /* 0x001ee80000300a00 */
[----:B------:R-:W-:Y:S04]  /*16ce0*/  STL.64 [R1+0x2600], R26 ;  /* 0x0026001a01007387 */ /* 0x000fe80000100a00 */
[----:B------:R0:W-:Y:S04]  /*16cf0*/  STL.64 [R1+0x25f8], R24 ;  /* 0x0025f81801007387 */ /* 0x0001e80000100a00 */
[----:B0-----:R-:W4:Y:S02]  /*16d00*/  LDL.LU.64 R24, [R1+0x90] ;  /* 0x0000900001187983 */ /* 0x001f240000300a00 */
[----:B----4-:R-:W-:Y:S11]  /*16d10*/  HMMA.16816.F32.BF16 R16, R8, R24, R16 ;  /* 0x000000180810723c */ /* 0x010ff60000041810 */
[----:B------:R-:W-:Y:S11]  /*16d20*/  @!UPT UIADD3 URZ, URZ, URZ, URZ ;  /* 0x0000003f3f3ff290 */ /* 0x000ff6000fffe03f */
[----:B------:R-:W-:Y:S01]  /*16d30*/  @!UPT UIADD3 URZ, URZ, URZ, URZ ;  /* 0x0000003f3f3ff290 */ /* 0x000fe2000fffe03f */
[----:B------:R-:W-:Y:S01]  /*16d40*/  STL.64 [R1+0x60], R16 ;  /* 0x0000601001007387 */ /* 0x000fe20000100a00 */
[----:B------:R-:W-:-:S03]  /*16d50*/  MOV R29, R19 ;  /* 0x00000013001d7202 */ /* 0x000fc60000000f00 */
[----:B------:R0:W-:Y:S04]  /*16d60*/  STL [R1+0x68], R18 ;  /* 0x0000681201007387 */ /* 0x0001e80000100800 */
[----:B0-----:R-:W2:Y:S04]  /*16d70*/  LDL.LU.64 R18, [R1+0x26f8] ;  /* 0x0026f80001127983 */ /* 0x001ea80000300a00 */
[----:B------:R-:W2:Y:S01]  /*16d80*/  LDL.LU.64 R16, [R1+0x26f0] ;  /* 0x0026f00001107983 */ /* 0x000ea20000300a00 */
[C---:B---3--:R-:W-:Y:S03]  /*16d90*/  HMMA.16816.F32.BF16 R4, R8.reuse, R12, R4 ;  /* 0x0000000c0804723c */ /* 0x048fe60000041804 */
[----:B------:R0:W-:Y:S01]  /*16da0*/  STL [R1+0x2668], R29 ;  /* 0x0026681d01007387 */ /* 0x0001e20000100800 */
[----:B------:R-:W-:Y:S11]  /*16db0*/  IMAD.MOV.U32 R0, RZ, RZ, R13 ;  /* 0x000000ffff007224 */ /* 0x000ff600078e000d */
[----:B------:R-:W-:Y:S09]  /*16dc0*/  @!UPT UIADD3 URZ, URZ, URZ, URZ ;  /* 0x0000003f3f3ff290 */ /* 0x000ff2000fffe03f */
[----:B0-----:R-:W-:Y:S01]  /*16dd0*/  MOV R29, R7 ;  /* 0x00000007001d7202 */ /* 0x001fe20000000f00 */
[----:B--2---:R-:W-:Y:S11]  /*16de0*/  HMMA.16816.F32.BF16 R16, R8, R20, R16 ;  /* 0x000000140810723c */ /* 0x004ff60000041810 */
[----:B------:R-:W-:Y:S11]  /*16df0*/  @!UPT UIADD3 URZ, URZ, URZ, URZ ;  /* 0x0000003f3f3ff290 */ /* 0x000ff6000fffe03f */
[----:B------:R-:W-:Y:S01]  /*16e00*/  @!UPT UIADD3 URZ, URZ, URZ, URZ ;  /* 0x0000003f3f3ff290 */ /* 0x000fe2000fffe03f */
[----:B------:R0:W-:Y:S04]  /*16e10*/  STL.64 [R1+0x40], R16 ;  /* 0x0000401001007387 */ /* 0x0001e80000100a00 */
[----:B------:R1:W-:Y:S04]  /*16e20*/  STL.64 [R1+0x48], R18 ;  /* 0x0000481201007387 */ /* 0x0003e80000100a00 */
[----:B0-----:R-:W2:Y:S04]  /*16e30*/  LDL.LU.64 R16, [R1+0x26e8] ;  /* 0x0026e80001107983 */ /* 0x001ea80000300a00 */
[----:B------:R0:W-:Y:S01]  /*16e40*/  STL.64 [R1+0x26b0], R20 ;  /* 0x0026b01401007387 */ /* 0x0001e20000100a00 */
[----:B-1----:R-:W-:-:S03]  /*16e50*/  MOV R18, R12 ;  /* 0x0000000c00127202 */ /* 0x002fc60000000f00 */
[----:B0-----:R-:W3:Y:S04]  /*16e60*/  LDL.LU R20, [R1+0x20] ;  /* 0x0000200001147983 */ /* 0x001ee80000300800 */
[----:B------:R-:W3:Y:S04]  /*16e70*/  LDL.LU R21, [R1+0x24] ;  /* 0x0000240001157983 */ /* 0x000ee80000300800 */
[----:B------:R-:W3:Y:S04]  /*16e80*/  LDL.LU R22, [R1+0x28] ;  /* 0x0000280001167983 */ /* 0x000ee80000300800 */
[----:B------:R-:W3:Y:S04]  /*16e90*/  LDL.LU R23, [R1+0x2c] ;  /* 0x00002c0001177983 */ /* 0x000ee80000300800 */
[----:B------:R-:W2:Y:S04]  /*16ea0*/  LDL.LU.64 R14, [R1+0x26e0] ;  /* 0x0026e000010e7983 */ /* 0x000ea80000300a00 */
[----:B------:R-:W2:Y:S04]  /*16eb0*/  LDL.LU.64 R12, [R1+0x26d8] ;  /* 0x0026d800010c7983 */ /* 0x000ea80000300a00 */
[----:B------:R-:W-:Y:S04]  /*16ec0*/  STL.64 [R1+0x30], R4 ;  /* 0x0000300401007387 */ /* 0x000fe80000100a00 */
[----:B------:R-:W-:Y:S04]  /*16ed0*/  STL [R1+0x38], R6 ;  /* 0x0000380601007387 */ /* 0x000fe80000100800 */
[----:B------:R0:W1:Y:S04]  /*16ee0*/  LDSM.16.MT88.4 R4, [R3+0x12800] ;  /* 0x012800000304783b */ /* 0x0000680000004200 */
[----:B------:R-:W-:Y:S04]  /*16ef0*/  STL [R1+0x266c], R29 ;  /* 0x00266c1d01007387 */ /* 0x000fe80000100800 */
[----:B0-----:R-:W4:Y:S04]  /*16f00*/  LDL.LU R3, [R1+0x26d0] ;  /* 0x0026d00001037983 */ /* 0x001f280000300800 */
[----:B-1----:R0:W-:Y:S04]  /*16f10*/  STL [R1+0x2598], R4 ;  /* 0x0025980401007387 */ /* 0x0021e80000100800 */
[----:B------:R1:W-:Y:S04]  /*16f20*/  STL [R1+0x2594], R5 ;  /* 0x0025940501007387 */ /* 0x0003e80000100800 */
[----:B------:R1:W-:Y:S04]  /*16f30*/  STL [R1+0x2590], R6 ;  /* 0x0025900601007387 */ /* 0x0003e80000100800 */
[----:B------:R1:W-:Y:S04]  /*16f40*/  STL [R1+0x258c], R7 ;  /* 0x00258c0701007387 */ /* 0x0003e80000100800 */
[----:B0-----:R-:W3:Y:S04]  /*16f50*/  LDL.LU R4, [R1] ;  /* 0x0000000001047983 */ /* 0x001ee80000300800 */
[----:B-1----:R-:W3:Y:S04]  /*16f60*/  LDL.LU R5, [R1+0x4] ;  /* 0x0000040001057983 */ /* 0x002ee80000300800 */
[----:B------:R-:W3:Y:S04]  /*16f70*/  LDL.LU R6, [R1+0x8] ;  /* 0x0000080001067983 */ /* 0x000ee80000300800 */
[----:B------:R-:W3:Y:S01]  /*16f80*/  LDL.LU R7, [R1+0xc] ;  /* 0x00000c0001077983 */ /* 0x000ee20000300800 */
[----:B--2---:R-:W-:Y:S03]  /*16f90*/  HMMA.16816.F32.BF16 R8, R8, R16, R12 ;  /* 0x000000100808723c */ /* 0x004fe6000004180c */
[----:B---3--:R-:W-:Y:S04]  /*16fa0*/  STL.64 [R1+0x26a8], R6 ;  /* 0x0026a80601007387 */ /* 0x008fe80000100a00 */
[----:B------:R0:W-:Y:S04]  /*16fb0*/  STL.64 [R1+0x26a0], R4 ;  /* 0x0026a00401007387 */ /* 0x0001e80000100a00 */
[----:B0-----:R-:W2:Y:S04]  /*16fc0*/  LDL.LU R4, [R1+0x10] ;  /* 0x0000100001047983 */ /* 0x001ea80000300800 */
[----:B------:R-:W2:Y:S04]  /*16fd0*/  LDL.LU R5, [R1+0x14] ;  /* 0x0000140001057983 */ /* 0x000ea80000300800 */
[----:B------:R-:W2:Y:S04]  /*16fe0*/  LDL.LU R6, [R1+0x18] ;  /* 0x0000180001067983 */ /* 0x000ea80000300800 */
[----:B------:R-:W2:Y:S04]  /*16ff0*/  LDL.LU R7, [R1+0x1c] ;  /* 0x00001c0001077983 */ /* 0x000ea80000300800 */
[----:B------:R-:W3:Y:S04]  /*17000*/  LDL.LU.64 R14, [R1+0x26c8] ;  /* 0x0026c800010e7983 */ /* 0x000ee80000300a00 */
[----:B------:R-:W3:Y:S04]  /*17010*/  LDL.LU.64 R12, [R1+0x26c0] ;  /* 0x0026c000010c7983 */ /* 0x000ee80000300a00 */
[----:B------:R4:W-:Y:S04]  /*17020*/  STL.64 [R1+0x25a8], R10 ;  /* 0x0025a80a01007387 */ /* 0x0009e80000100a00 */
[----:B------:R-:W-:Y:S01]  /*17030*/  STL.64 [R1+0x25a0], R8 ;  /* 0x0025a00801007387 */ /* 0x000fe20000100a00 */
[----:B----4-:R-:W-:-:S03]  /*17040*/  MOV R10, R3 ;  /* 0x00000003000a7202 */ /* 0x010fc60000000f00 */
[----:B------:R-:W4:Y:S01]  /*17050*/  LDL.LU R3, [R1+0x26bc] ;  /* 0x0026bc0001037983 */ /* 0x000f220000300800 */
[----:B------:R-:W-:-:S03]  /*17060*/  MOV R11, R28 ;  /* 0x0000001c000b7202 */ /* 0x000fc60000000f00 */
[----:B------:R-:W2:Y:S01]  /*17070*/  LDL.LU R28, [R1+0x26b8] ;  /* 0x0026b800011c7983 */ /* 0x000ea20000300800 */
[C---:B---3--:R-:W-:Y:S11]  /*17080*/  HMMA.16816.F32.BF16 R20, R12.reuse, R24, R20 ;  /* 0x000000180c14723c */ /* 0x048ff60000041814 */
[----:B------:R-:W-:Y:S11]  /*17090*/  @!UPT UIADD3 URZ, URZ, URZ, URZ ;  /* 0x0000003f3f3ff290 */ /* 0x000ff6000fffe03f */
[----:B------:R-:W-:Y:S01]  /*170a0*/  @!UPT UIADD3 URZ, URZ, URZ, URZ ;  /* 0x0000003f3f3ff290 */ /* 0x000fe2000fffe03f */
[----:B------:R0:W-:Y:S04]  /*170b0*/  STL.64 [R1+0x20], R20 ;  /* 0x0000201401007387 */ /* 0x0001e80000100a00 */
[----:B------:R-:W-:Y:S04]  /*170c0*/  STL.64 [R1+0x28], R22 ;  /* 0x0000281601007387 */ /* 0x000fe80000100a00 */
[----:B0-----:R-:W2:Y:S02]  /*170d0*/  LDL.LU.64 R20, [R1+0x26b0] ;  /* 0x0026b00001147983 */ /* 0x001ea40000300a00 */
[----:B--2---:R-:W-:Y:S01]  /*170e0*/  HMMA.16816.F32.BF16 R4, R12, R20, R4 ;  /* 0x000000140c04723c */ /* 0x004fe20000041804 */
[----:B------:R-:W-:Y:S11]  /*170f0*/  IMAD.MOV.U32 R29, RZ, RZ, R21 ;  /* 0x000000ffff1d7224 */ /* 0x000ff600078e0015 */
[----:B------:R-:W-:Y:S11]  /*17100*/  @!UPT UIADD3 URZ, URZ, URZ, URZ ;  /* 0x0000003f3f3ff290 */ /* 0x000ff6000fffe03f */
[----:B------:R-:W-:Y:S04]  /*17110*/  STL.64 [R1+0x10], R4 ;  /* 0x0000100401007387 */ /* 0x000fe80000100a00 */
[----:B------:R0:W-:Y:S04]  /*17120*/  STL.64 [R1+0x18], R6 ;  /* 0x0000180601007387 */ /* 0x0001e80000100a00 */
[----:B0-----:R-:W2:Y:S04]  /*17130*/  LDL.LU.64 R6, [R1+0x26a8] ;  /* 0x0026a80001067983 */ /* 0x001ea80000300a00 */
[----:B------:R-:W2:Y:S04]  /*17140*/  LDL.LU.64 R4, [R1+0x26a0] ;  /* 0x0026a00001047983 */ /* 0x000ea80000300a00 */
[----:B------:R-:W3:Y:S04]  /*17150*/  LDL.LU.64 R22, [R1+0x2698] ;  /* 0x0026980001167983 */ /* 0x000ee80000300a00 */
[----:B------:R-:W3:Y:S01]  /*17160*/  LDL.LU.64 R20, [R1+0x2690] ;  /* 0x0026900001147983 */ /* 0x000ee20000300a00 */
[----:B------:R-:W-:Y:S01]  /*17170*/  MOV R8, R18 ;  /* 0x0000001200087202 */ /* 0x000fe20000000f00 */
[----:B------:R-:W-:-:S07]  /*17180*/  IMAD.MOV.U32 R9, RZ, RZ, R0 ;  /* 0x000000ffff097224 */ /* 0x000fce00078e0000 */
[----:B---3--:R-:W-:Y:S11]  /*17190*/  HMMA.16816.F32.BF16 R20, R12, R8, R20 ;  /* 0x000000080c14723c */ /* 0x008ff60000041814 */
[----:B------:R-:W-:Y:S11]  /*171a0*/  @!UPT UIADD3 URZ, URZ, URZ, URZ ;  /* 0x0000003f3f3ff290 */ /* 0x000ff6000fffe03f */
[----:B------:R-:W-:Y:S01]  /*171b0*/  @!UPT UIADD3 URZ, URZ, URZ, URZ ;  /* 0x0000003f3f3ff290 */ /* 0x000fe2000fffe03f */
[----:B------:R-:W-:Y:S01]  /*171c0*/  STL.64 [R1+0xa0], R20 ;  /* 0x0000a01401007387 */ /* 0x000fe20000100a00 */
[----:B------:R-:W-:-:S03]  /*171d0*/  MOV R0, R23 ;  /* 0x0000001700007202 */ /* 0x000fc60000000f00 */
[----:B------:R0:W-:Y:S04]  /*171e0*/  STL [R1+0xa8], R22 ;  /* 0x0000a81601007387 */ /* 0x0001e80000100800 */
[----:B0-----:R-:W3:Y:S04]  /*171f0*/  LDL.LU.64 R22, [R1+0x2688] ;  /* 0x0026880001167983 */ /* 0x001ee80000300a00 */
[----:B------:R-:W2:Y:S04]  /*17200*/  LDL.LU.64 R20, [R1+0x2680] ;  /* 0x0026800001147983 */ /* 0x000ea80000300a00 */
[----:B------:R-:W-:Y:S04]  /*17210*/  STL.64 [R1+0x2650], R10 ;  /* 0x0026500a01007387 */ /* 0x000fe80000100a00 */
[----:B------:R0:W-:Y:S04]  /*17220*/  STL.64 [R1+0x2648], R8 ;  /* 0x0026480801007387 */ /* 0x0001e80000100a00 */
[----:B0-----:R-:W2:Y:S04]  /*17230*/  LDL.LU R8, [R1+0xc0] ;  /* 0x0000c00001087983 */ /* 0x001ea80000300800 */
[----:B------:R-:W2:Y:S01]  /*17240*/  LDL.LU R9, [R1+0xc4] ;  /* 0x0000c40001097983 */ /* 0x000ea20000300800 */
[----:B------:R-:W-:Y:S01]  /*17250*/  MOV R10, R28 ;  /* 0x0000001c000a7202 */ /* 0x000fe20000000f00 */
[----:B----4-:R-:W-:-:S02]  /*17260*/  IMAD.MOV.U32 R11, RZ, RZ, R3 ;  /* 0x000000ffff0b7224 */ /* 0x010fc400078e0003 */
[----:B------:R-:W4:Y:S05]  /*17270*/  LDL.LU.64 R18, [R1+0x2678] ;  /* 0x0026780001127983 */ /* 0x000f2a0000300a00 */
[----:B--2---:R-:W-:Y:S07]  /*17280*/  HMMA.16816.F32.BF16 R12, R12, R16, R8 ;  /* 0x000000100c0c723c */ /* 0x004fee0000041808 */
[----:B------:R-:W-:-:S02]  /*17290*/  MOV R9, R16 ;  /* 0x0000001000097202 */ /* 0x000fc40000000f00 */
[----:B------:R-:W-:Y:S02]  /*172a0*/  MOV R8, R17 ;  /* 0x0000001100087202 */ /* 0x000fe40000000f00 */
[----:B------:R-:W4:Y:S11]  /*172b0*/  LDL.LU.64 R16, [R1+0x2670] ;  /* 0x0026700001107983 */ /* 0x000f360000300a00 */
[----:B------:R-:W-:Y:S01]  /*172c0*/  @!UPT UIADD3 URZ, URZ, URZ, URZ ;  /* 0x0000003f3f3ff290 */ /* 0x000fe2000fffe03f */
[----:B------:R0:W-:Y:S01]  /*172d0*/  STL.64 [R1+0xc0], R12 ;  /* 0x0000c00c01007387 */ /* 0x0001e20000100a00 */
[----:B------:R-:W-:Y:S01]  /*172e0*/  IMAD.MOV.U32 R28, RZ, RZ, R14 ;  /* 0x000000ffff1c7224 */ /* 0x000fe200078e000e */
[----:B------:R-:W-:Y:S02]  /*172f0*/  MOV R3, R15 ;  /* 0x0000000f00037202 */ /* 0x000fe40000000f00 */
[----:B------:R-:W2:Y:S04]  /*17300*/  LDL R14, [R1+0xb8] ;  /* 0x0000b800010e7983 */ /* 0x000ea80000100800 */
[----:B------:R-:W2:Y:S01]  /*17310*/  LDL R15, [R1+0xbc] ;  /* 0x0000bc00010f7983 */ /* 0x000ea20000100800 */
[----:B0-----:R-:W-:Y:S01]  /*17320*/  MOV R12, R9 ;  /* 0x00000009000c7202 */ /* 0x001fe20000000f00 */
[----:B------:R-:W-:Y:S01]  /*17330*/  IMAD.MOV.U32 R13, RZ, RZ, R8 ;  /* 0x000000ffff0d7224 */ /* 0x000fe200078e0008 */
[----:B------:R-:W-:Y:S01]  /*17340*/  MOV R27, R20 ;  /* 0x00000014001b7202 */ /* 0x000fe20000000f00 */
[----:B------:R-:W-:Y:S01]  /*17350*/  IMAD.MOV.U32 R26, RZ, RZ, R21 ;  /* 0x000000ffff1a7224 */ /* 0x000fe200078e0015 */
[----:B------:R-:W-:-:S02]  /*17360*/  MOV R10, R25 ;  /* 0x00000019000a7202 */ /* 0x000fc40000000f00 */
[----:B------:R-:W-:Y:S01]  /*17370*/  MOV R11, R24 ;  /* 0x00000018000b7202 */ /* 0x000fe20000000f00 */
[----:B----4-:R-:W-:Y:S07]  /*17380*/  HMMA.16816.F32.BF16 R4, R16, R24, R4 ;  /* 0x000000181004723c */ /* 0x010fee0000041804 */
[----:B---3--:R-:W-:Y:S02]  /*17390*/  MOV R25, R22 ;  /* 0x0000001600197202 */ /* 0x008fe40000000f00 */
[----:B------:R-:W-:Y:S01]  /*173a0*/  MOV R24, R23 ;  /* 0x0000001700187202 */ /* 0x000fe20000000f00 */
[----:B--2---:R-:W-:Y:S04]  /*173b0*/  STL.64 [R1+0x2640], R14 ;  /* 0x0026400e01007387 */ /* 0x004fe80000100a00 */
[----:B------:R-:W-:Y:S09]  /*173c0*/  STL.64 [R1+0x2638], R12 ;  /* 0x0026380c01007387 */ /* 0x000ff20000100a00 */
[----:B------:R-:W-:Y:S04]  /*173d0*/  STL.64 [R1+0xf0], R4 ;  /* 0x0000f00401007387 */ /* 0x000fe80000100a00 */
[----:B------:R-:W-:Y:S04]  /*173e0*/  STL.64 [R1+0xf8], R6 ;  /* 0x0000f80601007387 */ /* 0x000fe80000100a00 */
[----:B------:R-:W2:Y:S04]  /*173f0*/  LDL.LU R20, [R1+0x120] ;  /* 0x0001200001147983 */ /* 0x000ea80000300800 */
[----:B------:R-:W2:Y:S04]  /*17400*/  LDL.LU R21, [R1+0x124] ;  /* 0x0001240001157983 */ /* 0x000ea80000300800 */
[----:B------:R-:W3:Y:S04]  /*17410*/  LDL.LU R22, [R1+0x128] ;  /* 0x0001280001167983 */ /* 0x000ee80000300800 */
[----:B------:R-:W3:Y:S04]  /*17420*/  LDL.LU R23, [R1+0x12c] ;  /* 0x00012c0001177983 */ /* 0x000ee80000300800 */
[----:B------:R-:W0:Y:S01]  /*17430*/  LDSM.16.MT88.4 R12, [R2+0x12800] ;  /* 0x01280000020c783b */ /* 0x000e220000004200 */
[----:B------:R-:W-:Y:S01]  /*17440*/  MOV R9, R29 ;  /* 0x0000001d00097202 */ /* 0x000fe20000000f00 */
[----:B0-----:R-:W-:Y:S01]  /*17450*/  IMAD.MOV.U32 R4, RZ, RZ, R12 ;  /* 0x000000ffff047224 */ /* 0x001fe200078e000c */
[----:B------:R-:W-:Y:S01]  /*17460*/  MOV R5, R13 ;  /* 0x0000000d00057202 */ /* 0x000fe20000000f00 */
[----:B------:R-:W-:Y:S01]  /*17470*/  IMAD.MOV.U32 R7, RZ, RZ, R15 ;  /* 0x000000ffff077224 */ /* 0x000fe200078e000f */
[----:B------:R-:W-:Y:S01]  /*17480*/  MOV R6, R14 ;  /* 0x0000000e00067202 */ /* 0x000fe20000000f00 */
[----:B---3--:R-:W-:Y:S04]  /*17490*/  STL.64 [R1+0x2660], R22 ;  /* 0x0026601601007387 */ /* 0x008fe80000100a00 */
[----:B--2---:R0:W-:Y:S04]  /*174a0*/  STL.64 [R1+0x2658], R20 ;  /* 0x0026581401007387 */ /* 0x0041e80000100a00 */
[----:B------:R-:W2:Y:S04]  /*174b0*/  LDL.LU R12, [R1+0x1a0] ;  /* 0x0001a000010c7983 */ /* 0x000ea80000300800 */
[----:B------:R-:W2:Y:S04]  /*174c0*/  LDL.LU R13, [R1+0x1a4] ;  /* 0x0001a400010d7983 */ /* 0x000ea80000300800 */
[----:B------:R-:W2:Y:S04]  /*174d0*/  LDL.LU R14, [R1+0x1a8] ;  /* 0x0001a800010e7983 */ /* 0x000ea80000300800 */
[----:B------:R-:W2:Y:S04]  /*174e0*/  LDL.LU R15, [R1+0x1ac] ;  /* 0x0001ac00010f7983 */ /* 0x000ea80000300800 */
[----:B------:R-:W3:Y:S04]  /*174f0*/  LDL R8, [R1+0x80] ;  /* 0x0000800001087983 */ /* 0x000ee80000100800 */
[----:B------:R-:W4:Y:S04]  /*17500*/  LDL.LU R29, [R1+0x266c] ;  /* 0x00266c00011d7983 */ /* 0x000f280000300800 */
[----:B0-----:R-:W3:Y:S04]  /*17510*/  LDL.LU R20, [R1+0x190] ;  /* 0x0001900001147983 */ /* 0x001ee80000300800 */
[----:B------:R-:W3:Y:S04]  /*17520*/  LDL.LU R21, [R1+0x194] ;  /* 0x0001940001157983 */ /* 0x000ee80000300800 */
[----:B------:R-:W3:Y:S04]  /*17530*/  LDL.LU R22, [R1+0x198] ;  /* 0x0001980001167983 */ /* 0x000ee80000300800 */
[----:B------:R-:W3:Y:S04]  /*17540*/  LDL.LU R23, [R1+0x19c] ;  /* 0x00019c0001177983 */ /* 0x000ee80000300800 */
        /* <DEDUP_REMOVED lines=12> */
[----:B------:R-:W-:Y:S04]  /*17610*/  STL.64 [R1+0x25b8], R6 ;  /* 0x0025b80601007387 */ /* 0x000fe80000100a00 */
[----:B------:R0:W-:Y:S04]  /*17620*/  STL.64 [R1+0x25b0], R4 ;  /* 0x0025b00401007387 */ /* 0x0001e80000100a00 */
[----:B0-----:R-:W2:Y:S04]  /*17630*/  LDL.LU R4, [R1+0x30] ;  /* 0x0000300001047983 */ /* 0x001ea80000300800 */
[----:B------:R-:W2:Y:S04]  /*17640*/  LDL.LU R5, [R1+0x34] ;  /* 0x0000340001057983 */ /* 0x000ea80000300800 */
[----:B------:R-:W2:Y:S01]  /*17650*/  LDL.LU R6, [R1+0x38] ;  /* 0x0000380001067983 */ /* 0x000ea20000300800 */
[----:B----4-:R-:W-:-:S03]  /*17660*/  IMAD.MOV.U32 R7, RZ, RZ, R29 ;  /* 0x000000ffff077224 */ /* 0x010fc600078e001d */
[----:B------:R-:W4:Y:S04]  /*17670*/  LDL.LU R29, [R1+0x2668] ;  /* 0x00266800011d7983 */ /* 0x000f280000300800 */
[----:B--2---:R-:W-:Y:S04]  /*17680*/  STL.64 [R1+0x25c8], R6 ;  /* 0x0025c80601007387 */ /* 0x004fe80000100a00 */
[----:B------:R0:W-:Y:S04]  /*17690*/  STL.64 [R1+0x25c0], R4 ;  /* 0x0025c00401007387 */ /* 0x0001e80000100a00 */
[----:B0-----:R-:W2:Y:S04]  /*176a0*/  LDL.LU R4, [R1+0x40] ;  /* 0x0000400001047983 */ /* 0x001ea80000300800 */
[----:B------:R-:W2:Y:S04]  /*176b0*/  LDL.LU R5, [R1+0x44] ;  /* 0x0000440001057983 */ /* 0x000ea80000300800 */
[----:B------:R-:W2:Y:S04]  /*176c0*/  LDL.LU R6, [R1+0x48] ;  /* 0x0000480001067983 */ /* 0x000ea80000300800 */
[----:B------:R-:W2:Y:S04]  /*176d0*/  LDL.LU R7, [R1+0x4c] ;  /* 0x00004c0001077983 */ /* 0x000ea80000300800 */
[----:B--2---:R0:W-:Y:S04]  /*176e0*/  STL.64 [R1+0x25d8], R6 ;  /* 0x0025d80601007387 */ /* 0x0041e80000100a00 */
[----:B------:R1:W-:Y:S04]  /*176f0*/  STL.64 [R1+0x25d0], R4 ;  /* 0x0025d00401007387 */ /* 0x0003e80000100a00 */
[----:B0-----:R-:W2:Y:S01]  /*17700*/  LDL R6, [R1+0x98] ;  /* 0x0000980001067983 */ /* 0x001ea20000100800 */
[----:B-1----:R-:W-:-:S03]  /*17710*/  MOV R4, R11 ;  /* 0x0000000b00047202 */ /* 0x002fc60000000f00 */
[----:B------:R-:W2:Y:S01]  /*17720*/  LDL R7, [R1+0x9c] ;  /* 0x00009c0001077983 */ /* 0x000ea20000100800 */
[----:B------:R-:W-:Y:S02]  /*17730*/  MOV R5, R10 ;  /* 0x0000000a00057202 */ /* 0x000fe40000000f00 */
[C---:B---3--:R-:W-:Y:S01]  /*17740*/  HMMA.16816.F32.BF16 R8, R16.reuse, R8, R20 ;  /* 0x000000081008723c */ /* 0x048fe20000041814 */
[----:B------:R-:W-:Y:S04]  /*17750*/  STL [R1+0x2540], R2 ;  /* 0x0025400201007387 */ /* 0x000fe80000100800 */
[----:B------:R-:W3:Y:S04]  /*17760*/  LDL.LU.64 R22, [R1+0x2660] ;  /* 0x0026600001167983 */ /* 0x000ee80000300a00 */
[----:B------:R-:W3:Y:S11]  /*17770*/  LDL.LU.64 R20, [R1+0x2658] ;  /* 0x0026580001147983 */ /* 0x000ef60000300a00 */
[----:B------:R-:W-:Y:S03]  /*17780*/  @!UPT UIADD3 URZ, URZ, URZ, URZ ;  /* 0x0000003f3f3ff290 */ /* 0x000fe6000fffe03f */
        /* <DEDUP_REMOVED lines=9> */
[----:B0-----:R-:W2:Y:S04]  /*17820*/  LDL.LU.64 R14, [R1+0x2640] ;  /* 0x00264000010e7983 */ /* 0x001ea80000300a00 */
[----:B------:R-:W3:Y:S02]  /*17830*/  LDL.LU.64 R12, [R1+0x2638] ;  /* 0x00263800010c7983 */ /* 0x000ee40000300a00 */
[----:B---3--:R-:W-:Y:S02]  /*17840*/  HMMA.16816.F32.BF16 R16, R16, R12, R20 ;  /* 0x0000000c1010723c */ /* 0x008fe40000041814 */
[----:B------:R-:W3:Y:S04]  /*17850*/  LDL.LU.64 R22, [R1+0x2630] ;  /* 0x0026300001167983 */ /* 0x000ee80000300a00 */
[----:B------:R-:W3:Y:S11]  /*17860*/  LDL.LU.64 R20, [R1+0x2628] ;  /* 0x0026280001147983 */ /* 0x000ef60000300a00 */
[----:B------:R-:W-:Y:S06]  /*17870*/  @!UPT UIADD3 URZ, URZ, URZ, URZ ;  /* 0x0000003f3f3ff290 */ /* 0x000fec000fffe03f */
[----:B------:R0:W-:Y:S04]  /*17880*/  STL.64 [R1+0x1c0], R16 ;  /* 0x0001c01001007387 */ /* 0x0001e80000100a00 */
[----:B------:R1:W-:Y:S04]  /*17890*/  STL.64 [R1+0x1c8], R18 ;  /* 0x0001c81201007387 */ /* 0x0003e80000100a00 */
[----:B0-----:R-:W2:Y:S04]  /*178a0*/  LDL.LU.64 R16, [R1+0x80] ;  /* 0x0000800001107983 */ /* 0x001ea80000300a00 */
[----:B-1----:R-:W2:Y:S01]  /*178b0*/  LDL.LU.64 R18, [R1+0x88] ;  /* 0x0000880001127983 */ /* 0x002ea20000300a00 */
[C---:B---3--:R-:W-:Y:S11]  /*178c0*/  HMMA.16816.F32.BF16 R24, R20.reuse, R4, R24 ;  /* 0x000000041418723c */ /* 0x048ff60000041818 */
[----:B------:R-:W-:Y:S11]  /*178d0*/  @!UPT UIADD3 URZ, URZ, URZ, URZ ;  /* 0x0000003f3f3ff290 */ /* 0x000ff6000fffe03f */
[----:B------:R-:W-:Y:S01]  /*178e0*/  @!UPT UIADD3 URZ, URZ, URZ, URZ ;  /* 0x0000003f3f3ff290 */ /* 0x000fe2000fffe03f */
        /* <DEDUP_REMOVED lines=10> */
[----:B------:R-:W2:Y:S04]  /*17990*/  LDL.LU.64 R24, [R1+0x2608] ;  /* 0x0026080001187983 */ /* 0x000ea80000300a00 */
[----:B------:R0:W-:Y:S04]  /*179a0*/  STL.64 [R1+0x25e0], R18 ;  /* 0x0025e01201007387 */ /* 0x0001e80000100a00 */
[----:B------:R-:W3:Y:S04]  /*179b0*/  LDL.LU R16, [R1+0x60] ;  /* 0x0000600001107983 */ /* 0x000ee80000300800 */
[----:B------:R-:W3:Y:S04]  /*179c0*/  LDL.LU R17, [R1+0x64] ;  /* 0x0000640001117983 */ /* 0x000ee80000300800 */
[----:B0-----:R-:W3:Y:S01]  /*179d0*/  LDL.LU R18, [R1+0x68] ;  /* 0x0000680001127983 */ /* 0x001ee20000300800 */
[----:B--2---:R-:W-:Y:S11]  /*179e0*/  HMMA.16816.F32.BF16 R24, R20, R8, R24 ;  /* 0x000000081418723c */ /* 0x004ff60000041818 */
[----:B------:R-:W-:Y:S11]  /*179f0*/  @!UPT UIADD3 URZ, URZ, URZ, URZ ;  /* 0x0000003f3f3ff290 */ /* 0x000ff6000fffe03f */
[----:B------:R-:W-:Y:S01]  /*17a00*/  @!UPT UIADD3 URZ, URZ, URZ, URZ ;  /* 0x0000003f3f3ff290 */ /* 0x000fe2000fffe03f */
[----:B------:R-:W-:Y:S01]  /*17a10*/  STL [R1+0x194], R25 ;  /* 0x0001941901007387 */ /* 0x000fe20000100800 */
[----:B------:R-:W-:-:S03]  /*17a20*/  MOV R2, R24 ;  /* 0x0000001800027202 */ /* 0x000fc60000000f00 */
[----:B------:R0:W-:Y:S04]  /*17a30*/  STL.64 [R1+0x198], R26 ;  /* 0x0001981a01007387 */ /* 0x0001e80000100a00 */
[----:B0-----:R-:W2:Y:S04]  /*17a40*/  LDL.LU.64 R26, [R1+0x2600] ;  /* 0x00260000011a7983 */ /* 0x001ea80000300a00 */
[----:B------:R-:W2:Y:S01]  /*17a50*/  LDL.LU.64 R24, [R1+0x25f8] ;  /* 0x0025f80001187983 */ /* 0x000ea20000300a00 */
[----:B----4-:R-:W-:Y:S01]  /*17a60*/  IMAD.MOV.U32 R19, RZ, RZ, R29 ;  /* 0x000000ffff137224 */ /* 0x010fe200078e001d */
[----:B--2---:R-:W-:Y:S02]  /*17a70*/  HMMA.16816.F32.BF16 R20, R20, R12, R24 ;  /* 0x0000000c1414723c */ /* 0x004fe40000041818 */
[----:B------:R-:W3:Y:S04]  /*17a80*/  LDL.LU.64 R26, [R1+0x25f0] ;  /* 0x0025f000011a7983 */ /* 0x000ee80000300a00 */
[----:B------:R-:W3:Y:S11]  /*17a90*/  LDL.LU.64 R24, [R1+0x25e8] ;  /* 0x0025e80001187983 */ /* 0x000ef60000300a00 */
[----:B------:R-:W-:Y:S07]  /*17aa0*/  @!UPT UIADD3 URZ, URZ, URZ, URZ ;  /* 0x0000003f3f3ff290 */ /* 0x000fee000fffe03f */
[----:B------:R-:W-:Y:S01]  /*17ab0*/  MOV R29, R23 ;  /* 0x00000017001d7202 */ /* 0x000fe20000000f00 */
[----:B------:R-:W-:Y:S04]  /*17ac0*/  STL.64 [R1+0x180], R20 ;  /* 0x0001801401007387 */ /* 0x000fe80000100a00 */
[----:B------:R0:W-:Y:S04]  /*17ad0*/  STL [R1+0x188], R22 ;  /* 0x0001881601007387 */ /* 0x0001e80000100800 */
[----:B0-----:R-:W2:Y:S04]  /*17ae0*/  LDL R22, [R1+0x10cc] ;  /* 0x0010cc0001167983 */ /* 0x001ea80000100800 */
[----:B------:R-:W-:Y:S01]  /*17af0*/  STL [R1+0x2538], R29 ;  /* 0x0025381d01007387 */ /* 0x000fe20000100800 */
[C---:B---3--:R-:W-:Y:S03]  /*17b00*/  HMMA.16816.F32.BF16 R4, R24.reuse, R6, R16 ;  /* 0x000000061804723c */ /* 0x048fe60000041810 */
[----:B------:R-:W3:Y:S11]  /*17b10*/  LDL.LU.64 R18, [R1+0x25e0] ;  /* 0x0025e00001127983 */ /* 0x000ef60000300a00 */
[----:B------:R-:W-:Y:S09]  /*17b20*/  @!UPT UIADD3 URZ, URZ, URZ, URZ ;  /* 0x0000003f3f3ff290 */ /* 0x000ff2000fffe03f */
        /* <DEDUP_REMOVED lines=9> */
[----:B0-----:R-:W3:Y:S04]  /*17bc0*/  LDL.LU.64 R6, [R1+0x25c8] ;  /* 0x0025c80001067983 */ /* 0x001ee80000300a00 */
[----:B------:R-:W3:Y:S04]  /*17bd0*/  LDL.LU.64 R4, [R1+0x25c0] ;  /* 0x0025c00001047983 */ /* 0x000ee80000300a00 */
[----:B------:R0:W-:Y:S04]  /*17be0*/  STL.64 [R1+0x2580], R18 ;  /* 0x0025801201007387 */ /* 0x0001e80000100a00 */
[----:B------:R-:W4:Y:S04]  /*17bf0*/  LDL.LU R16, [R1+0x20] ;  /* 0x0000200001107983 */ /* 0x000f280000300800 */
[----:B------:R-:W4:Y:S04]  /*17c00*/  LDL.LU R17, [R1+0x24] ;  /* 0x0000240001117983 */ /* 0x000f280000300800 */
[----:B0-----:R-:W4:Y:S04]  /*17c10*/  LDL.LU R18, [R1+0x28] ;  /* 0x0000280001127983 */ /* 0x001f280000300800 */
[----:B------:R-:W4:Y:S01]  /*17c20*/  LDL.LU R19, [R1+0x2c] ;  /* 0x00002c0001137983 */ /* 0x000f220000300800 */
[C---:B---3--:R-:W-:Y:S03]  /*17c30*/  HMMA.16816.F32.BF16 R8, R24.reuse, R10, R4 ;  /* 0x0000000a1808723c */ /* 0x048fe60000041804 */
[----:B------:R-:W3:Y:S04]  /*17c40*/  LDL.LU.64 R6, [R1+0x25b8] ;  /* 0x0025b80001067983 */ /* 0x000ee80000300a00 */
[----:B------:R-:W2:Y:S11]  /*17c50*/  LDL.LU.64 R4, [R1+0x25b0] ;  /* 0x0025b00001047983 */ /* 0x000eb60000300a00 */
[----:B------:R-:W-:Y:S05]  /*17c60*/  @!UPT UIADD3 URZ, URZ, URZ, URZ ;  /* 0x0000003f3f3ff290 */ /* 0x000fea000fffe03f */
[----:B------:R-:W-:Y:S04]  /*17c70*/  STL.64 [R1+0x1d0], R8 ;  /* 0x0001d00801007387 */ /* 0x000fe80000100a00 */
[----:B------:R0:W-:Y:S04]  /*17c80*/  STL.64 [R1+0x1d8], R10 ;  /* 0x0001d80a01007387 */ /* 0x0001e80000100a00 */
[----:B0-----:R-:W2:Y:S04]  /*17c90*/  LDL.LU.64 R10, [R1+0x25a8] ;  /* 0x0025a800010a7983 */ /* 0x001ea80000300a00 */
[----:B------:R-:W2:Y:S02]  /*17ca0*/  LDL.LU.64 R8, [R1+0x25a0] ;  /* 0x0025a00001087983 */ /* 0x000ea40000300a00 */
[----:B--2---:R-:W-:Y:S02]  /*17cb0*/  HMMA.16816.F32.BF16 R8, R24, R14, R8 ;  /* 0x0000000e1808723c */ /* 0x004fe40000041808 */
[----:B------:R-:W4:Y:S04]  /*17cc0*/  LDL.LU.64 R26, [R1+0x98] ;  /* 0x00009800011a7983 */ /* 0x000f280000300a00 */
[----:B------:R-:W2:Y:S11]  /*17cd0*/  LDL R23, [R1+0x10d8] ;  /* 0x0010d80001177983 */ /* 0x000eb60000100800 */
[----:B------:R-:W-:Y:S06]  /*17ce0*/  @!UPT UIADD3 URZ, URZ, URZ, URZ ;  /* 0x0000003f3f3ff290 */ /* 0x000fec000fffe03f */
[----:B------:R-:W-:Y:S04]  /*17cf0*/  STL.64 [R1+0x60], R8 ;  /* 0x0000600801007387 */ /* 0x000fe80000100a00 */
[----:B------:R-:W-:Y:S04]  /*17d00*/  STL.64 [R1+0x68], R10 ;  /* 0x0000680a01007387 */ /* 0x000fe80000100a00 */
[----:B--2---:R-:W-:Y:S04]  /*17d10*/  STL [R1+0x2544], R23 ;  /* 0x0025441701007387 */ /* 0x004fe80000100800 */
[----:B------:R0:W-:Y:S04]  /*17d20*/  STL [R1+0x2578], R22 ;  /* 0x0025781601007387 */ /* 0x0001e80000100800 */
[----:B------:R-:W2:Y:S04]  /*17d30*/  LDL.LU R20, [R1+0x10] ;  /* 0x0000100001147983 */ /* 0x000ea80000300800 */
[----:B------:R-:W2:Y:S04]  /*17d40*/  LDL.LU R21, [R1+0x14] ;  /* 0x0000140001157983 */ /* 0x000ea80000300800 */
[----:B0-----:R-:W2:Y:S04]  /*17d50*/  LDL.LU R22, [R1+0x18] ;  /* 0x0000180001167983 */ /* 0x001ea80000300800 */
[----:B------:R-:W2:Y:S04]  /*17d60*/  LDL.LU R23, [R1+0x1c] ;  /* 0x00001c0001177983 */ /* 0x000ea80000300800 */
[----:B------:R-:W2:Y:S04]  /*17d70*/  LDL R11, [R1+0x10d0] ;  /* 0x0010d000010b7983 */ /* 0x000ea80000100800 */
[----:B--2---:R-:W0:Y:S04]  /*17d80*/  LDSM.16.MT88.4 R12, [R11+0x12800] ;  /* 0x012800000b0c783b */ /* 0x004e280000004200 */
[----:B0-----:R3:W-:Y:S04]  /*17d90*/  STL.64 [R1+0x2528], R14 ;  /* 0x0025280e01007387 */ /* 0x0017e80000100a00 */
[----:B------:R0:W-:Y:S01]  /*17da0*/  STL.64 [R1+0x2520], R12 ;  /* 0x0025200c01007387 */ /* 0x0001e20000100a00 */
[----:B---3--:R-:W-:Y:S01]  /*17db0*/  MOV R14, R6 ;  /* 0x00000006000e7202 */ /* 0x008fe20000000f00 */
[----:B------:R-:W-:-:S02]  /*17dc0*/  IMAD.MOV.U32 R15, RZ, RZ, R7 ;  /* 0x000000ffff0f7224 */ /* 0x000fc400078e0007 */
[----:B0-----:R-:W-:Y:S01]  /*17dd0*/  IMAD.MOV.U32 R12, RZ, RZ, R4 ;  /* 0x000000ffff0c7224 */ /* 0x001fe200078e0004 */
[----:B------:R-:W-:Y:S01]  /*17de0*/  MOV R13, R5 ;  /* 0x00000005000d7202 */ /* 0x000fe20000000f00 */
[----:B------:R-:W4:Y:S04]  /*17df0*/  LDL.LU R4, [R1+0x2598] ;  /* 0x0025980001047983 */ /* 0x000f280000300800 */
[----:B------:R-:W4:Y:S04]  /*17e00*/  LDL.LU R5, [R1+0x2594] ;  /* 0x0025940001057983 */ /* 0x000f280000300800 */
[----:B------:R-:W4:Y:S04]  /*17e10*/  LDL.LU R6, [R1+0x2590] ;  /* 0x0025900001067983 */ /* 0x000f280000300800 */
[----:B------:R-:W4:Y:S04]  /*17e20*/  LDL.LU R7, [R1+0x258c] ;  /* 0x00258c0001077983 */ /* 0x000f280000300800 */
[----:B------:R0:W-:Y:S04]  /*17e30*/  STL.64 [R1+0x2550], R14 ;  /* 0x0025500e01007387 */ /* 0x0001e80000100a00 */
[----:B------:R1:W-:Y:S01]  /*17e40*/  STL.64 [R1+0x2548], R12 ;  /* 0x0025480c01007387 */ /* 0x0003e20000100a00 */
[----:B0-----:R-:W-:-:S03]  /*17e50*/  MOV R15, R0 ;  /* 0x00000000000f7202 */ /* 0x001fc60000000f00 */
[----:B-1----:R-:W2:Y:S04]  /*17e60*/  LDL.LU R12, [R1+0xa0] ;  /* 0x0000a000010c7983 */ /* 0x002ea80000300800 */
[----:B------:R-:W2:Y:S04]  /*17e70*/  LDL.LU R13, [R1+0xa4] ;  /* 0x0000a400010d7983 */ /* 0x000ea80000300800 */
[----:B------:R-:W2:Y:S04]  /*17e80*/  LDL.LU R14, [R1+0xa8] ;  /* 0x0000a800010e7983 */ /* 0x000ea80000300800 */
[----:B------:R-:W3:Y:S01]  /*17e90*/  LDL.LU R0, [R1+0x2588] ;  /* 0x0025880001007983 */ /* 0x000ee20000300800 */
[C---:B----4-:R-:W-:Y:S11]  /*17ea0*/  HMMA.16816.F32.BF16 R16, R4.reuse, R26, R16 ;  /* 0x0000001a0410723c */ /* 0x050ff60000041810 */
[----:B------:R-:W-:Y:S11]  /*17eb0*/  @!UPT UIADD3 URZ, URZ, URZ, URZ ;  /* 0x0000003f3f3ff290 */ /* 0x000ff6000fffe03f */
[----:B------:R-:W-:Y:S01]  /*17ec0*/  @!UPT UIADD3 URZ, URZ, URZ, URZ ;  /* 0x0000003f3f3ff290 */ /* 0x000fe2000fffe03f */
[----:B------:R-:W-:Y:S04]  /*17ed0*/  STL.64 [R1+0x160], R16 ;  /* 0x0001601001007387 */ /* 0x000fe80000100a00 */
[----:B------:R0:W-:Y:S04]  /*17ee0*/  STL.64 [R1+0x168], R18 ;  /* 0x0001681201007387 */ /* 0x0001e80000100a00 */
[----:B0-----:R-:W4:Y:S04]  /*17ef0*/  LDL.LU.64 R18, [R1+0x2580] ;  /* 0x0025800001127983 */ /* 0x001f280000300a00 */
[----:B------:R0:W-:Y:S04]  /*17f00*/  STL.64 [R1+0x2558], R26 ;  /* 0x0025581a01007387 */ /* 0x0001e80000100a00 */
[----:B0-----:R-:W2:Y:S01]  /*17f10*/  LDL.LU.64 R26, [R1+0xb8] ;  /* 0x0000b800011a7983 */ /* 0x001ea20000300a00 */
[----:B----4-:R-:W-:Y:S01]  /*17f20*/  HMMA.16816.F32.BF16 R20, R4, R18, R20 ;  /* 0x000000120414723c */ /* 0x010fe20000041814 */
[----:B------:R-:W-:Y:S01]  /*17f30*/  MOV R9, R18 ;  /* 0x0000001200097202 */ /* 0x000fe20000000f00 */
[----:B------:R-:W-:-:S02]  /*17f40*/  IMAD.MOV.U32 R8, RZ, RZ, R19 ;  /* 0x000000ffff087224 */ /* 0x000fc400078e0013 */
[----:B---3--:R-:W0:Y:S04]  /*17f50*/  LDSM.16.MT88.4 R16, [R0+0x13000] ;  /* 0x013000000010783b */ /* 0x008e280000004200 */
[----:B--2---:R1:W-:Y:S04]  /*17f60*/  STL.64 [R1+0x2570], R26 ;  /* 0x0025701a01007387 */ /* 0x0043e80000100a00 */
[----:B-1----:R-:W2:Y:S11]  /*17f70*/  LDL.LU.64 R26, [R1+0x58] ;  /* 0x00005800011a7983 */ /* 0x002eb60000300a00 */
[----:B------:R-:W-:Y:S04]  /*17f80*/  STL.64 [R1+0x150], R20 ;  /* 0x0001501401007387 */ /* 0x000fe80000100a00 */
[----:B------:R1:W-:Y:S04]  /*17f90*/  STL.64 [R1+0x158], R22 ;  /* 0x0001581601007387 */ /* 0x0003e80000100a00 */
[----:B-1----:R-:W3:Y:S04]  /*17fa0*/  LDL.LU R22, [R1+0x2578] ;  /* 0x0025780001167983 */ /* 0x002ee80000300800 */
[----:B------:R-:W-:Y:S04]  /*17fb0*/  STL [R1+0x253c], R0 ;  /* 0x00253c0001007387 */ /* 0x000fe80000100800 */
[----:B0-----:R-:W-:Y:S04]  /*17fc0*/  STL.64 [R1+0x24d8], R18 ;  /* 0x0024d81201007387 */ /* 0x001fe80000100a00 */
[----:B------:R0:W-:Y:S04]  /*17fd0*/  STL.64 [R1+0x24d0], R16 ;  /* 0x0024d01001007387 */ /* 0x0001e80000100a00 */
[----:B0-----:R-:W4:Y:S04]  /*17fe0*/  LDL.LU R16, [R1+0xf0] ;  /* 0x0000f00001107983 */ /* 0x001f280000300800 */
[----:B------:R-:W4:Y:S04]  /*17ff0*/  LDL.LU R17, [R1+0xf4] ;  /* 0x0000f40001117983 */ /* 0x000f280000300800 */
[----:B------:R-:W3:Y:S04]  /*18000*/  LDL.LU R18, [R1+0xf8] ;  /* 0x0000f80001127983 */ /* 0x000ee80000300800 */
[----:B------:R-:W3:Y:S01]  /*18010*/  LDL.LU R19, [R1+0xfc] ;  /* 0x0000fc0001137983 */ /* 0x000ee20000300800 */
[----:B--2---:R-:W-:Y:S01]  /*18020*/  HMMA.16816.F32.BF16 R12, R4, R26, R12 ;  /* 0x0000001a040c723c */ /* 0x004fe2000004180c */
[----:B------:R-:W-:-:S02]  /*18030*/  MOV R10, R27 ;  /* 0x0000001b000a7202 */ /* 0x000fc40000000f00 */
[----:B---3--:R-:W-:Y:S04]  /*18040*/  STL.64 [R1+0x2568], R18 ;  /* 0x0025681201007387 */ /* 0x008fe80000100a00 */
[----:B----4-:R0:W-:Y:S04]  /*18050*/  STL.64 [R1+0x2560], R16 ;  /* 0x0025601001007387 */ /* 0x0101e80000100a00 */
[----:B0-----:R-:W2:Y:S04]  /*18060*/  LDL.LU R16, [R1+0xc0] ;  /* 0x0000c00001107983 */ /* 0x001ea80000300800 */
[----:B------:R-:W2:Y:S08]  /*18070*/  LDL.LU R17, [R1+0xc4] ;  /* 0x0000c40001117983 */ /* 0x000eb00000300800 */
[----:B------:R0:W-:Y:S02]  /*18080*/  STL.64 [R1+0x140], R12 ;  /* 0x0001400c01007387 */ /* 0x0001e40000100a00 */
[----:B0-----:R-:W-:-:S02]  /*18090*/  IMAD.MOV.U32 R12, RZ, RZ, R26 ;  /* 0x000000ffff0c7224 */ /* 0x001fc400078e001a */
[----:B------:R-:W0:Y:S01]  /*180a0*/  LDSM.16.M88.4 R24, [R22+0x80] ;  /* 0x000080001618783b */ /* 0x000e220000000200 */
[----:B------:R-:W-:Y:S02]  /*180b0*/  MOV R18, R28 ;  /* 0x0000001c00127202 */ /* 0x000fe40000000f00 */
[----:B------:R-:W-:Y:S01]  /*180c0*/  MOV R19, R3 ;  /* 0x0000000300137202 */ /* 0x000fe20000000f00 */
[----:B------:R-:W-:Y:S04]  /*180d0*/  STL.64 [R1+0x148], R14 ;  /* 0x0001480e01007387 */ /* 0x000fe80000100a00 */
[----:B0-----:R-:W-:Y:S01]  /*180e0*/  STL.64 [R1+0x30], R24 ;  /* 0x0000301801007387 */ /* 0x001fe20000100a00 */
[----:B------:R-:W-:Y:S01]  /*180f0*/  MOV R28, R24 ;  /* 0x00000018001c7202 */ /* 0x000fe20000000f00 */
[----:B------:R-:W-:-:S02]  /*18100*/  IMAD.MOV.U32 R3, RZ, RZ, R25 ;  /* 0x000000ffff037224 */ /* 0x000fc400078e0019 */
[----:B------:R-:W-:Y:S04]  /*18110*/  STL.64 [R1+0x38], R26 ;  /* 0x0000381a01007387 */ /* 0x000fe80000100a00 */
[----:B------:R-:W0:Y:S04]  /*18120*/  LDSM.16.M88.4 R24, [R22+0x4080] ;  /* 0x004080001618783b */ /* 0x000e280000000200 */
[----:B0-----:R-:W-:Y:S04]  /*18130*/  STL.64 [R1+0x40], R24 ;  /* 0x0000401801007387 */ /* 0x001fe80000100a00 */
[----:B------:R0:W-:Y:S04]  /*18140*/  STL.64 [R1+0x48], R26 ;  /* 0x0000481a01007387 */ /* 0x0001e80000100a00 */
[----:B0-----:R-:W2:Y:S02]  /*18150*/  LDL.LU.64 R26, [R1+0x2570] ;  /* 0x00257000011a7983 */ /* 0x001ea40000300a00 */
[----:B--2---:R-:W-:Y:S02]  /*18160*/  HMMA.16816.F32.BF16 R4, R4, R26, R16 ;  /* 0x0000001a0404723c */ /* 0x004fe40000041810 */
[----:B------:R-:W2:Y:S04]  /*18170*/  LDL.LU.64 R18, [R1+0x2568] ;  /* 0x0025680001127983 */ /* 0x000ea80000300a00 */
[----:B------:R-:W2:Y:S11]  /*18180*/  LDL.LU.64 R16, [R1+0x2560] ;  /* 0x0025600001107983 */ /* 0x000eb60000300a00 */
[----:B------:R-:W-:Y:S06]  /*18190*/  @!UPT UIADD3 URZ, URZ, URZ, URZ ;  /* 0x0000003f3f3ff290 */ /* 0x000fec000fffe03f */
[----:B------:R-:W-:Y:S04]  /*181a0*/  STL.64 [R1+0x130], R4 ;  /* 0x0001300401007387 */ /* 0x000fe80000100a00 */
[----:B------:R0:W-:Y:S02]  /*181b0*/  STL.64 [R1+0x138], R6 ;  /* 0x0001380601007387 */ /* 0x0001e40000100a00 */
[----:B0-----:R-:W-:Y:S02]  /*181c0*/  IMAD.MOV.U32 R6, RZ, RZ, R12 ;  /* 0x000000ffff067224 */ /* 0x001fe400078e000c */
[----:B------:R-:W0:Y:S04]  /*181d0*/  LDSM.16.M88.4 R12, [R22+0x8080] ;  /* 0x00808000160c783b */ /* 0x000e280000000200 */
[----:B------:R-:W1:Y:S01]  /*181e0*/  LDSM.16.M88.4 R20, [R22+0xc080] ;  /* 0x00c080001614783b */ /* 0x000e620000000200 */
[----:B------:R-:W-:-:S02]  /*181f0*/  MOV R0, R26 ;  /* 0x0000001a00007202 */ /* 0x000fc40000000f00 */
[----:B------:R-:W-:Y:S02]  /*18200*/  MOV R29, R27 ;  /* 0x0000001b001d7202 */ /* 0x000fe40000000f00 */
[----:B------:R-:W2:Y:S04]  /*18210*/  LDL.LU.64 R26, [R1+0x2558] ;  /* 0x00255800011a7983 */ /* 0x000ea80000300a00 */
[----:B0-----:R-:W-:Y:S04]  /*18220*/  STL.64 [R1+0x20], R12 ;  /* 0x0000200c01007387 */ /* 0x001fe80000100a00 */
[----:B------:R0:W-:Y:S04]  /*18230*/  STL.64 [R1+0x28], R14 ;  /* 0x0000280e01007387 */ /* 0x0001e80000100a00 */
[----:B0-----:R-:W2:Y:S04]  /*18240*/  LDL.LU.64 R14, [R1+0x2550] ;  /* 0x00255000010e7983 */ /* 0x001ea80000300a00 */
[----:B------:R-:W2:Y:S04]  /*18250*/  LDL.LU.64 R12, [R1+0x2548] ;  /* 0x00254800010c7983 */ /* 0x000ea80000300a00 */
[----:B-1----:R-:W-:Y:S04]  /*18260*/  STL.64 [R1+0x10], R20 ;  /* 0x0000101401007387 */ /* 0x002fe80000100a00 */
[----:B------:R0:W-:Y:S04]  /*18270*/  STL.64 [R1+0x18], R22 ;  /* 0x0000181601007387 */ /* 0x0001e80000100a00 */
[----:B0-----:R-:W3:Y:S01]  /*18280*/  LDL.LU R23, [R1+0x2544] ;  /* 0x0025440001177983 */ /* 0x001ee20000300800 */
[----:B--2---:R-:W-:Y:S03]  /*18290*/  HMMA.16816.F32.BF16 R16, R12, R26, R16 ;  /* 0x0000001a0c10723c */ /* 0x004fe60000041810 */
[----:B---3--:R-:W0:Y:S11]  /*182a0*/  LDSM.16.MT88.4 R20, [R23+0x13000] ;  /* 0x013000001714783b */ /* 0x008e360000004200 */
[----:B------:R-:W-:Y:S09]  /*182b0*/  @!UPT UIADD3 URZ, URZ, URZ, URZ ;  /* 0x0000003f3f3ff290 */ /* 0x000ff2000fffe03f */
[----:B------:R1:W-:Y:S04]  /*182c0*/  STL.64 [R1+0x120], R16 ;  /* 0x0001201001007387 */ /* 0x0003e80000100a00 */
[----:B------:R2:W-:Y:S04]  /*182d0*/  STL.64 [R1+0x128], R18 ;  /* 0x0001281201007387 */ /* 0x0005e80000100a00 */
[----:B-1----:R-:W3:Y:S04]  /*182e0*/  LDL.LU R16, [R1+0x1e0] ;  /* 0x0001e00001107983 */ /* 0x002ee80000300800 */
[----:B------:R-:W3:Y:S04]  /*182f0*/  LDL.LU R17, [R1+0x1e4] ;  /* 0x0001e40001117983 */ /* 0x000ee80000300800 */
[----:B--2---:R-:W3:Y:S04]  /*18300*/  LDL.LU R18, [R1+0x1e8] ;  /* 0x0001e80001127983 */ /* 0x004ee80000300800 */
[----:B------:R-:W3:Y:S04]  /*18310*/  LDL.LU R19, [R1+0x1ec] ;  /* 0x0001ec0001137983 */ /* 0x000ee80000300800 */
[----:B0-----:R-:W-:Y:S04]  /*18320*/  STL [R1+0x2494], R23 ;  /* 0x0024941701007387 */ /* 0x001fe80000100800 */
[----:B------:R-:W-:Y:S04]  /*18330*/  STL [R1+0x24e8], R22 ;  /* 0x0024e81601007387 */ /* 0x000fe80000100800 */
[----:B------:R0:W-:Y:S02]  /*18340*/  STL.64 [R1+0x24e0], R20 ;  /* 0x0024e01401007387 */ /* 0x0001e40000100a00 */
[----:B0-----:R-:W-:-:S02]  /*18350*/  MOV R20, R2 ;  /* 0x0000000200147202 */ /* 0x001fc40000000f00 */
[----:B------:R-:W2:Y:S04]  /*18360*/  LDL.LU R2, [R1+0x2540] ;  /* 0x0025400001027983 */ /* 0x000ea80000300800 */
[----:B------:R-:W4:Y:S04]  /*18370*/  LDL.LU R21, [R1+0x194] ;  /* 0x0001940001157983 */ /* 0x000f280000300800 */
[----:B------:R-:W3:Y:S04]  /*18380*/  LDL.LU R22, [R1+0x198] ;  /* 0x0001980001167983 */ /* 0x000ee80000300800 */
[----:B------:R-:W3:Y:S01]  /*18390*/  LDL.LU R23, [R1+0x19c] ;  /* 0x00019c0001177983 */ /* 0x000ee20000300800 */
[----:B------:R-:W-:Y:S01]  /*183a0*/  MOV R5, R26 ;  /* 0x0000001a00057202 */ /* 0x000fe20000000f00 */
[----:B------:R-:W-:-:S02]  /*183b0*/  IMAD.MOV.U32 R4, RZ, RZ, R27 ;  /* 0x000000ffff047224 */ /* 0x000fc400078e001b */
[----:B--2---:R-:W0:Y:S04]  /*183c0*/  LDSM.16.MT88.4 R24, [R2+0x13000] ;  /* 0x013000000218783b */ /* 0x004e280000004200 */
[----:B---3--:R-:W-:Y:S04]  /*183d0*/  STL.64 [R1+0x24f8], R22 ;  /* 0x0024f81601007387 */ /* 0x008fe80000100a00 */
[----:B----4-:R-:W-:Y:S04]  /*183e0*/  STL.64 [R1+0x24f0], R20 ;  /* 0x0024f01401007387 */ /* 0x010fe80000100a00 */
[----:B0-----:R-:W-:Y:S04]  /*183f0*/  STL.64 [R1+0x2450], R26 ;  /* 0x0024501a01007387 */ /* 0x001fe80000100a00 */
[----:B------:R0:W-:Y:S04]  /*18400*/  STL.64 [R1+0x2448], R24 ;  /* 0x0024481801007387 */ /* 0x0001e80000100a00 */
[----:B0-----:R-:W2:Y:S04]  /*18410*/  LDL.LU R24, [R1+0x110] ;  /* 0x0001100001187983 */ /* 0x001ea80000300800 */
[----:B------:R-:W2:Y:S04]  /*18420*/  LDL.LU R25, [R1+0x114] ;  /* 0x0001140001197983 */ /* 0x000ea80000300800 */
[----:B------:R-:W2:Y:S04]  /*18430*/  LDL.LU R26, [R1+0x118] ;  /* 0x00011800011a7983 */ /* 0x000ea80000300800 */
[----:B------:R-:W2:Y:S01]  /*18440*/  LDL.LU R27, [R1+0x11c] ;  /* 0x00011c00011b7983 */ /* 0x000ea20000300800 */
[----:B------:R-:W-:Y:S01]  /*18450*/  MOV R22, R9 ;  /* 0x0000000900167202 */ /* 0x000fe20000000f00 */
[----:B------:R-:W-:Y:S01]  /*18460*/  IMAD.MOV.U32 R23, RZ, RZ, R8 ;  /* 0x000000ffff177224 */ /* 0x000fe200078e0008 */
[----:B------:R-:W-:-:S02]  /*18470*/  MOV R7, R10 ;  /* 0x0000000a00077202 */ /* 0x000fc40000000f00 */
[----:B------:R-:W0:Y:S04]  /*18480*/  LDSM.16.MT88.4 R8, [R11+0x13000] ;  /* 0x013000000b08783b */ /* 0x000e280000004200 */
[----:B------:R-:W-:Y:S01]  /*18490*/  STL [R1+0x23c8], R2 ;  /* 0x0023c80201007387 */ /* 0x000fe20000100800 */
[C---:B------:R-:W-:Y:S08]  /*184a0*/  HMMA.16816.F32.BF16 R16, R12.reuse, R6, R16 ;  /* 0x000000060c10723c */ /* 0x040ff00000041810 */
[----:B--2---:R-:W-:Y:S11]  /*184b0*/  HMMA.16816.F32.BF16 R24, R12, R22, R24 ;  /* 0x000000160c18723c */ /* 0x004ff60000041818 */
[----:B------:R-:W-:Y:S11]  /*184c0*/  @!UPT UIADD3 URZ, URZ, URZ, URZ ;  /* 0x0000003f3f3ff290 */ /* 0x000ff6000fffe03f */
[----:B------:R-:W-:Y:S01]  /*184d0*/  @!UPT UIADD3 URZ, URZ, URZ, URZ ;  /* 0x0000003f3f3ff290 */ /* 0x000fe2000fffe03f */
[----:B------:R-:W-:Y:S04]  /*184e0*/  STL.64 [R1+0x110], R24 ;  /* 0x0001101801007387 */ /* 0x000fe80000100a00 */
[----:B------:R-:W-:Y:S04]  /*184f0*/  STL [R1+0x118], R26 ;  /* 0x0001181a01007387 */ /* 0x000fe80000100800 */
[----:B------:R1:W-:Y:S02]  /*18500*/  STL.64 [R1+0x2508], R22 ;  /* 0x0025081601007387 */ /* 0x0003e40000100a00 */
[----:B-1----:R-:W-:Y:S01]  /*18510*/  MOV R22, R5 ;  /* 0x0000000500167202 */ /* 0x002fe20000000f00 */
[----:B------:R-:W-:-:S05]  /*18520*/  IMAD.MOV.U32 R23, RZ, RZ, R4 ;  /* 0x000000ffff177224 */ /* 0x000fca00078e0004 */
[----:B------:R1:W-:Y:S04]  /*18530*/  STL.64 [R1+0x2530], R22 ;  /* 0x0025301601007387 */ /* 0x0003e80000100a00 */
[----:B------:R-:W2:Y:S04]  /*18540*/  LDL.LU R20, [R1+0x1c0] ;  /* 0x0001c00001147983 */ /* 0x000ea80000300800 */
[----:B------:R-:W2:Y:S04]  /*18550*/  LDL.LU R21, [R1+0x1c4] ;  /* 0x0001c40001157983 */ /* 0x000ea80000300800 */
[----:B-1----:R-:W2:Y:S04]  /*18560*/  LDL.LU R22, [R1+0x1c8] ;  /* 0x0001c80001167983 */ /* 0x002ea80000300800 */
[----:B------:R-:W2:Y:S04]  /*18570*/  LDL.LU R23, [R1+0x1cc] ;  /* 0x0001cc0001177983 */ /* 0x000ea80000300800 */
[----:B0-----:R-:W-:Y:S04]  /*18580*/  STL [R1+0x240c], R8 ;  /* 0x00240c0801007387 */ /* 0x001fe80000100800 */
[----:B------:R-:W-:Y:S04]  /*18590*/  STL [R1+0x2408], R9 ;  /* 0x0024080901007387 */ /* 0x000fe80000100800 */
[----:B------:R0:W-:Y:S04]  /*185a0*/  STL [R1+0x2404], R10 ;  /* 0x0024040a01007387 */ /* 0x0001e80000100800 */
[----:B------:R1:W-:Y:S01]  /*185b0*/  STL [R1+0x2400], R11 ;  /* 0x0024000b01007387 */ /* 0x0003e20000100800 */
[----:B0-----:R-:W-:-:S03]  /*185c0*/  MOV R10, R0 ;  /* 0x00000000000a7202 */ /* 0x001fc60000000f00 */
[----:B------:R-:W3:Y:S01]  /*185d0*/  LDL.LU R0, [R1+0x253c] ;  /* 0x00253c0001007983 */ /* 0x000ee20000300800 */
[----:B-1----:R-:W-:-:S03]  /*185e0*/  MOV R11, R29 ;  /* 0x0000001d000b7202 */ /* 0x002fc60000000f00 */
[----:B------:R-:W4:Y:S04]  /*185f0*/  LDL.LU R29, [R1+0x2538] ;  /* 0x00253800011d7983 */ /* 0x000f280000300800 */
[----:B------:R0:W-:Y:S04]  /*18600*/  STL.64 [R1+0x2500], R6 ;  /* 0x0025000601007387 */ /* 0x0001e80000100a00 */
[----:B------:R-:W3:Y:S04]  /*18610*/  LDL.LU R4, [R1+0x1a0] ;  /* 0x0001a00001047983 */ /* 0x000ee80000300800 */
[----:B------:R-:W3:Y:S04]  /*18620*/  LDL.LU R5, [R1+0x1a4] ;  /* 0x0001a40001057983 */ /* 0x000ee80000300800 */
[----:B0-----:R-:W3:Y:S04]  /*18630*/  LDL.LU R6, [R1+0x1a8] ;  /* 0x0001a80001067983 */ /* 0x001ee80000300800 */
[----:B------:R-:W3:Y:S01]  /*18640*/  LDL.LU R7, [R1+0x1ac] ;  /* 0x0001ac0001077983 */ /* 0x000ee20000300800 */
[----:B------:R-:W-:Y:S01]  /*18650*/  MOV R2, R27 ;  /* 0x0000001b00027202 */ /* 0x000fe20000000f00 */
[----:B------:R-:W-:Y:S01]  /*18660*/  IMAD.MOV.U32 R27, RZ, RZ, R16 ;  /* 0x000000ffff1b7224 */ /* 0x000fe200078e0010 */
[----:B------:R-:W-:Y:S01]  /*18670*/  MOV R26, R17 ;  /* 0x00000011001a7202 */ /* 0x000fe20000000f00 */
[----:B------:R-:W-:Y:S01]  /*18680*/  IMAD.MOV.U32 R24, RZ, RZ, R19 ;  /* 0x000000ffff187224 */ /* 0x000fe200078e0013 */
[----:B------:R-:W-:Y:S01]  /*18690*/  MOV R25, R18 ;  /* 0x0000001200197202 */ /* 0x000fe20000000f00 */
[----:B--2---:R-:W-:Y:S01]  /*186a0*/  HMMA.16816.F32.BF16 R12, R12, R10, R20 ;  /* 0x0000000a0c0c723c */ /* 0x004fe20000041814 */
[----:B---3--:R-:W-:Y:S04]  /*186b0*/  STL.64 [R1+0x2518], R6 ;  /* 0x0025180601007387 */ /* 0x008fe80000100a00 */
[----:B------:R0:W-:Y:S04]  /*186c0*/  STL.64 [R1+0x2510], R4 ;  /* 0x0025100401007387 */ /* 0x0001e80000100a00 */
[----:B0-----:R-:W2:Y:S04]  /*186d0*/  LDL.LU R4, [R1+0x1b0] ;  /* 0x0001b00001047983 */ /* 0x001ea80000300800 */
[----:B------:R-:W2:Y:S04]  /*186e0*/  LDL.LU R5, [R1+0x1b4] ;  /* 0x0001b40001057983 */ /* 0x000ea80000300800 */
[----:B------:R-:W2:Y:S04]  /*186f0*/  LDL.LU R6, [R1+0x1b8] ;  /* 0x0001b80001067983 */ /* 0x000ea80000300800 */
[----:B------:R-:W2:Y:S04]  /*18700*/  LDL.LU R7, [R1+0x1bc] ;  /* 0x0001bc0001077983 */ /* 0x000ea80000300800 */
[----:B------:R-:W3:Y:S04]  /*18710*/  LDL.LU R16, [R1+0x180] ;  /* 0x0001800001107983 */ /* 0x000ee80000300800 */
[----:B------:R-:W3:Y:S04]  /*18720*/  LDL.LU R17, [R1+0x184] ;  /* 0x0001840001117983 */ /* 0x000ee80000300800 */
[----:B------:R-:W3:Y:S04]  /*18730*/  LDL.LU R18, [R1+0x188] ;  /* 0x0001880001127983 */ /* 0x000ee80000300800 */
[----:B------:R-:W-:Y:S04]  /*18740*/  STL.64 [R1+0x24c0], R26 ;  /* 0x0024c01a01007387 */ /* 0x000fe80000100a00 */
[----:B------:R-:W-:Y:S04]  /*18750*/  STL.64 [R1+0x24b8], R24 ;  /* 0x0024b81801007387 */ /* 0x000fe80000100a00 */
[----:B------:R-:W2:Y:S04]  /*18760*/  LDL.LU.64 R22, [R1+0x2530] ;  /* 0x0025300001167983 */ /* 0x000ea80000300a00 */
[----:B------:R-:W-:Y:S04]  /*18770*/  STL.64 [R1+0xf0], R12 ;  /* 0x0000f00c01007387 */ /* 0x000fe80000100a00 */
[----:B------:R0:W-:Y:S04]  /*18780*/  STL.64 [R1+0xf8], R14 ;  /* 0x0000f80e01007387 */ /* 0x0001e80000100a00 */
[----:B0-----:R-:W2:Y:S04]  /*18790*/  LDL.LU.64 R14, [R1+0x2528] ;  /* 0x00252800010e7983 */ /* 0x001ea80000300a00 */
[----:B------:R-:W2:Y:S01]  /*187a0*/  LDL.LU.64 R12, [R1+0x2520] ;  /* 0x00252000010c7983 */ /* 0x000ea20000300a00 */
[----:B------:R-:W-:Y:S01]  /*187b0*/  MOV R24, R28 ;  /* 0x0000001c00187202 */ /* 0x000fe20000000f00 */
[----:B------:R-:W-:Y:S01]  /*187c0*/  IMAD.MOV.U32 R25, RZ, RZ, R3 ;  /* 0x000000ffff197224 */ /* 0x000fe200078e0003 */
[C---:B--2---:R-:W-:Y:S01]  /*187d0*/  HMMA.16816.F32.BF16 R20, R12.reuse, R22, R4 ;  /* 0x000000160c14723c */ /* 0x044fe20000041804 */
[----:B------:R-:W2:Y:S04]  /*187e0*/  LDL.LU.64 R6, [R1+0x2518] ;  /* 0x0025180001067983 */ /* 0x000ea80000300a00 */
[----:B------:R-:W2:Y:S11]  /*187f0*/  LDL.LU.64 R4, [R1+0x2510] ;  /* 0x0025100001047983 */ /* 0x000eb60000300a00 */
[----:B------:R-:W-:Y:S07]  /*18800*/  @!UPT UIADD3 URZ, URZ, URZ, URZ ;  /* 0x0000003f3f3ff290 */ /* 0x000fee000fffe03f */
[----:B------:R2:W-:Y:S01]  /*18810*/  STL [R1+0xe0], R20 ;  /* 0x0000e01401007387 */ /* 0x0005e20000100800 */
[----:B------:R-:W-:Y:S01]  /*18820*/  MOV R28, R22 ;  /* 0x00000016001c7202 */ /* 0x000fe20000000f00 */
[----:B------:R-:W-:Y:S02]  /*18830*/  IMAD.MOV.U32 R3, RZ, RZ, R23 ;  /* 0x000000ffff037224 */ /* 0x000fe400078e0017 */
[----:B------:R-:W2:Y:S01]  /*18840*/  LDL.LU.64 R22, [R1+0x2508] ;  /* 0x0025080001167983 */ /* 0x000ea20000300a00 */
[----:B----4-:R-:W-:Y:S02]  /*18850*/  MOV R19, R29 ;  /* 0x0000001d00137202 */ /* 0x010fe40000000f00 */
[----:B------:R-:W-:Y:S01]  /*18860*/  MOV R29, R21 ;  /* 0x00000015001d7202 */ /* 0x000fe20000000f00 */
[----:B------:R-:W-:Y:S04]  /*18870*/  STL [R1+0x2490], R3 ;  /* 0x0024900301007387 */ /* 0x000fe80000100800 */
[----:B------:R-:W-:Y:S04]  /*18880*/  STL [R1+0x248c], R28 ;  /* 0x00248c1c01007387 */ /* 0x000fe80000100800 */
[----:B------:R-:W-:Y:S01]  /*18890*/  STL [R1+0x2488], R29 ;  /* 0x0024881d01007387 */ /* 0x000fe20000100800 */
[C---:B--2---:R-:W-:Y:S03]  /*188a0*/  HMMA.16816.F32.BF16 R20, R12.reuse, R22, R4 ;  /* 0x000000160c14723c */ /* 0x044fe60000041804 */
[----:B------:R-:W2:Y:S11]  /*188b0*/  LDL.LU.64 R6, [R1+0x2500] ;  /* 0x0025000001067983 */ /* 0x000eb60000300a00 */
[----:B------:R-:W-:Y:S09]  /*188c0*/  @!UPT UIADD3 URZ, URZ, URZ, URZ ;  /* 0x0000003f3f3ff290 */ /* 0x000ff2000fffe03f */
[----:B------:R-:W-:Y:S04]  /*188d0*/  STL.64 [R1+0xd0], R20 ;  /* 0x0000d01401007387 */ /* 0x000fe80000100a00 */
[----:B------:R0:W-:Y:S04]  /*188e0*/  STL.64 [R1+0xd8], R22 ;  /* 0x0000d81601007387 */ /* 0x0001e80000100a00 */
[----:B0-----:R-:W2:Y:S04]  /*188f0*/  LDL.LU.64 R22, [R1+0x24f8] ;  /* 0x0024f80001167983 */ /* 0x001ea80000300a00 */
[----:B------:R-:W2:Y:S02]  /*18900*/  LDL.LU.64 R20, [R1+0x24f0] ;  /* 0x0024f00001147983 */ /* 0x000ea40000300a00 */
[C---:B--2---:R-:W-:Y:S02]  /*18910*/  HMMA.16816.F32.BF16 R4, R12.reuse, R6, R20 ;  /* 0x000000060c04723c */ /* 0x044fe40000041814 */
[----:B------:R-:W2:Y:S04]  /*18920*/  LDL.LU R22, [R1+0x24e8] ;  /* 0x0024e80001167983 */ /* 0x000ea80000300800 */
[----:B------:R-:W4:Y:S11]  /*18930*/  LDL.LU.64 R20, [R1+0x24e0] ;  /* 0x0024e00001147983 */ /* 0x000f360000300a00 */
[----:B------:R-:W-:Y:S07]  /*18940*/  @!UPT UIADD3 URZ, URZ, URZ, URZ ;  /* 0x0000003f3f3ff290 */ /* 0x000fee000fffe03f */
[----:B------:R-:W-:Y:S01]  /*18950*/  MOV R23, R4 ;  /* 0x0000000400177202 */ /* 0x000fe20000000f00 */
[----:B------:R-:W-:Y:S01]  /*18960*/  STL [R1+0xc4], R5 ;  /* 0x0000c40501007387 */ /* 0x000fe20000100800 */
[----:B------:R-:W-:Y:S01]  /*18970*/  MOV R3, R6 ;  /* 0x0000000600037202 */ /* 0x000fe20000000f00 */
[----:B------:R-:W-:Y:S02]  /*18980*/  IMAD.MOV.U32 R28, RZ, RZ, R7 ;  /* 0x000000ffff1c7224 */ /* 0x000fe400078e0007 */
[----:B------:R-:W0:Y:S04]  /*18990*/  LDSM.16.MT88.4 R4, [R0+0x13800] ;  /* 0x013800000004783b */ /* 0x000e280000004200 */
[----:B--2---:R1:W-:Y:S04]  /*189a0*/  STL.64 [R1+0x24a0], R22 ;  /* 0x0024a01601007387 */ /* 0x0043e80000100a00 */
[----:B-1----:R-:W2:Y:S04]  /*189b0*/  LDL R23, [R1+0x10d8] ;  /* 0x0010d80001177983 */ /* 0x002ea80000100800 */
[----:B----4-:R1:W-:Y:S01]  /*189c0*/  STL.64 [R1+0x2498], R20 ;  /* 0x0024981401007387 */ /* 0x0103e20000100a00 */
[----:B---3--:R-:W-:Y:S03]  /*189d0*/  HMMA.16816.F32.BF16 R8, R12, R10, R16 ;  /* 0x0000000a0c08723c */ /* 0x008fe60000041810 */
[----:B--2---:R2:W-:Y:S04]  /*189e0*/  STL [R1+0x24c8], R23 ;  /* 0x0024c81701007387 */ /* 0x0045e80000100800 */
[----:B-1----:R-:W3:Y:S04]  /*189f0*/  LDL.LU R20, [R1+0x170] ;  /* 0x0001700001147983 */ /* 0x002ee80000300800 */
[----:B------:R-:W3:Y:S04]  /*18a00*/  LDL.LU R21, [R1+0x174] ;  /* 0x0001740001157983 */ /* 0x000ee80000300800 */
[----:B------:R-:W3:Y:S04]  /*18a10*/  LDL.LU R22, [R1+0x178] ;  /* 0x0001780001167983 */ /* 0x000ee80000300800 */
[----:B--2---:R-:W3:Y:S04]  /*18a20*/  LDL.LU R23, [R1+0x17c] ;  /* 0x00017c0001177983 */ /* 0x004ee80000300800 */
[----:B0-----:R-:W-:Y:S04]  /*18a30*/  STL.64 [R1+0x23b0], R6 ;  /* 0x0023b00601007387 */ /* 0x001fe80000100a00 */
[----:B------:R0:W-:Y:S04]  /*18a40*/  STL.64 [R1+0x23a8], R4 ;  /* 0x0023a80401007387 */ /* 0x0001e80000100a00 */
[----:B0-----:R-:W2:Y:S04]  /*18a50*/  LDL.LU R4, [R1+0x10] ;  /* 0x0000100001047983 */ /* 0x001ea80000300800 */
[----:B------:R-:W2:Y:S04]  /*18a60*/  LDL.LU R5, [R1+0x14] ;  /* 0x0000140001057983 */ /* 0x000ea80000300800 */
[----:B------:R-:W-:Y:S04]  /*18a70*/  STL [R1+0x2370], R0 ;  /* 0x0023700001007387 */ /* 0x000fe80000100800 */
[----:B------:R-:W3:Y:S04]  /*18a80*/  LDL.LU.64 R18, [R1+0x24d8] ;  /* 0x0024d80001127983 */ /* 0x000ee80000300a00 */
[----:B------:R-:W3:Y:S04]  /*18a90*/  LDL.LU.64 R16, [R1+0x24d0] ;  /* 0x0024d00001107983 */ /* 0x000ee80000300a00 */
[----:B------:R-:W-:Y:S04]  /*18aa0*/  STL [R1+0x94], R9 ;  /* 0x0000940901007387 */ /* 0x000fe80000100800 */
[----:B------:R0:W-:Y:S04]  /*18ab0*/  STL.64 [R1+0x98], R10 ;  /* 0x0000980a01007387 */ /* 0x0001e80000100a00 */
[----:B------:R-:W4:Y:S04]  /*18ac0*/  LDL.LU R12, [R1+0x70] ;  /* 0x00007000010c7983 */ /* 0x000f280000300800 */
[----:B------:R-:W4:Y:S04]  /*18ad0*/  LDL.LU R13, [R1+0x74] ;  /* 0x00007400010d7983 */ /* 0x000f280000300800 */
[----:B------:R-:W4:Y:S01]  /*18ae0*/  LDL.LU R14, [R1+0x78] ;  /* 0x00007800010e7983 */ /* 0x000f220000300800 */
[----:B0-----:R-:W-:-:S03]  /*18af0*/  MOV R11, R8 ;  /* 0x00000008000b7202 */ /* 0x001fc60000000f00 */
[----:B------:R-:W4:Y:S01]  /*18b00*/  LDL.LU R15, [R1+0x7c] ;  /* 0x00007c00010f7983 */ /* 0x000f220000300800 */
[C---:B---3--:R-:W-:Y:S03]  /*18b10*/  HMMA.16816.F32.BF16 R24, R16.reuse, R24, R20 ;  /* 0x000000181018723c */ /* 0x048fe60000041814 */
[----:B------:R-:W3:Y:S11]  /*18b20*/  LDL.LU R23, [R1+0x24c8] ;  /* 0x0024c80001177983 */ /* 0x000ef60000300800 */
[----:B------:R-:W-:Y:S10]  /*18b30*/  @!UPT UIADD3 URZ, URZ, URZ, URZ ;  /* 0x0000003f3f3ff290 */ /* 0x000ff4000fffe03f */
[----:B------:R-:W-:Y:S01]  /*18b40*/  MOV R10, R27 ;  /* 0x0000001b000a7202 */ /* 0x000fe20000000f00 */
[----:B------:R-:W-:Y:S01]  /*18b50*/  IMAD.MOV.U32 R9, RZ, RZ, R26 ;  /* 0x000000ffff097224 */ /* 0x000fe200078e001a */
[----:B------:R-:W-:Y:S01]  /*18b60*/  MOV R8, R25 ;  /* 0x0000001900087202 */ /* 0x000fe20000000f00 */
[----:B------:R0:W-:Y:S04]  /*18b70*/  STL [R1+0x80], R24 ;  /* 0x0000801801007387 */ /* 0x0001e80000100800 */
[----:B------:R-:W2:Y:S04]  /*18b80*/  LDL.LU.64 R26, [R1+0x24c0] ;  /* 0x0024c000011a7983 */ /* 0x000ea80000300a00 */
[----:B0-----:R-:W2:Y:S04]  /*18b90*/  LDL.LU.64 R24, [R1+0x24b8] ;  /* 0x0024b80001187983 */ /* 0x001ea80000300a00 */
[----:B------:R-:W-:Y:S04]  /*18ba0*/  STL.64 [R1+0x2418], R10 ;  /* 0x0024180a01007387 */ /* 0x000fe80000100a00 */
[----:B------:R0:W-:Y:S04]  /*18bb0*/  STL.64 [R1+0x2410], R8 ;  /* 0x0024100801007387 */ /* 0x0001e80000100a00 */
[----:B0-----:R-:W4:Y:S02]  /*18bc0*/  LDL.LU.64 R8, [R1+0x40] ;  /* 0x0000400001087983 */ /* 0x001f240000300a00 */
[----:B----4-:R-:W-:Y:S01]  /*18bd0*/  HMMA.16816.F32.BF16 R12, R16, R8, R12 ;  /* 0x00000008100c723c */ /* 0x010fe2000004180c */
[----:B--2---:R-:W-:Y:S01]  /*18be0*/  IMAD.MOV.U32 R11, RZ, RZ, R24 ;  /* 0x000000ffff0b7224 */ /* 0x004fe200078e0018 */
[----:B------:R-:W-:Y:S01]  /*18bf0*/  MOV R10, R25 ;  /* 0x00000019000a7202 */ /* 0x000fe20000000f00 */
[----:B------:R-:W-:Y:S01]  /*18c00*/  IMAD.MOV.U32 R0, RZ, RZ, R9 ;  /* 0x000000ffff007224 */ /* 0x000fe200078e0009 */
[----:B------:R-:W-:-:S03]  /*18c10*/  MOV R29, R8 ;  /* 0x00000008001d7202 */ /* 0x000fc60000000f00 */
[----:B------:R-:W-:Y:S01]  /*18c20*/  MOV R9, R26 ;  /* 0x0000001a00097202 */ /* 0x000fe20000000f00 */
[----:B------:R-:W-:Y:S11]  /*18c30*/  IMAD.MOV.U32 R8, RZ, RZ, R27 ;  /* 0x000000ffff087224 */ /* 0x000ff600078e001b */
[----:B------:R-:W-:Y:S05]  /*18c40*/  @!UPT UIADD3 URZ, URZ, URZ, URZ ;  /* 0x0000003f3f3ff290 */ /* 0x000fea000fffe03f */
[----:B------:R-:W-:Y:S02]  /*18c50*/  MOV R7, R14 ;  /* 0x0000000e00077202 */ /* 0x000fe40000000f00 */
[----:B------:R-:W-:Y:S01]  /*18c60*/  MOV R6, R15 ;  /* 0x0000000f00067202 */ /* 0x000fe20000000f00 */
[----:B------:R-:W-:Y:S04]  /*18c70*/  STL.64 [R1+0x70], R12 ;  /* 0x0000700c01007387 */ /* 0x000fe80000100a00 */
[----:B------:R-:W-:Y:S04]  /*18c80*/  STL.64 [R1+0x24b0], R6 ;  /* 0x0024b00601007387 */ /* 0x000fe80000100a00 */
[----:B------:R-:W-:Y:S04]  /*18c90*/  STL.64 [R1+0x24a8], R4 ;  /* 0x0024a80401007387 */ /* 0x000fe80000100a00 */
[----:B------:R-:W2:Y:S04]  /*18ca0*/  LDL.LU R24, [R1+0x130] ;  /* 0x0001300001187983 */ /* 0x000ea80000300800 */
[----:B------:R-:W2:Y:S04]  /*18cb0*/  LDL.LU R25, [R1+0x134] ;  /* 0x0001340001197983 */ /* 0x000ea80000300800 */
[----:B------:R-:W4:Y:S04]  /*18cc0*/  LDL.LU R26, [R1+0x138] ;  /* 0x00013800011a7983 */ /* 0x000f280000300800 */
[----:B------:R-:W4:Y:S04]  /*18cd0*/  LDL.LU R27, [R1+0x13c] ;  /* 0x00013c00011b7983 */ /* 0x000f280000300800 */
[----:B------:R-:W2:Y:S04]  /*18ce0*/  LDL.LU R20, [R1+0x1d0] ;  /* 0x0001d00001147983 */ /* 0x000ea80000300800 */
[----:B------:R-:W2:Y:S04]  /*18cf0*/  LDL.LU R21, [R1+0x1d4] ;  /* 0x0001d40001157983 */ /* 0x000ea80000300800 */
[----:B---3--:R0:W1:Y:S04]  /*18d00*/  LDSM.16.MT88.4 R12, [R23+0x13800] ;  /* 0x01380000170c783b */ /* 0x0080680000004200 */
[----:B------:R-:W3:Y:S04]  /*18d10*/  LDL.LU R22, [R1+0x1d8] ;  /* 0x0001d80001167983 */ /* 0x000ee80000300800 */
[----:B0-----:R-:W3:Y:S04]  /*18d20*/  LDL.LU R23, [R1+0x1dc] ;  /* 0x0001dc0001177983 */ /* 0x001ee80000300800 */
[----:B------:R-:W3:Y:S04]  /*18d30*/  LDL.LU.64 R4, [R1+0x20] ;  /* 0x0000200001047983 */ /* 0x000ee80000300a00 */
[----:B----4-:R-:W-:Y:S04]  /*18d40*/  STL.64 [R1+0x2460], R26 ;  /* 0x0024601a01007387 */ /* 0x010fe80000100a00 */
[----:B--2---:R0:W-:Y:S04]  /*18d50*/  STL.64 [R1+0x2458], R24 ;  /* 0x0024581801007387 */ /* 0x0041e80000100a00 */
[----:B0-----:R-:W2:Y:S04]  /*18d60*/  LDL.LU R24, [R1+0x140] ;  /* 0x0001400001187983 */ /* 0x001ea80000300800 */
[----:B------:R-:W2:Y:S04]  /*18d70*/  LDL.LU R25, [R1+0x144] ;  /* 0x0001440001197983 */ /* 0x000ea80000300800 */
[----:B------:R-:W4:Y:S04]  /*18d80*/  LDL.LU R26, [R1+0x148] ;  /* 0x00014800011a7983 */ /* 0x000f280000300800 */
[----:B------:R-:W4:Y:S04]  /*18d90*/  LDL.LU R27, [R1+0x14c] ;  /* 0x00014c00011b7983 */ /* 0x000f280000300800 */
        /* <DEDUP_REMOVED lines=10> */
[----:B------:R-:W2:Y:S04]  /*18e40*/  LDL.LU R26, [R1+0x168] ;  /* 0x00016800011a7983 */ /* 0x000ea80000300800 */
[----:B------:R-:W2:Y:S04]  /*18e50*/  LDL.LU R27, [R1+0x16c] ;  /* 0x00016c00011b7983 */ /* 0x000ea80000300800 */
[----:B------:R-:W-:Y:S04]  /*18e60*/  STL.64 [R1+0x2428], R10 ;  /* 0x0024280a01007387 */ /* 0x000fe80000100a00 */
[----:B------:R0:W-:Y:S04]  /*18e70*/  STL.64 [R1+0x2420], R8 ;  /* 0x0024200801007387 */ /* 0x0001e80000100a00 */
[----:B0-----:R-:W4:Y:S04]  /*18e80*/  LDL.LU R8, [R1+0x110] ;  /* 0x0001100001087983 */ /* 0x001f280000300800 */
[----:B------:R-:W4:Y:S04]  /*18e90*/  LDL.LU R9, [R1+0x114] ;  /* 0x0001140001097983 */ /* 0x000f280000300800 */
[----:B------:R-:W2:Y:S01]  /*18ea0*/  LDL.LU R10, [R1+0x118] ;  /* 0x00011800010a7983 */ /* 0x000ea20000300800 */
[----:B------:R-:W-:Y:S01]  /*18eb0*/  MOV R11, R2 ;  /* 0x00000002000b7202 */ /* 0x000fe20000000f00 */
[----:B---3--:R-:W-:Y:S11]  /*18ec0*/  HMMA.16816.F32.BF16 R20, R16, R4, R20 ;  /* 0x000000041014723c */ /* 0x008ff60000041814 */
[----:B------:R-:W-:Y:S11]  /*18ed0*/  @!UPT UIADD3 URZ, URZ, URZ, URZ ;  /* 0x0000003f3f3ff290 */ /* 0x000ff6000fffe03f */
[----:B------:R-:W-:Y:S02]  /*18ee0*/  @!UPT UIADD3 URZ, URZ, URZ, URZ ;  /* 0x0000003f3f3ff290 */ /* 0x000fe4000fffe03f */
[----:B------:R-:W-:Y:S01]  /*18ef0*/  MOV R2, R22 ;  /* 0x0000001600027202 */ /* 0x000fe20000000f00 */
[----:B--2---:R-:W-:Y:S04]  /*18f00*/  STL.64 [R1+0x2438], R10 ;  /* 0x0024380a01007387 */ /* 0x004fe80000100a00 */
[----:B----4-:R0:W-:Y:S04]  /*18f10*/  STL.64 [R1+0x2430], R8 ;  /* 0x0024300801007387 */ /* 0x0101e80000100a00 */
[----:B0-----:R-:W2:Y:S04]  /*18f20*/  LDL.LU.64 R8, [R1+0x30] ;  /* 0x0000300001087983 */ /* 0x001ea80000300a00 */
[----:B-1----:R-:W-:Y:S04]  /*18f30*/  STL.64 [R1+0x2380], R14 ;  /* 0x0023800e01007387 */ /* 0x002fe80000100a00 */
[----:B------:R0:W-:Y:S01]  /*18f40*/  STL.64 [R1+0x2378], R12 ;  /* 0x0023780c01007387 */ /* 0x0001e20000100a00 */
[----:B------:R-:W-:Y:S01]  /*18f50*/  MOV R11, R4 ;  /* 0x00000004000b7202 */ /* 0x000fe20000000f00 */
[----:B------:R-:W-:-:S02]  /*18f60*/  IMAD.MOV.U32 R10, RZ, RZ, R5 ;  /* 0x000000ffff0a7224 */ /* 0x000fc400078e0005 */
[----:B0-----:R-:W3:Y:S04]  /*18f70*/  LDL.LU R12, [R1+0x60] ;  /* 0x00006000010c7983 */ /* 0x001ee80000300800 */
[----:B------:R-:W3:Y:S04]  /*18f80*/  LDL.LU R13, [R1+0x64] ;  /* 0x00006400010d7983 */ /* 0x000ee80000300800 */
[----:B------:R-:W3:Y:S04]  /*18f90*/  LDL.LU R14, [R1+0x68] ;  /* 0x00006800010e7983 */ /* 0x000ee80000300800 */
[----:B------:R-:W3:Y:S04]  /*18fa0*/  LDL.LU R15, [R1+0x6c] ;  /* 0x00006c00010f7983 */ /* 0x000ee80000300800 */
[----:B------:R-:W4:Y:S04]  /*18fb0*/  LDL.LU.64 R6, [R1+0x24b0] ;  /* 0x0024b00001067983 */ /* 0x000f280000300a00 */
[----:B------:R-:W3:Y:S04]  /*18fc0*/  LDL.LU.64 R4, [R1+0x24a8] ;  /* 0x0024a80001047983 */ /* 0x000ee80000300a00 */
[----:B------:R-:W-:Y:S04]  /*18fd0*/  STL.64 [R1+0xa0], R20 ;  /* 0x0000a01401007387 */ /* 0x000fe80000100a00 */
[----:B------:R0:W-:Y:S04]  /*18fe0*/  STL [R1+0xac], R23 ;  /* 0x0000ac1701007387 */ /* 0x0001e80000100800 */
[----:B0-----:R-:W2:Y:S04]  /*18ff0*/  LDL.LU.64 R22, [R1+0x24a0] ;  /* 0x0024a00001167983 */ /* 0x001ea80000300a00 */
[----:B------:R-:W2:Y:S01]  /*19000*/  LDL.LU.64 R20, [R1+0x2498] ;  /* 0x0024980001147983 */ /* 0x000ea20000300a00 */
[----:B---3--:R-:W-:Y:S11]  /*19010*/  HMMA.16816.F32.BF16 R12, R16, R4, R12 ;  /* 0x00000004100c723c */ /* 0x008ff6000004180c */
[----:B------:R-:W-:Y:S11]  /*19020*/  @!UPT UIADD3 URZ, URZ, URZ, URZ ;  /* 0x0000003f3f3ff290 */ /* 0x000ff6000fffe03f */
[----:B------:R-:W-:Y:S01]  /*19030*/  @!UPT UIADD3 URZ, URZ, URZ, URZ ;  /* 0x0000003f3f3ff290 */ /* 0x000fe2000fffe03f */
[----:B------:R-:W-:Y:S04]  /*19040*/  STL.64 [R1+0x2390], R14 ;  /* 0x0023900e01007387 */ /* 0x000fe80000100a00 */
[----:B------:R2:W-:Y:S02]  /*19050*/  STL.64 [R1+0x2388], R12 ;  /* 0x0023880c01007387 */ /* 0x0005e40000100a00 */
[----:B--2---:R-:W-:Y:S02]  /*19060*/  MOV R12, R23 ;  /* 0x00000017000c7202 */ /* 0x004fe40000000f00 */
[----:B------:R-:W2:Y:S04]  /*19070*/  LDL.LU R23, [R1+0x2494] ;  /* 0x0024940001177983 */ /* 0x000ea80000300800 */
[----:B------:R-:W3:Y:S01]  /*19080*/  LDL.LU R13, [R1+0xc4] ;  /* 0x0000c400010d7983 */ /* 0x000ee20000300800 */
[----:B------:R-:W-:Y:S01]  /*19090*/  MOV R14, R3 ;  /* 0x00000003000e7202 */ /* 0x000fe20000000f00 */
[----:B------:R-:W-:-:S02]  /*190a0*/  IMAD.MOV.U32 R15, RZ, RZ, R28 ;  /* 0x000000ffff0f7224 */ /* 0x000fc400078e001c */
[----:B------:R-:W4:Y:S04]  /*190b0*/  LDL.LU R3, [R1+0x2490] ;  /* 0x0024900001037983 */ /* 0x000f280000300800 */
[----:B------:R-:W4:Y:S04]  /*190c0*/  LDL.LU R28, [R1+0x248c] ;  /* 0x00248c00011c7983 */ /* 0x000f280000300800 */
[----:B------:R-:W-:Y:S01]  /*190d0*/  STL.64 [R1+0x23d8], R14 ;  /* 0x0023d80e01007387 */ /* 0x000fe20000100a00 */
[----:B--2---:R-:W-:Y:S03]  /*190e0*/  HMMA.16816.F32.BF16 R24, R20, R8, R24 ;  /* 0x000000081418723c */ /* 0x004fe60000041818 */
[----:B---3--:R0:W-:Y:S02]  /*190f0*/  STL.64 [R1+0x23d0], R12 ;  /* 0x0023d00c01007387 */ /* 0x0081e40000100a00 */
[----:B0-----:R-:W-:-:S02]  /*19100*/  MOV R12, R29 ;  /* 0x0000001d000c7202 */ /* 0x001fc40000000f00 */
[----:B------:R-:W2:Y:S11]  /*19110*/  LDL.LU R29, [R1+0x2488] ;  /* 0x00248800011d7983 */ /* 0x000eb60000300800 */
[----:B------:R-:W-:Y:S05]  /*19120*/  @!UPT UIADD3 URZ, URZ, URZ, URZ ;  /* 0x0000003f3f3ff290 */ /* 0x000fea000fffe03f */
[----:B------:R-:W-:Y:S04]  /*19130*/  STL.64 [R1+0x50], R24 ;  /* 0x0000501801007387 */ /* 0x000fe80000100a00 */
[----:B------:R0:W-:Y:S04]  /*19140*/  STL.64 [R1+0x58], R26 ;  /* 0x0000581a01007387 */ /* 0x0001e80000100a00 */
[----:B0-----:R-:W3:Y:S04]  /*19150*/  LDL.LU.64 R26, [R1+0x2480] ;  /* 0x00248000011a7983 */ /* 0x001ee80000300a00 */
[----:B------:R-:W3:Y:S01]  /*19160*/  LDL.LU.64 R24, [R1+0x2478] ;  /* 0x0024780001187983 */ /* 0x000ee20000300a00 */
[----:B------:R-:W-:-:S07]  /*19170*/  MOV R13, R0 ;  /* 0x00000000000d7202 */ /* 0x000fce0000000f00 */
[----:B---3--:R-:W-:Y:S11]  /*19180*/  HMMA.16816.F32.BF16 R24, R20, R12, R24 ;  /* 0x0000000c1418723c */ /* 0x008ff60000041818 */
[----:B------:R-:W-:Y:S11]  /*19190*/  @!UPT UIADD3 URZ, URZ, URZ, URZ ;  /* 0x0000003f3f3ff290 */ /* 0x000ff6000fffe03f */
[----:B------:R-:W-:Y:S01]  /*191a0*/  @!UPT UIADD3 URZ, URZ, URZ, URZ ;  /* 0x0000003f3f3ff290 */ /* 0x000fe2000fffe03f */
[----:B------:R-:W-:Y:S01]  /*191b0*/  STL [R1], R24 ;  /* 0x0000001801007387 */ /* 0x000fe20000100800 */
[----:B------:R-:W-:-:S03]  /*191c0*/  IMAD.MOV.U32 R0, RZ, RZ, R25 ;  /* 0x000000ffff007224 */ /* 0x000fc600078e0019 */
[----:B------:R0:W-:Y:S04]  /*191d0*/  STL.64 [R1+0x8], R26 ;  /* 0x0000081a01007387 */ /* 0x0001e80000100a00 */
[----:B0-----:R-:W3:Y:S04]  /*191e0*/  LDL.LU.64 R26, [R1+0x2470] ;  /* 0x00247000011a7983 */ /* 0x001ee80000300a00 */
[----:B------:R-:W3:Y:S01]  /*191f0*/  LDL.LU.64 R24, [R1+0x2468] ;  /* 0x0024680001187983 */ /* 0x000ee20000300a00 */
[----:B------:R-:W-:Y:S01]  /*19200*/  MOV R16, R11 ;  /* 0x0000000b00107202 */ /* 0x000fe20000000f00 */
[----:B------:R-:W-:-:S02]  /*19210*/  IMAD.MOV.U32 R17, RZ, RZ, R10 ;  /* 0x000000ffff117224 */ /* 0x000fc400078e000a */
[----:B------:R0:W-:Y:S04]  /*19220*/  STL.64 [R1+0x2440], R12 ;  /* 0x0024400c01007387 */ /* 0x0001e80000100a00 */
[----:B0-----:R-:W2:Y:S04]  /*19230*/  LDL.LU R12, [R1+0x120] ;  /* 0x00012000010c7983 */ /* 0x001ea80000300800 */
[----:B------:R-:W2:Y:S04]  /*19240*/  LDL.LU R13, [R1+0x124] ;  /* 0x00012400010d7983 */ /* 0x000ea80000300800 */
[----:B------:R-:W2:Y:S04]  /*19250*/  LDL.LU R14, [R1+0x128] ;  /* 0x00012800010e7983 */ /* 0x000ea80000300800 */
[----:B------:R-:W2:Y:S01]  /*19260*/  LDL.LU R15, [R1+0x12c] ;  /* 0x00012c00010f7983 */ /* 0x000ea20000300800 */
[C---:B---3--:R-:W-:Y:S11]  /*19270*/  HMMA.16816.F32.BF16 R24, R20.reuse, R16, R24 ;  /* 0x000000101418723c */ /* 0x048ff60000041818 */
[----:B------:R-:W-:Y:S11]  /*19280*/  @!UPT UIADD3 URZ, URZ, URZ, URZ ;  /* 0x0000003f3f3ff290 */ /* 0x000ff6000fffe03f */
[----:B------:R-:W-:Y:S01]  /*19290*/  @!UPT UIADD3 URZ, URZ, URZ, URZ ;  /* 0x0000003f3f3ff290 */ /* 0x000fe2000fffe03f */
[----:B------:R-:W-:Y:S04]  /*192a0*/  STL.64 [R1+0x140], R24 ;  /* 0x0001401801007387 */ /* 0x000fe80000100a00 */
[----:B------:R0:W-:Y:S04]  /*192b0*/  STL.64 [R1+0x148], R26 ;  /* 0x0001481a01007387 */ /* 0x0001e80000100a00 */
[----:B0-----:R-:W3:Y:S04]  /*192c0*/  LDL.LU.64 R26, [R1+0x2460] ;  /* 0x00246000011a7983 */ /* 0x001ee80000300a00 */
[----:B------:R-:W3:Y:S02]  /*192d0*/  LDL.LU.64 R24, [R1+0x2458] ;  /* 0x0024580001187983 */ /* 0x000ee40000300a00 */
[----:B---3--:R-:W-:Y:S02]  /*192e0*/  HMMA.16816.F32.BF16 R20, R20, R4, R24 ;  /* 0x000000041414723c */ /* 0x008fe40000041818 */
[----:B------:R-:W2:Y:S04]  /*192f0*/  LDL.LU.64 R26, [R1+0x2450] ;  /* 0x00245000011a7983 */ /* 0x000ea80000300a00 */
[----:B------:R-:W2:Y:S11]  /*19300*/  LDL.LU.64 R24, [R1+0x2448] ;  /* 0x0024480001187983 */ /* 0x000eb60000300a00 */
[----:B------:R-:W-:Y:S06]  /*19310*/  @!UPT UIADD3 URZ, URZ, URZ, URZ ;  /* 0x0000003f3f3ff290 */ /* 0x000fec000fffe03f */
[----:B------:R0:W-:Y:S04]  /*19320*/  STL.64 [R1+0x130], R20 ;  /* 0x0001301401007387 */ /* 0x0001e80000100a00 */
[----:B------:R1:W-:Y:S04]  /*19330*/  STL.64 [R1+0x138], R22 ;  /* 0x0001381601007387 */ /* 0x0003e80000100a00 */
[----:B0-----:R-:W3:Y:S04]  /*19340*/  LDL.LU R20, [R1+0xf0] ;  /* 0x0000f00001147983 */ /* 0x001ee80000300800 */
[----:B------:R-:W3:Y:S04]  /*19350*/  LDL.LU R21, [R1+0xf4] ;  /* 0x0000f40001157983 */ /* 0x000ee80000300800 */
[----:B-1----:R-:W3:Y:S04]  /*19360*/  LDL.LU R22, [R1+0xf8] ;  /* 0x0000f80001167983 */ /* 0x002ee80000300800 */
[----:B------:R-:W3:Y:S01]  /*19370*/  LDL.LU R23, [R1+0xfc] ;  /* 0x0000fc0001177983 */ /* 0x000ee20000300800 */
[----:B--2---:R-:W-:Y:S11]  /*19380*/  HMMA.16816.F32.BF16 R12, R24, R8, R12 ;  /* 0x00000008180c723c */ /* 0x004ff6000004180c */
[----:B------:R-:W-:Y:S11]  /*19390*/  @!UPT UIADD3 URZ, URZ, URZ, URZ ;  /* 0x0000003f3f3ff290 */ /* 0x000ff6000fffe03f */
[----:B------:R-:W-:Y:S01]  /*193a0*/  @!UPT UIADD3 URZ, URZ, URZ, URZ ;  /* 0x0000003f3f3ff290 */ /* 0x000fe2000fffe03f */
[----:B------:R0:W-:Y:S04]  /*193b0*/  STL.64 [R1+0x120], R12 ;  /* 0x0001200c01007387 */ /* 0x0001e80000100a00 */
[----:B------:R1:W-:Y:S04]  /*193c0*/  STL.64 [R1+0x128], R14 ;  /* 0x0001280e01007387 */ /* 0x0003e80000100a00 */
[----:B0-----:R-:W2:Y:S01]  /*193d0*/  LDL.LU.64 R12, [R1+0x2440] ;  /* 0x00244000010c7983 */ /* 0x001ea20000300a00 */
[----:B-1----:R-:W-:-:S03]  /*193e0*/  MOV R15, R8 ;  /* 0x00000008000f7202 */ /* 0x002fc60000000f00 */
[----:B------:R-:W2:Y:S01]  /*193f0*/  LDL.LU.64 R10, [R1+0x2438] ;  /* 0x00243800010a7983 */ /* 0x000ea20000300a00 */
[----:B------:R-:W-:-:S03]  /*19400*/  MOV R14, R9 ;  /* 0x00000009000e7202 */ /* 0x000fc60000000f00 */
        /* <DEDUP_REMOVED lines=8> */
[----:B------:R-:W-:Y:S01]  /*19490*/  STL.64 [R1+0x23e8], R12 ;  /* 0x0023e80c01007387 */ /* 0x000fe20000100a00 */
        /* <DEDUP_REMOVED lines=8> */
[----:B0-----:R-:W2:Y:S04]  /*19520*/  LDL.LU R16, [R1+0xd0] ;  /* 0x0000d00001107983 */ /* 0x001ea80000300800 */
[----:B------:R-:W2:Y:S04]  /*19530*/  LDL.LU R17, [R1+0xd4] ;  /* 0x0000d40001117983 */ /* 0x000ea80000300800 */
[----:B------:R-:W2:Y:S04]  /*19540*/  LDL.LU R18, [R1+0xd8] ;  /* 0x0000d80001127983 */ /* 0x000ea80000300800 */
[----:B------:R-:W2:Y:S01]  /*19550*/  LDL.LU R19, [R1+0xdc] ;  /* 0x0000dc0001137983 */ /* 0x000ea20000300800 */
[----:B---3--:R-:W-:Y:S03]  /*19560*/  HMMA.16816.F32.BF16 R20, R24, R4, R20 ;  /* 0x000000041814723c */ /* 0x008fe60000041814 */
[----:B--2---:R-:W-:Y:S04]  /*19570*/  STL.64 [R1+0x23f8], R18 ;  /* 0x0023f81201007387 */ /* 0x004fe80000100a00 */
[----:B------:R0:W-:Y:S04]  /*19580*/  STL.64 [R1+0x23f0], R16 ;  /* 0x0023f01001007387 */ /* 0x0001e80000100a00 */
[----:B0-----:R-:W2:Y:S11]  /*19590*/  LDL.LU R16, [R1+0xe0] ;  /* 0x0000e00001107983 */ /* 0x001eb60000300800 */
[----:B------:R-:W-:Y:S01]  /*195a0*/  @!UPT UIADD3 URZ, URZ, URZ, URZ ;  /* 0x0000003f3f3ff290 */ /* 0x000fe2000fffe03f */
[----:B------:R0:W-:Y:S04]  /*195b0*/  STL [R1+0x150], R20 ;  /* 0x0001501401007387 */ /* 0x0001e80000100800 */
[----:B0-----:R-:W3:Y:S01]  /*195c0*/  LDL.LU R20, [R1+0x80] ;  /* 0x0000800001147983 */ /* 0x001ee20000300800 */
[----:B----4-:R-:W-:Y:S01]  /*195d0*/  IMAD.MOV.U32 R18, RZ, RZ, R28 ;  /* 0x000000ffff127224 */ /* 0x010fe200078e001c */
[----:B------:R-:W-:Y:S01]  /*195e0*/  MOV R19, R3 ;  /* 0x0000000300137202 */ /* 0x000fe20000000f00 */
[----:B------:R-:W-:Y:S01]  /*195f0*/  IMAD.MOV.U32 R28, RZ, RZ, R22 ;  /* 0x000000ffff1c7224 */ /* 0x000fe200078e0016 */
[----:B------:R-:W-:Y:S01]  /*19600*/  MOV R17, R29 ;  /* 0x0000001d00117202 */ /* 0x000fe20000000f00 */
[----:B------:R-:W-:Y:S01]  /*19610*/  IMAD.MOV.U32 R22, RZ, RZ, R9 ;  /* 0x000000ffff167224 */ /* 0x000fe200078e0009 */
[----:B------:R-:W-:-:S02]  /*19620*/  MOV R3, R23 ;  /* 0x0000001700037202 */ /* 0x000fc40000000f00 */
[----:B------:R-:W-:Y:S02]  /*19630*/  MOV R29, R21 ;  /* 0x00000015001d7202 */ /* 0x000fe40000000f00 */
[----:B------:R-:W-:Y:S02]  /*19640*/  MOV R23, R10 ;  /* 0x0000000a00177202 */ /* 0x000fe40000000f00 */
[----:B------:R-:W-:Y:S02]  /*19650*/  MOV R21, R8 ;  /* 0x0000000800157202 */ /* 0x000fe40000000f00 */
[----:B------:R-:W2:Y:S04]  /*19660*/  LDL.LU R8, [R1+0x240c] ;  /* 0x00240c0001087983 */ /* 0x000ea80000300800 */
[----:B------:R-:W2:Y:S04]  /*19670*/  LDL.LU R9, [R1+0x2408] ;  /* 0x0024080001097983 */ /* 0x000ea80000300800 */
[----:B------:R-:W2:Y:S04]  /*19680*/  LDL.LU R10, [R1+0x2404] ;  /* 0x00240400010a7983 */ /* 0x000ea80000300800 */
[----:B------:R-:W-:Y:S04]  /*19690*/  STL.64 [R1+0x23c0], R22 ;  /* 0x0023c01601007387 */ /* 0x000fe80000100a00 */
[----:B---3--:R0:W-:Y:S02]  /*196a0*/  STL.64 [R1+0x23b8], R20 ;  /* 0x0023b81401007387 */ /* 0x0081e40000100a00 */
[----:B0-----:R-:W-:-:S02]  /*196b0*/  MOV R20, R11 ;  /* 0x0000000b00147202 */ /* 0x001fc40000000f00 */
[----:B------:R-:W2:Y:S01]  /*196c0*/  LDL.LU R11, [R1+0x2400] ;  /* 0x00240000010b7983 */ /* 0x000ea20000300800 */
[----:B------:R-:W-:Y:S01]  /*196d0*/  IMAD.MOV.U32 R12, RZ, RZ, R15 ;  /* 0x000000ffff0c7224 */ /* 0x000fe200078e000f */
[----:B------:R-:W-:Y:S02]  /*196e0*/  MOV R13, R14 ;  /* 0x0000000e000d7202 */ /* 0x000fe40000000f00 */
[----:B------:R-:W3:Y:S04]  /*196f0*/  LDL.LU R21, [R1+0x94] ;  /* 0x0000940001157983 */ /* 0x000ee80000300800 */
[----:B------:R-:W3:Y:S04]  /*19700*/  LDL.LU R22, [R1+0x98] ;  /* 0x0000980001167983 */ /* 0x000ee80000300800 */
[----:B------:R-:W3:Y:S04]  /*19710*/  LDL.LU R23, [R1+0x9c] ;  /* 0x00009c0001177983 */ /* 0x000ee80000300800 */
[----:B------:R-:W4:Y:S04]  /*19720*/  LDL R25, [R1+0x10d0] ;  /* 0x0010d00001197983 */ /* 0x000f280000100800 */
[----:B------:R-:W3:Y:S04]  /*19730*/  LDL R26, [R1+0x3c0] ;  /* 0x0003c000011a7983 */ /* 0x000ee80000100800 */
[----:B------:R-:W-:Y:S04]  /*19740*/  STL [R1+0x2338], R28 ;  /* 0x0023381c01007387 */ /* 0x000fe80000100800 */
[----:B------:R-:W-:Y:S04]  /*19750*/  STL [R1+0x2334], R29 ;  /* 0x0023341d01007387 */ /* 0x000fe80000100800 */
[----:B------:R-:W-:Y:S01]  /*19760*/  STL [R1+0x2330], R3 ;  /* 0x0023300301007387 */ /* 0x000fe20000100800 */
[C---:B--2---:R-:W-:Y:S03]  /*19770*/  HMMA.16816.F32.BF16 R12, R8.reuse, R12, R16 ;  /* 0x0000000c080c723c */ /* 0x044fe60000041810 */
[----:B------:R-:W2:Y:S04]  /*19780*/  LDL.LU.64 R18, [R1+0x23f8] ;  /* 0x0023f80001127983 */ /* 0x000ea80000300a00 */
[----:B------:R-:W2:Y:S11]  /*19790*/  LDL.LU.64 R16, [R1+0x23f0] ;  /* 0x0023f00001107983 */ /* 0x000eb60000300a00 */
[----:B------:R-:W-:Y:S05]  /*197a0*/  @!UPT UIADD3 URZ, URZ, URZ, URZ ;  /* 0x0000003f3f3ff290 */ /* 0x000fea000fffe03f */
[----:B------:R0:W-:Y:S04]  /*197b0*/  STL.64 [R1+0x110], R12 ;  /* 0x0001100c01007387 */ /* 0x0001e80000100a00 */
        /* <DEDUP_REMOVED lines=8> */
[----:B------:R-:W2:Y:S04]  /*19840*/  LDL.LU.64 R12, [R1+0x23d0] ;  /* 0x0023d000010c7983 */ /* 0x000ea80000300a00 */
[----:B------:R-:W3:Y:S01]  /*19850*/  LDL R27, [R1+0x10d8] ;  /* 0x0010d800011b7983 */ /* 0x000ee20000100800 */
[----:B--2---:R-:W-:Y:S03]  /*19860*/  HMMA.16816.F32.BF16 R12, R8, R16, R12 ;  /* 0x00000010080c723c */ /* 0x004fe6000004180c */
[----:B---3--:R0:W-:Y:S11]  /*19870*/  STL.64 [R1+0x2360], R26 ;  /* 0x0023601a01007387 */ /* 0x0081f60000100a00 */
[----:B------:R-:W-:Y:S09]  /*19880*/  @!UPT UIADD3 URZ, URZ, URZ, URZ ;  /* 0x0000003f3f3ff290 */ /* 0x000ff2000fffe03f */
[----:B------:R1:W-:Y:S04]  /*19890*/  STL.64 [R1+0xf0], R12 ;  /* 0x0000f00c01007387 */ /* 0x0003e80000100a00 */
[----:B------:R2:W-:Y:S04]  /*198a0*/  STL.64 [R1+0xf8], R14 ;  /* 0x0000f80e01007387 */ /* 0x0005e80000100a00 */
[----:B0-----:R-:W3:Y:S04]  /*198b0*/  LDL R26, [R1+0x38] ;  /* 0x00003800011a7983 */ /* 0x001ee80000100800 */
[----:B------:R-:W3:Y:S04]  /*198c0*/  LDL R27, [R1+0x3c] ;  /* 0x00003c00011b7983 */ /* 0x000ee80000100800 */
[----:B-1----:R-:W3:Y:S01]  /*198d0*/  LDL.LU R12, [R1+0xa0] ;  /* 0x0000a000010c7983 */ /* 0x002ee20000300800 */
[----:B--2---:R-:W-:-:S03]  /*198e0*/  IMAD.MOV.U32 R14, RZ, RZ, R2 ;  /* 0x000000ffff0e7224 */ /* 0x004fc600078e0002 */
[----:B------:R-:W3:Y:S04]  /*198f0*/  LDL.LU R13, [R1+0xa4] ;  /* 0x0000a400010d7983 */ /* 0x000ee80000300800 */
[----:B------:R-:W2:Y:S04]  /*19900*/  LDL.LU R2, [R1+0x23c8] ;  /* 0x0023c80001027983 */ /* 0x000ea80000300800 */
[----:B------:R-:W3:Y:S01]  /*19910*/  LDL.LU R15, [R1+0xac] ;  /* 0x0000ac00010f7983 */ /* 0x000ee20000300800 */
[----:B------:R-:W-:Y:S11]  /*19920*/  HMMA.16816.F32.BF16 R8, R8, R4, R20 ;  /* 0x000000040808723c */ /* 0x000ff60000041814 */
[----:B------:R-:W-:Y:S11]  /*19930*/  @!UPT UIADD3 URZ, URZ, URZ, URZ ;  /* 0x0000003f3f3ff290 */ /* 0x000ff6000fffe03f */
[----:B------:R-:W-:Y:S02]  /*19940*/  @!UPT UIADD3 URZ, URZ, URZ, URZ ;  /* 0x0000003f3f3ff290 */ /* 0x000fe4000fffe03f */
[----:B------:R-:W-:Y:S01]  /*19950*/  MOV R3, R10 ;  /* 0x0000000a00037202 */ /* 0x000fe20000000f00 */
[----:B--2---:R-:W0:Y:S04]  /*19960*/  LDSM.16.MT88.4 R16, [R2+0x13800] ;  /* 0x013800000210783b */ /* 0x004e280000004200 */
[----:B---3--:R-:W-:Y:S04]  /*19970*/  STL.64 [R1+0x23a0], R14 ;  /* 0x0023a00e01007387 */ /* 0x008fe80000100a00 */
[----:B------:R1:W-:Y:S04]  /*19980*/  STL.64 [R1+0x2398], R12 ;  /* 0x0023980c01007387 */ /* 0x0003e80000100a00 */
[----:B-1----:R-:W2:Y:S04]  /*19990*/  LDL.LU R12, [R1+0x70] ;  /* 0x00007000010c7983 */ /* 0x002ea80000300800 */
[----:B------:R-:W2:Y:S01]  /*199a0*/  LDL.LU R13, [R1+0x74] ;  /* 0x00007400010d7983 */ /* 0x000ea20000300800 */
[----:B------:R-:W-:-:S02]  /*199b0*/  MOV R14, R7 ;  /* 0x00000007000e7202 */ /* 0x000fc40000000f00 */
[----:B------:R-:W-:Y:S01]  /*199c0*/  MOV R15, R6 ;  /* 0x00000006000f7202 */ /* 0x000fe20000000f00 */
[----:B0-----:R0:W-:Y:S04]  /*199d0*/  STL.64 [R1+0x2348], R18 ;  /* 0x0023481201007387 */ /* 0x0011e80000100a00 */
[----:B------:R-:W-:Y:S04]  /*199e0*/  STL.64 [R1+0x2340], R16 ;  /* 0x0023401001007387 */ /* 0x000fe80000100a00 */
[----:B0-----:R-:W3:Y:S04]  /*199f0*/  LDL.LU.64 R18, [R1+0x28] ;  /* 0x0000280001127983 */ /* 0x001ee80000300a00 */
[----:B------:R-:W2:Y:S04]  /*19a00*/  LDL.LU.64 R22, [R1+0x23c0] ;  /* 0x0023c00001167983 */ /* 0x000ea80000300a00 */
[----:B------:R-:W2:Y:S04]  /*19a10*/  LDL.LU.64 R20, [R1+0x23b8] ;  /* 0x0023b80001147983 */ /* 0x000ea80000300a00 */
[----:B------:R-:W2:Y:S04]  /*19a20*/  LDL.LU.64 R6, [R1+0x23b0] ;  /* 0x0023b00001067983 */ /* 0x000ea80000300a00 */
[----:B------:R-:W2:Y:S04]  /*19a30*/  LDL.LU.64 R4, [R1+0x23a8] ;  /* 0x0023a80001047983 */ /* 0x000ea80000300a00 */
[----:B------:R0:W-:Y:S04]  /*19a40*/  STL [R1+0xcc], R11 ;  /* 0x0000cc0b01007387 */ /* 0x0001e80000100800 */
[----:B0-----:R-:W3:Y:S01]  /*19a50*/  LDL.64 R10, [R1+0x48] ;  /* 0x00004800010a7983 */ /* 0x001ee20000100a00 */
[----:B------:R-:W-:Y:S01]  /*19a60*/  IMAD.MOV.U32 R28, RZ, RZ, R8 ;  /* 0x000000ffff1c7224 */ /* 0x000fe200078e0008 */
[----:B------:R-:W-:Y:S01]  /*19a70*/  MOV R29, R9 ;  /* 0x00000009001d7202 */ /* 0x000fe20000000f00 */
[C---:B--2---:R-:W-:Y:S08]  /*19a80*/  HMMA.16816.F32.BF16 R20, R4.reuse, R26, R20 ;  /* 0x0000001a0414723c */ /* 0x044ff00000041814 */
[----:B---3--:R-:W-:Y:S01]  /*19a90*/  HMMA.16816.F32.BF16 R12, R4, R10, R12 ;  /* 0x0000000a040c723c */ /* 0x008fe2000004180c */
[----:B------:R-:W-:Y:S01]  /*19aa0*/  IMAD.MOV.U32 R17, RZ, RZ, R10 ;  /* 0x000000ffff117224 */ /* 0x000fe200078e000a */
[----:B------:R-:W-:-:S02]  /*19ab0*/  MOV R16, R11 ;  /* 0x0000000b00107202 */ /* 0x000fc40000000f00 */
[----:B----4-:R-:W0:Y:S11]  /*19ac0*/  LDSM.16.MT88.4 R8, [R25+0x13800] ;  /* 0x013800001908783b */ /* 0x010e360000004200 */
[----:B------:R1:W-:Y:S04]  /*19ad0*/  STL.64 [R1+0x22a0], R22 ;  /* 0x0022a01601007387 */ /* 0x0003e80000100a00 */
[----:B------:R-:W-:Y:S04]  /*19ae0*/  STL.64 [R1+0x2298], R20 ;  /* 0x0022981401007387 */ /* 0x000fe80000100a00 */
[----:B-1----:R-:W2:Y:S04]  /*19af0*/  LDL.LU R22, [R1+0x18] ;  /* 0x0000180001167983 */ /* 0x002ea80000300800 */
[----:B------:R-:W2:Y:S04]  /*19b00*/  LDL.LU R23, [R1+0x1c] ;  /* 0x00001c0001177983 */ /* 0x000ea80000300800 */
[----:B------:R-:W-:Y:S04]  /*19b10*/  STL.64 [R1+0xb0], R12 ;  /* 0x0000b00c01007387 */ /* 0x000fe80000100a00 */
[----:B------:R1:W-:Y:S04]  /*19b20*/  STL.64 [R1+0xb8], R14 ;  /* 0x0000b80e01007387 */ /* 0x0003e80000100a00 */
[----:B-1----:R-:W3:Y:S04]  /*19b30*/  LDL.LU.64 R14, [R1+0x23a0] ;  /* 0x0023a000010e7983 */ /* 0x002ee80000300a00 */
[----:B------:R-:W3:Y:S04]  /*19b40*/  LDL.LU.64 R12, [R1+0x2398] ;  /* 0x00239800010c7983 */ /* 0x000ee80000300a00 */
[----:B0-----:R-:W-:Y:S04]  /*19b50*/  STL.64 [R1+0x22f8], R10 ;  /* 0x0022f80a01007387 */ /* 0x001fe80000100a00 */
[----:B------:R0:W-:Y:S04]  /*19b60*/  STL.64 [R1+0x22f0], R8 ;  /* 0x0022f00801007387 */ /* 0x0001e80000100a00 */
[----:B0-----:R-:W4:Y:S04]  /*19b70*/  LDL.LU R8, [R1+0x140] ;  /* 0x0001400001087983 */ /* 0x001f280000300800 */
[----:B------:R-:W4:Y:S04]  /*19b80*/  LDL.LU R9, [R1+0x144] ;  /* 0x0001440001097983 */ /* 0x000f280000300800 */
[----:B------:R-:W2:Y:S04]  /*19b90*/  LDL.LU R10, [R1+0x148] ;  /* 0x00014800010a7983 */ /* 0x000ea80000300800 */
[----:B------:R-:W2:Y:S01]  /*19ba0*/  LDL.LU R11, [R1+0x14c] ;  /* 0x00014c00010b7983 */ /* 0x000ea20000300800 */
[----:B---3--:R-:W-:Y:S03]  /*19bb0*/  HMMA.16816.F32.BF16 R12, R4, R18, R12 ;  /* 0x00000012040c723c */ /* 0x008fe6000004180c */
[----:B--2---:R0:W-:Y:S04]  /*19bc0*/  STL.64 [R1+0x2358], R10 ;  /* 0x0023580a01007387 */ /* 0x0041e80000100a00 */
[----:B----4-:R1:W-:Y:S01]  /*19bd0*/  STL.64 [R1+0x2350], R8 ;  /* 0x0023500801007387 */ /* 0x0103e20000100a00 */
[----:B0-----:R-:W-:Y:S01]  /*19be0*/  MOV R10, R17 ;  /* 0x00000011000a7202 */ /* 0x001fe20000000f00 */
[----:B------:R-:W-:-:S05]  /*19bf0*/  IMAD.MOV.U32 R11, RZ, RZ, R16 ;  /* 0x000000ffff0b7224 */ /* 0x000fca00078e0010 */
[----:B------:R0:W-:Y:S04]  /*19c00*/  STL.64 [R1+0x2368], R10 ;  /* 0x0023680a01007387 */ /* 0x0001e80000100a00 */
[----:B-1----:R-:W2:Y:S04]  /*19c10*/  LDL.LU R8, [R1+0x50] ;  /* 0x0000500001087983 */ /* 0x002ea80000300800 */
[----:B------:R-:W2:Y:S04]  /*19c20*/  LDL.LU R9, [R1+0x54] ;  /* 0x0000540001097983 */ /* 0x000ea80000300800 */
[----:B0-----:R-:W2:Y:S04]  /*19c30*/  LDL.LU R10, [R1+0x58] ;  /* 0x00005800010a7983 */ /* 0x001ea80000300800 */
[----:B------:R-:W2:Y:S04]  /*19c40*/  LDL.LU R11, [R1+0x5c] ;  /* 0x00005c00010b7983 */ /* 0x000ea80000300800 */
        /* <DEDUP_REMOVED lines=10> */
[----:B0-----:R-:W3:Y:S01]  /*19cf0*/  LDL.LU R4, [R1] ;  /* 0x0000000001047983 */ /* 0x001ee20000300800 */
[----:B------:R-:W-:-:S03]  /*19d00*/  MOV R5, R0 ;  /* 0x0000000000057202 */ /* 0x000fc60000000f00 */
[----:B------:R-:W4:Y:S04]  /*19d10*/  LDL.LU R0, [R1+0x2370] ;  /* 0x0023700001007983 */ /* 0x000f280000300800 */
[----:B-1----:R-:W3:Y:S04]  /*19d20*/  LDL.LU R6, [R1+0x8] ;  /* 0x0000080001067983 */ /* 0x002ee80000300800 */
[----:B------:R-:W3:Y:S01]  /*19d30*/  LDL.LU R7, [R1+0xc] ;  /* 0x00000c0001077983 */ /* 0x000ee20000300800 */
[C---:B--2---:R-:W-:Y:S03]  /*19d40*/  HMMA.16816.F32.BF16 R24, R12.reuse, R26, R8 ;  /* 0x0000001a0c18723c */ /* 0x044fe60000041808 */
[----:B------:R-:W3:Y:S11]  /*19d50*/  LDL.LU.64 R10, [R1+0x2368] ;  /* 0x00236800010a7983 */ /* 0x000ef60000300a00 */
[----:B------:R-:W-:Y:S09]  /*19d60*/  @!UPT UIADD3 URZ, URZ, URZ, URZ ;  /* 0x0000003f3f3ff290 */ /* 0x000ff2000fffe03f */
[----:B------:R-:W-:Y:S04]  /*19d70*/  STL.64 [R1+0x90], R24 ;  /* 0x0000901801007387 */ /* 0x000fe80000100a00 */
[----:B------:R0:W-:Y:S04]  /*19d80*/  STL.64 [R1+0x98], R26 ;  /* 0x0000981a01007387 */ /* 0x0001e80000100a00 */
[----:B0-----:R-:W2:Y:S01]  /*19d90*/  LDL.LU.64 R26, [R1+0x2360] ;  /* 0x00236000011a7983 */ /* 0x001ea20000300a00 */
[----:B---3--:R-:W-:Y:S03]  /*19da0*/  HMMA.16816.F32.BF16 R8, R12, R10, R4 ;  /* 0x0000000a0c08723c */ /* 0x008fe60000041804 */
[----:B----4-:R-:W0:Y:S04]  /*19db0*/  LDSM.16.MT88.4 R4, [R0+0x14000] ;  /* 0x014000000004783b */ /* 0x010e280000004200 */
[----:B0-----:R-:W-:Y:S11]  /*19dc0*/  STL.64 [R1+0x22b0], R6 ;  /* 0x0022b00601007387 */ /* 0x001ff60000100a00 */
[----:B------:R-:W-:Y:S05]  /*19dd0*/  @!UPT UIADD3 URZ, URZ, URZ, URZ ;  /* 0x0000003f3f3ff290 */ /* 0x000fea000fffe03f */
[----:B------:R-:W-:Y:S04]  /*19de0*/  STL.64 [R1], R8 ;  /* 0x0000000801007387 */ /* 0x000fe80000100a00 */
[----:B------:R-:W-:Y:S04]  /*19df0*/  STL.64 [R1+0x8], R10 ;  /* 0x0000080a01007387 */ /* 0x000fe80000100a00 */
[----:B--2---:R-:W0:Y:S04]  /*19e00*/  LDSM.16.M88.4 R8, [R26+0x100] ;  /* 0x000100001a08783b */ /* 0x004e280000000200 */
[----:B------:R1:W-:Y:S04]  /*19e10*/  STL.64 [R1+0x22a8], R4 ;  /* 0x0022a80401007387 */ /* 0x0003e80000100a00 */
[----:B-1----:R-:W2:Y:S04]  /*19e20*/  LDL.LU R4, [R1+0x130] ;  /* 0x0001300001047983 */ /* 0x002ea80000300800 */
[----:B------:R-:W2:Y:S04]  /*19e30*/  LDL.LU R5, [R1+0x134] ;  /* 0x0001340001057983 */ /* 0x000ea80000300800 */
[----:B------:R-:W2:Y:S04]  /*19e40*/  LDL.LU R6, [R1+0x138] ;  /* 0x0001380001067983 */ /* 0x000ea80000300800 */
[----:B------:R-:W2:Y:S04]  /*19e50*/  LDL.LU R7, [R1+0x13c] ;  /* 0x00013c0001077983 */ /* 0x000ea80000300800 */
[----:B0-----:R-:W-:Y:S01]  /*19e60*/  STL.64 [R1+0x50], R8 ;  /* 0x0000500801007387 */ /* 0x001fe20000100a00 */
[----:B------:R-:W-:Y:S01]  /*19e70*/  MOV R21, R8 ;  /* 0x0000000800157202 */ /* 0x000fe20000000f00 */
[----:B------:R-:W-:-:S02]  /*19e80*/  IMAD.MOV.U32 R20, RZ, RZ, R9 ;  /* 0x000000ffff147224 */ /* 0x000fc400078e0009 */
[----:B------:R0:W-:Y:S04]  /*19e90*/  STL.64 [R1+0x58], R10 ;  /* 0x0000580a01007387 */ /* 0x0001e80000100a00 */
[----:B0-----:R-:W3:Y:S04]  /*19ea0*/  LDL.LU.64 R10, [R1+0x2358] ;  /* 0x00235800010a7983 */ /* 0x001ee80000300a00 */
[----:B------:R-:W3:Y:S02]  /*19eb0*/  LDL.LU.64 R8, [R1+0x2350] ;  /* 0x0023500001087983 */ /* 0x000ee40000300a00 */
[C---:B---3--:R-:W-:Y:S11]  /*19ec0*/  HMMA.16816.F32.BF16 R8, R12.reuse, R18, R8 ;  /* 0x000000120c08723c */ /* 0x048ff60000041808 */
[----:B------:R-:W-:Y:S11]  /*19ed0*/  @!UPT UIADD3 URZ, URZ, URZ, URZ ;  /* 0x0000003f3f3ff290 */ /* 0x000ff6000fffe03f */
[----:B------:R-:W-:Y:S01]  /*19ee0*/  @!UPT UIADD3 URZ, URZ, URZ, URZ ;  /* 0x0000003f3f3ff290 */ /* 0x000fe2000fffe03f */
[----:B------:R0:W-:Y:S02]  /*19ef0*/  STL.64 [R1+0xe0], R8 ;  /* 0x0000e00801007387 */ /* 0x0001e40000100a00 */
[----:B0-----:R-:W-:Y:S02]  /*19f00*/  MOV R9, R18 ;  /* 0x0000001200097202 */ /* 0x001fe40000000f00 */
[----:B------:R-:W-:Y:S02]  /*19f10*/  MOV R8, R19 ;  /* 0x0000001300087202 */ /* 0x000fe40000000f00 */
[----:B------:R-:W0:Y:S01]  /*19f20*/  LDSM.16.M88.4 R16, [R26+0x4100] ;  /* 0x004100001a10783b */ /* 0x000e220000000200 */
[----:B--2---:R-:W-:Y:S03]  /*19f30*/  HMMA.16816.F32.BF16 R4, R12, R22, R4 ;  /* 0x000000160c04723c */ /* 0x004fe60000041804 */
[----:B------:R-:W-:Y:S04]  /*19f40*/  STL.64 [R1+0xe8], R10 ;  /* 0x0000e80a01007387 */ /* 0x000fe80000100a00 */
[----:B------:R-:W1:Y:S04]  /*19f50*/  LDSM.16.M88.4 R12, [R26+0x8100] ;  /* 0x008100001a0c783b */ /* 0x000e680000000200 */
[----:B0-----:R-:W-:Y:S04]  /*19f60*/  STL.64 [R1+0x80], R16 ;  /* 0x0000801001007387 */ /* 0x001fe80000100a00 */
[----:B------:R0:W-:Y:S04]  /*19f70*/  STL.64 [R1+0x88], R18 ;  /* 0x0000881201007387 */ /* 0x0001e80000100a00 */
[----:B0-----:R-:W2:Y:S04]  /*19f80*/  LDL.LU.64 R18, [R1+0x2348] ;  /* 0x0023480001127983 */ /* 0x001ea80000300a00 */
[----:B------:R-:W2:Y:S04]  /*19f90*/  LDL.LU.64 R16, [R1+0x2340] ;  /* 0x0023400001107983 */ /* 0x000ea80000300a00 */
[----:B------:R-:W-:Y:S04]  /*19fa0*/  STL.64 [R1+0x2308], R22 ;  /* 0x0023081601007387 */ /* 0x000fe80000100a00 */
[----:B------:R-:W-:Y:S04]  /*19fb0*/  STL.64 [R1+0x2300], R20 ;  /* 0x0023001401007387 */ /* 0x000fe80000100a00 */
[----:B------:R-:W-:Y:S04]  /*19fc0*/  STL.64 [R1+0xd0], R4 ;  /* 0x0000d00401007387 */ /* 0x000fe80000100a00 */
[----:B------:R-:W-:Y:S04]  /*19fd0*/  STL.64 [R1+0xd8], R6 ;  /* 0x0000d80601007387 */ /* 0x000fe80000100a00 */
[----:B------:R-:W0:Y:S04]  /*19fe0*/  LDSM.16.M88.4 R4, [R26+0xc100] ;  /* 0x00c100001a04783b */ /* 0x000e280000000200 */
[----:B-1----:R1:W-:Y:S04]  /*19ff0*/  STL.64 [R1+0x70], R12 ;  /* 0x0000700c01007387 */ /* 0x0023e80000100a00 */
[----:B------:R3:W-:Y:S04]  /*1a000*/  STL.64 [R1+0x78], R14 ;  /* 0x0000780e01007387 */ /* 0x0007e80000100a00 */
[----:B------:R-:W4:Y:S04]  /*1a010*/  LDSM.16.MT88.4 R24, [R27+0x14000] ;  /* 0x014000001b18783b */ /* 0x000f280000004200 */
[----:B-1----:R-:W2:Y:S04]  /*1a020*/  LDL.LU R12, [R1+0x120] ;  /* 0x00012000010c7983 */ /* 0x002ea80000300800 */
[----:B0-----:R-:W-:Y:S04]  /*1a030*/  STL.64 [R1+0x60], R4 ;  /* 0x0000600401007387 */ /* 0x001fe80000100a00 */
[----:B------:R-:W-:Y:S04]  /*1a040*/  STL.64 [R1+0x68], R6 ;  /* 0x0000680601007387 */ /* 0x000fe80000100a00 */
[----:B------:R-:W2:Y:S04]  /*1a050*/  LDL.LU R13, [R1+0x124] ;  /* 0x00012400010d7983 */ /* 0x000ea80000300800 */
[----:B---3--:R-:W2:Y:S04]  /*1a060*/  LDL.LU R14, [R1+0x128] ;  /* 0x00012800010e7983 */ /* 0x008ea80000300800 */
[----:B------:R-:W2:Y:S04]  /*1a070*/  LDL.LU R15, [R1+0x12c] ;  /* 0x00012c00010f7983 */ /* 0x000ea80000300800 */
[----:B------:R-:W3:Y:S04]  /*1a080*/  LDL.LU R20, [R1+0x160] ;  /* 0x0001600001147983 */ /* 0x000ee80000300800 */
[----:B------:R-:W3:Y:S04]  /*1a090*/  LDL.LU R21, [R1+0x164] ;  /* 0x0001640001157983 */ /* 0x000ee80000300800 */
[----:B------:R-:W2:Y:S04]  /*1a0a0*/  LDL.LU R22, [R1+0x168] ;  /* 0x0001680001167983 */ /* 0x000ea80000300800 */
[----:B------:R-:W2:Y:S04]  /*1a0b0*/  LDL.LU R23, [R1+0x16c] ;  /* 0x00016c0001177983 */ /* 0x000ea80000300800 */
[----:B--2---:R-:W-:Y:S04]  /*1a0c0*/  STL.64 [R1+0x2318], R22 ;  /* 0x0023181601007387 */ /* 0x004fe80000100a00 */
[----:B---3--:R0:W-:Y:S04]  /*1a0d0*/  STL.64 [R1+0x2310], R20 ;  /* 0x0023101401007387 */ /* 0x0081e80000100a00 */
[----:B0-----:R-:W2:Y:S04]  /*1a0e0*/  LDL.LU R20, [R1+0x170] ;  /* 0x0001700001147983 */ /* 0x001ea80000300800 */
[----:B------:R-:W2:Y:S04]  /*1a0f0*/  LDL.LU R21, [R1+0x174] ;  /* 0x0001740001157983 */ /* 0x000ea80000300800 */
[----:B------:R-:W3:Y:S04]  /*1a100*/  LDL.LU R22, [R1+0x178] ;  /* 0x0001780001167983 */ /* 0x000ee80000300800 */
[----:B------:R-:W3:Y:S01]  /*1a110*/  LDL.LU R23, [R1+0x17c] ;  /* 0x00017c0001177983 */ /* 0x000ee20000300800 */
[----:B------:R-:W-:Y:S01]  /*1a120*/  IMAD.MOV.U32 R4, RZ, RZ, R28 ;  /* 0x000000ffff047224 */ /* 0x000fe200078e001c */
[----:B------:R-:W-:-:S02]  /*1a130*/  MOV R5, R29 ;  /* 0x0000001d00057202 */ /* 0x000fc40000000f00 */
[----:B------:R-:W-:Y:S01]  /*1a140*/  MOV R6, R3 ;  /* 0x0000000300067202 */ /* 0x000fe20000000f00 */
[----:B---3--:R0:W-:Y:S04]  /*1a150*/  STL.64 [R1+0x2328], R22 ;  /* 0x0023281601007387 */ /* 0x0081e80000100a00 */
[----:B--2---:R-:W-:Y:S04]  /*1a160*/  STL.64 [R1+0x2320], R20 ;  /* 0x0023201401007387 */ /* 0x004fe80000100a00 */
[----:B0-----:R-:W2:Y:S04]  /*1a170*/  LDL.LU.64 R22, [R1+0x38] ;  /* 0x0000380001167983 */ /* 0x001ea80000300a00 */
[----:B------:R-:W3:Y:S04]  /*1a180*/  LDL.LU R28, [R1+0x2338] ;  /* 0x00233800011c7983 */ /* 0x000ee80000300800 */
[----:B------:R-:W3:Y:S04]  /*1a190*/  LDL.LU R29, [R1+0x2334] ;  /* 0x00233400011d7983 */ /* 0x000ee80000300800 */
[----:B------:R-:W3:Y:S04]  /*1a1a0*/  LDL.LU R3, [R1+0x2330] ;  /* 0x0023300001037983 */ /* 0x000ee80000300800 */
[----:B------:R-:W3:Y:S01]  /*1a1b0*/  LDL.LU R7, [R1+0xcc] ;  /* 0x0000cc0001077983 */ /* 0x000ee20000300800 */
[----:B--2---:R-:W-:Y:S03]  /*1a1c0*/  HMMA.16816.F32.BF16 R12, R16, R22, R12 ;  /* 0x00000016100c723c */ /* 0x004fe6000004180c */
[----:B---3--:R0:W-:Y:S04]  /*1a1d0*/  STL.64 [R1+0x22c0], R6 ;  /* 0x0022c00601007387 */ /* 0x0081e80000100a00 */
[----:B------:R1:W-:Y:S01]  /*1a1e0*/  STL.64 [R1+0x22b8], R4 ;  /* 0x0022b80401007387 */ /* 0x0003e20000100a00 */
[----:B0-----:R-:W-:-:S03]  /*1a1f0*/  MOV R7, R8 ;  /* 0x0000000800077202 */ /* 0x001fc60000000f00 */
[----:B------:R-:W2:Y:S04]  /*1a200*/  LDL.LU R8, [R1+0x150] ;  /* 0x0001500001087983 */ /* 0x000ea80000300800 */
[----:B-1----:R-:W3:Y:S04]  /*1a210*/  LDL R5, [R1+0x10d0] ;  /* 0x0010d00001057983 */ /* 0x002ee80000100800 */
[----:B----4-:R0:W-:Y:S01]  /*1a220*/  STL [R1+0x2274], R24 ;  /* 0x0022741801007387 */ /* 0x0101e20000100800 */
[----:B------:R-:W-:-:S03]  /*1a230*/  IMAD.MOV.U32 R4, RZ, RZ, R23 ;  /* 0x000000ffff047224 */ /* 0x000fc600078e0017 */
[----:B------:R-:W-:Y:S04]  /*1a240*/  STL [R1+0x2270], R25 ;  /* 0x0022701901007387 */ /* 0x000fe80000100800 */
[----:B------:R-:W-:Y:S01]  /*1a250*/  STL [R1+0x226c], R26 ;  /* 0x00226c1a01007387 */ /* 0x000fe20000100800 */
[----:B0-----:R-:W-:-:S03]  /*1a260*/  MOV R24, R22 ;  /* 0x0000001600187202 */ /* 0x001fc60000000f00 */
[----:B------:R0:W-:Y:S04]  /*1a270*/  STL [R1+0x2268], R27 ;  /* 0x0022681b01007387 */ /* 0x0001e80000100800 */
[----:B0-----:R-:W4:Y:S04]  /*1a280*/  LDL.LU.64 R26, [R1+0x48] ;  /* 0x00004800011a7983 */ /* 0x001f280000300a00 */
[----:B------:R-:W4:Y:S04]  /*1a290*/  LDL.LU.64 R22, [R1+0x2328] ;  /* 0x0023280001167983 */ /* 0x000f280000300a00 */
[----:B------:R-:W4:Y:S01]  /*1a2a0*/  LDL.LU.64 R20, [R1+0x2320] ;  /* 0x0023200001147983 */ /* 0x000f220000300a00 */
[----:B------:R-:W-:Y:S01]  /*1a2b0*/  IMAD.MOV.U32 R6, RZ, RZ, R9 ;  /* 0x000000ffff067224 */ /* 0x000fe200078e0009 */
[----:B------:R-:W-:Y:S01]  /*1a2c0*/  MOV R9, R29 ;  /* 0x0000001d00097202 */ /* 0x000fe20000000f00 */
[----:B------:R-:W-:Y:S01]  /*1a2d0*/  IMAD.MOV.U32 R10, RZ, RZ, R28 ;  /* 0x000000ffff0a7224 */ /* 0x000fe200078e001c */
[----:B------:R-:W-:Y:S01]  /*1a2e0*/  MOV R11, R3 ;  /* 0x00000003000b7202 */ /* 0x000fe20000000f00 */
[----:B------:R-:W-:Y:S01]  /*1a2f0*/  STL [R1+0x120], R12 ;  /* 0x0001200c01007387 */ /* 0x000fe20000100800 */
[----:B------:R-:W-:Y:S01]  /*1a300*/  MOV R29, R13 ;  /* 0x0000000d001d7202 */ /* 0x000fe20000000f00 */
[----:B------:R-:W-:Y:S01]  /*1a310*/  IMAD.MOV.U32 R3, RZ, RZ, R15 ;  /* 0x000000ffff037224 */ /* 0x000fe200078e000f */
[----:B------:R-:W-:-:S02]  /*1a320*/  MOV R28, R14 ;  /* 0x0000000e001c7202 */ /* 0x000fc40000000f00 */
[----:B------:R-:W0:Y:S04]  /*1a330*/  LDSM.16.MT88.4 R12, [R2+0x14000] ;  /* 0x01400000020c783b */ /* 0x000e280000004200 */
[----:B------:R-:W-:Y:S04]  /*1a340*/  STL [R1+0x2278], R29 ;  /* 0x0022781d01007387 */ /* 0x000fe80000100800 */
[----:B0-----:R-:W-:Y:S04]  /*1a350*/  STL.64 [R1+0x2228], R14 ;  /* 0x0022280e01007387 */ /* 0x001fe80000100a00 */
[----:B------:R-:W-:Y:S01]  /*1a360*/  STL.64 [R1+0x2220], R12 ;  /* 0x0022200c01007387 */ /* 0x000fe20000100a00 */
[----:B----4-:R-:W-:Y:S11]  /*1a370*/  HMMA.16816.F32.BF16 R20, R16, R26, R20 ;  /* 0x0000001a1014723c */ /* 0x010ff60000041814 */
[----:B------:R-:W-:Y:S11]  /*1a380*/  @!UPT UIADD3 URZ, URZ, URZ, URZ ;  /* 0x0000003f3f3ff290 */ /* 0x000ff6000fffe03f */
[----:B------:R-:W-:Y:S01]  /*1a390*/  @!UPT UIADD3 URZ, URZ, URZ, URZ ;  /* 0x0000003f3f3ff290 */ /* 0x000fe2000fffe03f */
[----:B------:R-:W-:Y:S04]  /*1a3a0*/  STL.64 [R1+0x170], R20 ;  /* 0x0001701401007387 */ /* 0x000fe80000100a00 */
[----:B------:R0:W-:Y:S04]  /*1a3b0*/  STL.64 [R1+0x178], R22 ;  /* 0x0001781601007387 */ /* 0x0001e80000100a00 */
[----:B0-----:R-:W4:Y:S04]  /*1a3c0*/  LDL.LU.64 R22, [R1+0x2318] ;  /* 0x0023180001167983 */ /* 0x001f280000300a00 */
[----:B------:R-:W4:Y:S01]  /*1a3d0*/  LDL.LU.64 R20, [R1+0x2310] ;  /* 0x0023100001147983 */ /* 0x000f220000300a00 */
[----:B------:R-:W-:Y:S01]  /*1a3e0*/  IMAD.MOV.U32 R12, RZ, RZ, R26 ;  /* 0x000000ffff0c7224 */ /* 0x000fe200078e001a */
[----:B------:R-:W-:-:S02]  /*1a3f0*/  MOV R14, R24 ;  /* 0x00000018000e7202 */ /* 0x000fc40000000f00 */
[----:B------:R-:W-:Y:S02]  /*1a400*/  MOV R15, R4 ;  /* 0x00000004000f7202 */ /* 0x000fe40000000f00 */
[----:B------:R-:W-:Y:S01]  /*1a410*/  MOV R4, R27 ;  /* 0x0000001b00047202 */ /* 0x000fe20000000f00 */
[C---:B----4-:R-:W-:Y:S11]  /*1a420*/  HMMA.16816.F32.BF16 R20, R16.reuse, R6, R20 ;  /* 0x000000061014723c */ /* 0x050ff60000041814 */
[----:B------:R-:W-:Y:S11]  /*1a430*/  @!UPT UIADD3 URZ, URZ, URZ, URZ ;  /* 0x0000003f3f3ff290 */ /* 0x000ff6000fffe03f */
[----:B------:R-:W-:Y:S02]  /*1a440*/  @!UPT UIADD3 URZ, URZ, URZ, URZ ;  /* 0x0000003f3f3ff290 */ /* 0x000fe4000fffe03f */
[----:B------:R-:W-:Y:S02]  /*1a450*/  MOV R25, R22 ;  /* 0x0000001600197202 */ /* 0x000fe40000000f00 */
[----:B------:R-:W-:Y:S02]  /*1a460*/  MOV R26, R23 ;  /* 0x00000017001a7202 */ /* 0x000fe40000000f00 */
[----:B------:R-:W2:Y:S01]  /*1a470*/  LDL.LU.64 R22, [R1+0x2308] ;  /* 0x0023080001167983 */ /* 0x000ea20000300a00 */
[----:B------:R-:W-:Y:S01]  /*1a480*/  IMAD.MOV.U32 R24, RZ, RZ, R21 ;  /* 0x000000ffff187224 */ /* 0x000fe200078e0015 */
[----:B------:R-:W-:Y:S02]  /*1a490*/  MOV R29, R20 ;  /* 0x00000014001d7202 */ /* 0x000fe40000000f00 */
[----:B------:R-:W4:Y:S04]  /*1a4a0*/  LDL.LU.64 R20, [R1+0x2300] ;  /* 0x0023000001147983 */ /* 0x000f280000300a00 */
[----:B------:R-:W-:Y:S04]  /*1a4b0*/  STL.64 [R1+0x22d8], R6 ;  /* 0x0022d80601007387 */ /* 0x000fe80000100a00 */
[----:B------:R-:W-:Y:S04]  /*1a4c0*/  STL [R1+0x22d0], R26 ;  /* 0x0022d01a01007387 */ /* 0x000fe80000100800 */
[----:B------:R0:W-:Y:S04]  /*1a4d0*/  STL.64 [R1+0x22c8], R24 ;  /* 0x0022c81801007387 */ /* 0x0001e80000100a00 */
[----:B0-----:R-:W3:Y:S04]  /*1a4e0*/  LDL.LU R24, [R1+0xf0] ;  /* 0x0000f00001187983 */ /* 0x001ee80000300800 */
[----:B------:R-:W3:Y:S04]  /*1a4f0*/  LDL.LU R25, [R1+0xf4] ;  /* 0x0000f40001197983 */ /* 0x000ee80000300800 */
        /* <DEDUP_REMOVED lines=12> */
[----:B------:R1:W-:Y:S04]  /*1a5c0*/  STL.64 [R1+0x158], R18 ;  /* 0x0001581201007387 */ /* 0x0003e80000100a00 */
[----:B0-----:R-:W3:Y:S04]  /*1a5d0*/  LDL.LU R16, [R1+0x110] ;  /* 0x0001100001107983 */ /* 0x001ee80000300800 */
[----:B------:R-:W3:Y:S04]  /*1a5e0*/  LDL.LU R17, [R1+0x114] ;  /* 0x0001140001117983 */ /* 0x000ee80000300800 */
[----:B-1----:R-:W3:Y:S04]  /*1a5f0*/  LDL.LU R18, [R1+0x118] ;  /* 0x0001180001127983 */ /* 0x002ee80000300800 */
[----:B------:R-:W3:Y:S01]  /*1a600*/  LDL.LU R19, [R1+0x11c] ;  /* 0x00011c0001137983 */ /* 0x000ee20000300800 */
[----:B------:R-:W-:-:S02]  /*1a610*/  IMAD.MOV.U32 R6, RZ, RZ, R12 ;  /* 0x000000ffff067224 */ /* 0x000fc400078e000c */
[----:B---3--:R-:W-:Y:S01]  /*1a620*/  HMMA.16816.F32.BF16 R12, R8, R14, R16 ;  /* 0x0000000e080c723c */ /* 0x008fe20000041810 */
[----:B------:R-:W0:Y:S11]  /*1a630*/  LDSM.16.MT88.4 R16, [R5+0x14000] ;  /* 0x014000000510783b */ /* 0x000e360000004200 */
[----:B------:R-:W-:Y:S11]  /*1a640*/  @!UPT UIADD3 URZ, URZ, URZ, URZ ;  /* 0x0000003f3f3ff290 */ /* 0x000ff6000fffe03f */
[----:B------:R-:W-:Y:S04]  /*1a650*/  STL.64 [R1+0x140], R12 ;  /* 0x0001400c01007387 */ /* 0x000fe80000100a00 */
[----:B------:R1:W-:Y:S04]  /*1a660*/  STL.64 [R1+0x148], R14 ;  /* 0x0001480e01007387 */ /* 0x0003e80000100a00 */
[----:B-1----:R-:W3:Y:S01]  /*1a670*/  LDL R15, [R1+0x10d8] ;  /* 0x0010d800010f7983 */ /* 0x002ee20000100800 */
[----:B------:R-:W-:-:S07]  /*1a680*/  MOV R7, R4 ;  /* 0x0000000400077202 */ /* 0x000fce0000000f00 */
[C---:B--2---:R-:W-:Y:S01]  /*1a690*/  HMMA.16816.F32.BF16 R4, R8.reuse, R6, R24 ;  /* 0x000000060804723c */ /* 0x044fe20000041818 */
[----:B---3--:R-:W-:Y:S04]  /*1a6a0*/  STL [R1+0x2290], R15 ;  /* 0x0022900f01007387 */ /* 0x008fe80000100800 */
[----:B------:R-:W2:Y:S04]  /*1a6b0*/  LDL.64 R12, [R1+0x80] ;  /* 0x00008000010c7983 */ /* 0x000ea80000100a00 */
[----:B0-----:R-:W-:Y:S04]  /*1a6c0*/  STL [R1+0x21d8], R16 ;  /* 0x0021d81001007387 */ /* 0x001fe80000100800 */
[----:B------:R-:W-:Y:S04]  /*1a6d0*/  STL [R1+0x21d4], R17 ;  /* 0x0021d41101007387 */ /* 0x000fe80000100800 */
[----:B------:R-:W-:Y:S04]  /*1a6e0*/  STL [R1+0x21d0], R18 ;  /* 0x0021d01201007387 */ /* 0x000fe80000100800 */
[----:B------:R-:W-:Y:S04]  /*1a6f0*/  STL [R1+0x21cc], R19 ;  /* 0x0021cc1301007387 */ /* 0x000fe80000100800 */
[----:B------:R-:W3:Y:S04]  /*1a700*/  LDL.LU.64 R26, [R1+0x22e8] ;  /* 0x0022e800011a7983 */ /* 0x000ee80000300a00 */
[----:B------:R-:W3:Y:S04]  /*1a710*/  LDL.LU.64 R24, [R1+0x22e0] ;  /* 0x0022e00001187983 */ /* 0x000ee80000300a00 */
[----:B------:R-:W-:Y:S04]  /*1a720*/  STL.64 [R1+0x130], R4 ;  /* 0x0001300401007387 */ /* 0x000fe80000100a00 */
[----:B------:R0:W-:Y:S04]  /*1a730*/  STL.64 [R1+0x138], R6 ;  /* 0x0001380601007387 */ /* 0x0001e80000100a00 */
[----:B0-----:R-:W3:Y:S02]  /*1a740*/  LDL.LU.64 R6, [R1+0x22d8] ;  /* 0x0022d80001067983 */ /* 0x001ee40000300a00 */
[C---:B---3--:R-:W-:Y:S02]  /*1a750*/  HMMA.16816.F32.BF16 R4, R8.reuse, R6, R24 ;  /* 0x000000060804723c */ /* 0x048fe40000041818 */
[----:B------:R-:W3:Y:S04]  /*1a760*/  LDL.LU R26, [R1+0x22d0] ;  /* 0x0022d000011a7983 */ /* 0x000ee80000300800 */
[----:B------:R-:W2:Y:S11]  /*1a770*/  LDL.LU.64 R24, [R1+0x22c8] ;  /* 0x0022c80001187983 */ /* 0x000eb60000300a00 */
[----:B------:R-:W-:Y:S06]  /*1a780*/  @!UPT UIADD3 URZ, URZ, URZ, URZ ;  /* 0x0000003f3f3ff290 */ /* 0x000fec000fffe03f */
[----:B------:R-:W-:Y:S04]  /*1a790*/  STL.64 [R1+0x110], R4 ;  /* 0x0001100401007387 */ /* 0x000fe80000100a00 */
[----:B------:R0:W-:Y:S04]  /*1a7a0*/  STL.64 [R1+0x118], R6 ;  /* 0x0001180601007387 */ /* 0x0001e80000100a00 */
[----:B0-----:R-:W2:Y:S04]  /*1a7b0*/  LDL.LU.64 R6, [R1+0x22c0] ;  /* 0x0022c00001067983 */ /* 0x001ea80000300a00 */
[----:B------:R-:W2:Y:S01]  /*1a7c0*/  LDL.LU.64 R4, [R1+0x22b8] ;  /* 0x0022b80001047983 */ /* 0x000ea20000300a00 */
[----:B----4-:R-:W-:Y:S01]  /*1a7d0*/  MOV R16, R21 ;  /* 0x0000001500107202 */ /* 0x010fe20000000f00 */
[----:B------:R-:W-:Y:S01]  /*1a7e0*/  IMAD.MOV.U32 R17, RZ, RZ, R20 ;  /* 0x000000ffff117224 */ /* 0x000fe200078e0014 */
[----:B--2---:R-:W-:Y:S01]  /*1a7f0*/  HMMA.16816.F32.BF16 R8, R8, R22, R4 ;  /* 0x000000160808723c */ /* 0x004fe20000041804 */
[----:B------:R-:W2:Y:S04]  /*1a800*/  LDL.LU.64 R6, [R1+0x22b0] ;  /* 0x0022b00001067983 */ /* 0x000ea80000300a00 */
[----:B------:R-:W2:Y:S04]  /*1a810*/  LDL.LU.64 R4, [R1+0x22a8] ;  /* 0x0022a80001047983 */ /* 0x000ea80000300a00 */
[----:B------:R-:W2:Y:S04]  /*1a820*/  LDL.LU.64 R22, [R1+0x22a0] ;  /* 0x0022a00001167983 */ /* 0x000ea80000300a00 */
[----:B------:R-:W2:Y:S10]  /*1a830*/  LDL.LU.64 R20, [R1+0x2298] ;  /* 0x0022980001147983 */ /* 0x000eb40000300a00 */
[----:B------:R0:W-:Y:S04]  /*1a840*/  STL.64 [R1+0x100], R8 ;  /* 0x0001000801007387 */ /* 0x0001e80000100a00 */
[----:B------:R1:W-:Y:S04]  /*1a850*/  STL.64 [R1+0x108], R10 ;  /* 0x0001080a01007387 */ /* 0x0003e80000100a00 */
[----:B0-----:R-:W4:Y:S04]  /*1a860*/  LDL.LU R8, [R1+0xb0] ;  /* 0x0000b00001087983 */ /* 0x001f280000300800 */
[----:B------:R-:W4:Y:S04]  /*1a870*/  LDL.LU R9, [R1+0xb4] ;  /* 0x0000b40001097983 */ /* 0x000f280000300800 */
[----:B-1----:R-:W4:Y:S04]  /*1a880*/  LDL.LU R10, [R1+0xb8] ;  /* 0x0000b800010a7983 */ /* 0x002f280000300800 */
[----:B------:R-:W4:Y:S01]  /*1a890*/  LDL.LU R11, [R1+0xbc] ;  /* 0x0000bc00010b7983 */ /* 0x000f220000300800 */
[C---:B--2---:R-:W-:Y:S11]  /*1a8a0*/  HMMA.16816.F32.BF16 R20, R4.reuse, R16, R20 ;  /* 0x000000100414723c */ /* 0x044ff60000041814 */
[----:B------:R-:W-:Y:S11]  /*1a8b0*/  @!UPT UIADD3 URZ, URZ, URZ, URZ ;  /* 0x0000003f3f3ff290 */ /* 0x000ff6000fffe03f */
[----:B------:R-:W-:Y:S02]  /*1a8c0*/  @!UPT UIADD3 URZ, URZ, URZ, URZ ;  /* 0x0000003f3f3ff290 */ /* 0x000fe4000fffe03f */
[----:B------:R-:W-:Y:S01]  /*1a8d0*/  MOV R16, R20 ;  /* 0x0000001400107202 */ /* 0x000fe20000000f00 */
[----:B------:R-:W-:Y:S01]  /*1a8e0*/  IMAD.MOV.U32 R18, RZ, RZ, R22 ;  /* 0x000000ffff127224 */ /* 0x000fe200078e0016 */
[----:B------:R-:W-:Y:S02]  /*1a8f0*/  MOV R17, R21 ;  /* 0x0000001500117202 */ /* 0x000fe40000000f00 */
[----:B------:R-:W-:Y:S02]  /*1a900*/  MOV R19, R23 ;  /* 0x0000001700137202 */ /* 0x000fe40000000f00 */
[----:B------:R-:W0:Y:S04]  /*1a910*/  LDSM.16.MT88.4 R20, [R0+0x14800] ;  /* 0x014800000014783b */ /* 0x000e280000004200 */
[----:B------:R-:W-:Y:S04]  /*1a920*/  STL [R1+0x21e8], R19 ;  /* 0x0021e81301007387 */ /* 0x000fe80000100800 */
[----:B------:R-:W-:Y:S04]  /*1a930*/  STL [R1+0x21e4], R18 ;  /* 0x0021e41201007387 */ /* 0x000fe80000100800 */
[----:B------:R-:W-:Y:S04]  /*1a940*/  STL [R1+0x21e0], R17 ;  /* 0x0021e01101007387 */ /* 0x000fe80000100800 */
[----:B------:R1:W-:Y:S04]  /*1a950*/  STL [R1+0x21dc], R16 ;  /* 0x0021dc1001007387 */ /* 0x0003e80000100800 */
[----:B-1----:R-:W2:Y:S04]  /*1a960*/  LDL.LU R16, [R1+0x180] ;  /* 0x0001800001107983 */ /* 0x002ea80000300800 */
[----:B------:R-:W2:Y:S04]  /*1a970*/  LDL.LU R17, [R1+0x184] ;  /* 0x0001840001117983 */ /* 0x000ea80000300800 */
[----:B------:R-:W2:Y:S04]  /*1a980*/  LDL.LU R18, [R1+0x188] ;  /* 0x0001880001127983 */ /* 0x000ea80000300800 */
[----:B------:R-:W2:Y:S04]  /*1a990*/  LDL.LU R19, [R1+0x18c] ;  /* 0x00018c0001137983 */ /* 0x000ea80000300800 */
[----:B0-----:R-:W-:Y:S04]  /*1a9a0*/  STL.64 [R1+0x2198], R22 ;  /* 0x0021981601007387 */ /* 0x001fe80000100a00 */
[----:B------:R0:W-:Y:S04]  /*1a9b0*/  STL.64 [R1+0x2190], R20 ;  /* 0x0021901401007387 */ /* 0x0001e80000100a00 */
[----:B0-----:R-:W2:Y:S04]  /*1a9c0*/  LDL.LU R20, [R1+0x60] ;  /* 0x0000600001147983 */ /* 0x001ea80000300800 */
[----:B------:R-:W2:Y:S04]  /*1a9d0*/  LDL.LU R21, [R1+0x64] ;  /* 0x0000640001157983 */ /* 0x000ea80000300800 */
[----:B------:R0:W-:Y:S04]  /*1a9e0*/  STL [R1+0x2148], R0 ;  /* 0x0021480001007387 */ /* 0x0001e80000100800 */
[----:B------:R-:W2:Y:S01]  /*1a9f0*/  LDL.LU R15, [R1+0x2290] ;  /* 0x00229000010f7983 */ /* 0x000ea20000300800 */
[----:B----4-:R-:W-:Y:S01]  /*1aa00*/  HMMA.16816.F32.BF16 R8, R4, R12, R8 ;  /* 0x0000000c0408723c */ /* 0x010fe20000041808 */
[----:B------:R-:W-:Y:S01]  /*1aa10*/  MOV R27, R12 ;  /* 0x0000000c001b7202 */ /* 0x000fe20000000f00 */
[----:B0-----:R-:W-:Y:S11]  /*1aa20*/  IMAD.MOV.U32 R0, RZ, RZ, R13 ;  /* 0x000000ffff007224 */ /* 0x001ff600078e000d */
[----:B------:R-:W-:Y:S10]  /*1aa30*/  @!UPT UIADD3 URZ, URZ, URZ, URZ ;  /* 0x0000003f3f3ff290 */ /* 0x000ff4000fffe03f */
[----:B------:R-:W-:Y:S01]  /*1aa40*/  STL.64 [R1+0xc0], R8 ;  /* 0x0000c00801007387 */ /* 0x000fe20000100a00 */
[----:B------:R-:W-:-:S03]  /*1aa50*/  MOV R23, R10 ;  /* 0x0000000a00177202 */ /* 0x000fc60000000f00 */
[----:B---3--:R-:W-:Y:S01]  /*1aa60*/  STL.64 [R1+0x2288], R26 ;  /* 0x0022881a01007387 */ /* 0x008fe20000100a00 */
[----:B------:R-:W-:-:S03]  /*1aa70*/  MOV R22, R11 ;  /* 0x0000000b00167202 */ /* 0x000fc60000000f00 */
[----:B------:R-:W-:Y:S04]  /*1aa80*/  STL.64 [R1+0x2280], R24 ;  /* 0x0022801801007387 */ /* 0x000fe80000100a00 */
[----:B------:R-:W3:Y:S04]  /*1aa90*/  LDL.LU R12, [R1+0xd0] ;  /* 0x0000d000010c7983 */ /* 0x000ee80000300800 */
[----:B------:R-:W3:Y:S04]  /*1aaa0*/  LDL.LU R13, [R1+0xd4] ;  /* 0x0000d400010d7983 */ /* 0x000ee80000300800 */
[----:B------:R-:W4:Y:S04]  /*1aab0*/  LDL.LU R14, [R1+0xd8] ;  /* 0x0000d800010e7983 */ /* 0x000f280000300800 */
[----:B--2---:R0:W1:Y:S04]  /*1aac0*/  LDSM.16.MT88.4 R8, [R15+0x14800] ;  /* 0x014800000f08783b */ /* 0x0040680000004200 */
[----:B0-----:R-:W4:Y:S04]  /*1aad0*/  LDL.LU R15, [R1+0xdc] ;  /* 0x0000dc00010f7983 */ /* 0x001f280000300800 */
[----:B----4-:R-:W-:Y:S04]  /*1aae0*/  STL.64 [R1+0x2238], R14 ;  /* 0x0022380e01007387 */ /* 0x010fe80000100a00 */
[----:B---3--:R0:W-:Y:S04]  /*1aaf0*/  STL.64 [R1+0x2230], R12 ;  /* 0x0022300c01007387 */ /* 0x0081e80000100a00 */
[----:B0-----:R-:W2:Y:S04]  /*1ab00*/  LDL R12, [R1+0x70] ;  /* 0x00007000010c7983 */ /* 0x001ea80000100800 */
[----:B------:R-:W2:Y:S04]  /*1ab10*/  LDL R13, [R1+0x74] ;  /* 0x00007400010d7983 */ /* 0x000ea80000100800 */
[----:B-1----:R-:W-:Y:S04]  /*1ab20*/  STL.64 [R1+0x2158], R10 ;  /* 0x0021580a01007387 */ /* 0x002fe80000100a00 */
[----:B------:R0:W-:Y:S04]  /*1ab30*/  STL.64 [R1+0x2150], R8 ;  /* 0x0021500801007387 */ /* 0x0001e80000100a00 */
[----:B0-----:R-:W3:Y:S04]  /*1ab40*/  LDL.LU R8, [R1+0xa0] ;  /* 0x0000a00001087983 */ /* 0x001ee80000300800 */
[----:B------:R-:W3:Y:S04]  /*1ab50*/  LDL.LU R9, [R1+0xa4] ;  /* 0x0000a40001097983 */ /* 0x000ee80000300800 */
[----:B------:R-:W3:Y:S04]  /*1ab60*/  LDL.LU R10, [R1+0xa8] ;  /* 0x0000a800010a7983 */ /* 0x000ee80000300800 */
[----:B------:R-:W3:Y:S01]  /*1ab70*/  LDL.LU R11, [R1+0xac] ;  /* 0x0000ac00010b7983 */ /* 0x000ee20000300800 */
[C---:B--2---:R-:W-:Y:S11]  /*1ab80*/  HMMA.16816.F32.BF16 R24, R4.reuse, R12, R16 ;  /* 0x0000000c0418723c */ /* 0x044ff60000041810 */
[----:B------:R-:W-:Y:S11]  /*1ab90*/  @!UPT UIADD3 URZ, URZ, URZ, URZ ;  /* 0x0000003f3f3ff290 */ /* 0x000ff6000fffe03f */
[----:B------:R-:W-:Y:S02]  /*1aba0*/  @!UPT UIADD3 URZ, URZ, URZ, URZ ;  /* 0x0000003f3f3ff290 */ /* 0x000fe4000fffe03f */
[----:B------:R-:W-:Y:S01]  /*1abb0*/  MOV R17, R26 ;  /* 0x0000001a00117202 */ /* 0x000fe20000000f00 */
[----:B------:R-:W-:Y:S01]  /*1abc0*/  IMAD.MOV.U32 R16, RZ, RZ, R27 ;  /* 0x000000ffff107224 */ /* 0x000fe200078e001b */
[----:B------:R-:W-:Y:S01]  /*1abd0*/  MOV R18, R25 ;  /* 0x0000001900127202 */ /* 0x000fe20000000f00 */
[----:B------:R-:W-:Y:S01]  /*1abe0*/  IMAD.MOV.U32 R19, RZ, RZ, R24 ;  /* 0x000000ffff137224 */ /* 0x000fe200078e0018 */
[----:B------:R-:W2:Y:S04]  /*1abf0*/  LDL.LU.64 R26, [R1+0x2288] ;  /* 0x00228800011a7983 */ /* 0x000ea80000300a00 */
[----:B------:R-:W4:Y:S04]  /*1ac00*/  LDL.LU.64 R24, [R1+0x2280] ;  /* 0x0022800001187983 */ /* 0x000f280000300a00 */
[----:B------:R0:W-:Y:S04]  /*1ac10*/  STL.64 [R1+0x2250], R12 ;  /* 0x0022500c01007387 */ /* 0x0001e80000100a00 */
[----:B0-----:R-:W2:Y:S04]  /*1ac20*/  LDL.LU R12, [R1] ;  /* 0x00000000010c7983 */ /* 0x001ea80000300800 */
[----:B------:R-:W2:Y:S04]  /*1ac30*/  LDL.LU R13, [R1+0x4] ;  /* 0x00000400010d7983 */ /* 0x000ea80000300800 */
[----:B------:R-:W2:Y:S04]  /*1ac40*/  LDL.LU R14, [R1+0x8] ;  /* 0x00000800010e7983 */ /* 0x000ea80000300800 */
[----:B------:R-:W2:Y:S01]  /*1ac50*/  LDL.LU R15, [R1+0xc] ;  /* 0x00000c00010f7983 */ /* 0x000ea20000300800 */
[----:B---3--:R-:W-:Y:S03]  /*1ac60*/  HMMA.16816.F32.BF16 R8, R4, R20, R8 ;  /* 0x000000140408723c */ /* 0x008fe60000041808 */
[----:B--2---:R-:W-:Y:S04]  /*1ac70*/  STL.64 [R1+0x2260], R14 ;  /* 0x0022600e01007387 */ /* 0x004fe80000100a00 */
[----:B------:R0:W-:Y:S04]  /*1ac80*/  STL.64 [R1+0x2258], R12 ;  /* 0x0022580c01007387 */ /* 0x0001e80000100a00 */
[----:B0-----:R-:W2:Y:S04]  /*1ac90*/  LDL.LU R12, [R1+0x90] ;  /* 0x00009000010c7983 */ /* 0x001ea80000300800 */
[----:B------:R-:W2:Y:S04]  /*1aca0*/  LDL.LU R13, [R1+0x94] ;  /* 0x00009400010d7983 */ /* 0x000ea80000300800 */
[----:B------:R-:W2:Y:S04]  /*1acb0*/  LDL.LU R14, [R1+0x98] ;  /* 0x00009800010e7983 */ /* 0x000ea80000300800 */
[----:B------:R-:W2:Y:S04]  /*1acc0*/  LDL.LU R15, [R1+0x9c] ;  /* 0x00009c00010f7983 */ /* 0x000ea80000300800 */
[----:B------:R4:W-:Y:S04]  /*1acd0*/  STL.64 [R1+0x21f8], R18 ;  /* 0x0021f81201007387 */ /* 0x0009e80000100a00 */
[----:B------:R0:W-:Y:S01]  /*1ace0*/  STL.64 [R1+0x21f0], R16 ;  /* 0x0021f01001007387 */ /* 0x0001e20000100a00 */
[----:B----4-:R-:W-:Y:S01]  /*1acf0*/  IMAD.MOV.U32 R18, RZ, RZ, R25 ;  /* 0x000000ffff127224 */ /* 0x010fe200078e0019 */
[----:B------:R-:W-:-:S02]  /*1ad00*/  MOV R19, R26 ;  /* 0x0000001a00137202 */ /* 0x000fc40000000f00 */
[----:B0-----:R-:W-:Y:S02]  /*1ad10*/  MOV R16, R29 ;  /* 0x0000001d00107202 */ /* 0x001fe40000000f00 */
[----:B------:R-:W3:Y:S01]  /*1ad20*/  LDL.LU R29, [R1+0x2278] ;  /* 0x00227800011d7983 */ /* 0x000ee20000300800 */
[----:B------:R-:W-:-:S03]  /*1ad30*/  MOV R17, R24 ;  /* 0x0000001800117202 */ /* 0x000fc60000000f00 */
[----:B------:R-:W2:Y:S04]  /*1ad40*/  LDL.LU R24, [R1+0x2274] ;  /* 0x0022740001187983 */ /* 0x000ea80000300800 */
[----:B------:R-:W2:Y:S04]  /*1ad50*/  LDL.LU R25, [R1+0x2270] ;  /* 0x0022700001197983 */ /* 0x000ea80000300800 */
[----:B------:R-:W2:Y:S04]  /*1ad60*/  LDL.LU R26, [R1+0x226c] ;  /* 0x00226c00011a7983 */ /* 0x000ea80000300800 */
[----:B------:R-:W-:Y:S04]  /*1ad70*/  STL.64 [R1+0x2208], R18 ;  /* 0x0022081201007387 */ /* 0x000fe80000100a00 */
[----:B------:R0:W-:Y:S02]  /*1ad80*/  STL.64 [R1+0x2200], R16 ;  /* 0x0022001001007387 */ /* 0x0001e40000100a00 */
[----:B0-----:R-:W-:-:S02]  /*1ad90*/  MOV R16, R27 ;  /* 0x0000001b00107202 */ /* 0x001fc40000000f00 */
[----:B------:R-:W2:Y:S04]  /*1ada0*/  LDL.LU R27, [R1+0x2268] ;  /* 0x00226800011b7983 */ /* 0x000ea80000300800 */
[----:B------:R-:W-:Y:S04]  /*1adb0*/  STL.64 [R1+0x2248], R22 ;  /* 0x0022481601007387 */ /* 0x000fe80000100a00 */
[----:B------:R0:W-:Y:S04]  /*1adc0*/  STL.64 [R1+0x2240], R20 ;  /* 0x0022401401007387 */ /* 0x0001e80000100a00 */
[----:B0-----:R-:W4:Y:S04]  /*1add0*/  LDL.LU R20, [R1+0xe0] ;  /* 0x0000e00001147983 */ /* 0x001f280000300800 */
[----:B------:R-:W4:Y:S04]  /*1ade0*/  LDL.LU R21, [R1+0xe4] ;  /* 0x0000e40001157983 */ /* 0x000f280000300800 */
[----:B------:R-:W4:Y:S04]  /*1adf0*/  LDL.LU R22, [R1+0xe8] ;  /* 0x0000e80001167983 */ /* 0x000f280000300800 */
[----:B------:R-:W4:Y:S04]  /*1ae00*/  LDL.LU R23, [R1+0xec] ;  /* 0x0000ec0001177983 */ /* 0x000f280000300800 */
[----:B------:R-:W2:Y:S04]  /*1ae10*/  LDL.LU.64 R4, [R1+0x50] ;  /* 0x0000500001047983 */ /* 0x000ea80000300a00 */
[----:B------:R0:W-:Y:S04]  /*1ae20*/  STL.64 [R1+0x2168], R10 ;  /* 0x0021680a01007387 */ /* 0x0001e80000100a00 */
[----:B------:R1:W-:Y:S01]  /*1ae30*/  STL.64 [R1+0x2160], R8 ;  /* 0x0021600801007387 */ /* 0x0003e20000100a00 */
[----:B0-----:R-:W-:-:S03]  /*1ae40*/  MOV R10, R28 ;  /* 0x0000001c000a7202 */ /* 0x001fc60000000f00 */
[----:B-1----:R-:W4:Y:S01]  /*1ae50*/  LDL.LU R8, [R1+0x120] ;  /* 0x0001200001087983 */ /* 0x002f220000300800 */
[----:B---3--:R-:W-:Y:S01]  /*1ae60*/  MOV R9, R29 ;  /* 0x0000001d00097202 */ /* 0x008fe20000000f00 */
[----:B--2---:R-:W-:Y:S11]  /*1ae70*/  HMMA.16816.F32.BF16 R12, R24, R4, R12 ;  /* 0x00000004180c723c */ /* 0x004ff6000004180c */
[----:B------:R-:W-:Y:S11]  /*1ae80*/  @!UPT UIADD3 URZ, URZ, URZ, URZ ;  /* 0x0000003f3f3ff290 */ /* 0x000ff6000fffe03f */
[----:B------:R-:W-:Y:S01]  /*1ae90*/  @!UPT UIADD3 URZ, URZ, URZ, URZ ;  /* 0x0000003f3f3ff290 */ /* 0x000fe2000fffe03f */
[----:B------:R0:W-:Y:S01]  /*1aea0*/  STL.64 [R1+0x20], R12 ;  /* 0x0000200c01007387 */ /* 0x0001e20000100a00 */
[----:B------:R-:W-:Y:S02]  /*1aeb0*/  MOV R29, R14 ;  /* 0x0000000e001d7202 */ /* 0x000fe40000000f00 */
[----:B------:R-:W-:Y:S02]  /*1aec0*/  MOV R28, R15 ;  /* 0x0000000f001c7202 */ /* 0x000fe40000000f00 */
[----:B------:R-:W2:Y:S04]  /*1aed0*/  LDL.LU.64 R14, [R1+0x2260] ;  /* 0x00226000010e7983 */ /* 0x000ea80000300a00 */
[----:B0-----:R-:W2:Y:S01]  /*1aee0*/  LDL.LU.64 R12, [R1+0x2258] ;  /* 0x00225800010c7983 */ /* 0x001ea20000300a00 */
[----:B------:R-:W-:-:S07]  /*1aef0*/  IMAD.MOV.U32 R17, RZ, RZ, R0 ;  /* 0x000000ffff117224 */ /* 0x000fce00078e0000 */
[C---:B--2---:R-:W-:Y:S11]  /*1af00*/  HMMA.16816.F32.BF16 R12, R24.reuse, R16, R12 ;  /* 0x00000010180c723c */ /* 0x044ff6000004180c */
[----:B------:R-:W-:Y:S11]  /*1af10*/  @!UPT UIADD3 URZ, URZ, URZ, URZ ;  /* 0x0000003f3f3ff290 */ /* 0x000ff6000fffe03f */
[----:B------:R-:W-:Y:S01]  /*1af20*/  @!UPT UIADD3 URZ, URZ, URZ, URZ ;  /* 0x0000003f3f3ff290 */ /* 0x000fe2000fffe03f */
[----:B------:R0:W-:Y:S04]  /*1af30*/  STL.64 [R1+0x10], R12 ;  /* 0x0000100c01007387 */ /* 0x0001e80000100a00 */
[----:B------:R4:W-:Y:S04]  /*1af40*/  STL.64 [R1+0x18], R14 ;  /* 0x0000180e01007387 */ /* 0x0009e80000100a00 */
[----:B0-----:R-:W4:Y:S01]  /*1af50*/  LDL.LU.64 R12, [R1+0x2250] ;  /* 0x00225000010c7983 */ /* 0x001f220000300a00 */
[----:B------:R-:W-:Y:S01]  /*1af60*/  IMAD.MOV.U32 R11, RZ, RZ, R3 ;  /* 0x000000ffff0b7224 */ /* 0x000fe200078e0003 */
[C---:B----4-:R-:W-:Y:S02]  /*1af70*/  HMMA.16816.F32.BF16 R12, R24.reuse, R12, R20 ;  /* 0x0000000c180c723c */ /* 0x050fe40000041814 */
[----:B------:R-:W2:Y:S04]  /*1af80*/  LDL.LU.64 R22, [R1+0x2248] ;  /* 0x0022480001167983 */ /* 0x000ea80000300a00 */
[----:B------:R-:W3:Y:S11]  /*1af90*/  LDL.LU.64 R20, [R1+0x2240] ;  /* 0x0022400001147983 */ /* 0x000ef60000300a00 */
[----:B------:R-:W-:Y:S06]  /*1afa0*/  @!UPT UIADD3 URZ, URZ, URZ, URZ ;  /* 0x0000003f3f3ff290 */ /* 0x000fec000fffe03f */
[----:B------:R0:W-:Y:S01]  /*1afb0*/  STL.64 [R1], R12 ;  /* 0x0000000c01007387 */ /* 0x0001e20000100a00 */
[----:B------:R-:W-:Y:S01]  /*1afc0*/  IMAD.MOV.U32 R0, RZ, RZ, R14 ;  /* 0x000000ffff007224 */ /* 0x000fe200078e000e */
[----:B------:R-:W-:Y:S02]  /*1afd0*/  MOV R3, R15 ;  /* 0x0000000f00037202 */ /* 0x000fe40000000f00 */
[----:B------:R-:W3:Y:S04]  /*1afe0*/  LDL.LU.64 R14, [R1+0x2238] ;  /* 0x00223800010e7983 */ /* 0x000ee80000300a00 */
[----:B0-----:R-:W3:Y:S02]  /*1aff0*/  LDL.LU.64 R12, [R1+0x2230] ;  /* 0x00223000010c7983 */ /* 0x001ee40000300a00 */
[----:B---3--:R-:W-:Y:S02]  /*1b000*/  HMMA.16816.F32.BF16 R24, R24, R20, R12 ;  /* 0x000000141818723c */ /* 0x008fe4000004180c */
[----:B------:R-:W3:Y:S04]  /*1b010*/  LDL.LU.64 R14, [R1+0x2228] ;  /* 0x00222800010e7983 */ /* 0x000ee80000300a00 */
[----:B------:R-:W3:Y:S04]  /*1b020*/  LDL.LU.64 R12, [R1+0x2220] ;  /* 0x00222000010c7983 */ /* 0x000ee80000300a00 */
        /* <DEDUP_REMOVED lines=8> */
[----:B0-----:R-:W4:Y:S04]  /*1b0b0*/  LDL.LU.64 R24, [R1+0x70] ;  /* 0x0000700001187983 */ /* 0x001f280000300a00 */
[----:B------:R-:W2:Y:S01]  /*1b0c0*/  LDL.LU.64 R26, [R1+0x78] ;  /* 0x00007800011a7983 */ /* 0x000ea20000300a00 */
[C---:B---3--:R-:W-:Y:S11]  /*1b0d0*/  HMMA.16816.F32.BF16 R8, R12.reuse, R4, R8 ;  /* 0x000000040c08723c */ /* 0x048ff60000041808 */
[----:B------:R-:W-:Y:S11]  /*1b0e0*/  @!UPT UIADD3 URZ, URZ, URZ, URZ ;  /* 0x0000003f3f3ff290 */ /* 0x000ff6000fffe03f */
[----:B------:R-:W-:Y:S01]  /*1b0f0*/  @!UPT UIADD3 URZ, URZ, URZ, URZ ;  /* 0x0000003f3f3ff290 */ /* 0x000fe2000fffe03f */
[----:B------:R0:W-:Y:S02]  /*1b100*/  STL.64 [R1+0xa0], R8 ;  /* 0x0000a00801007387 */ /* 0x0001e40000100a00 */
[----:B0-----:R-:W-:Y:S01]  /*1b110*/  MOV R9, R4 ;  /* 0x0000000400097202 */ /* 0x001fe20000000f00 */
[----:B------:R-:W-:Y:S02]  /*1b120*/  IMAD.MOV.U32 R8, RZ, RZ, R5 ;  /* 0x000000ffff087224 */ /* 0x000fe400078e0005 */
[----:B------:R-:W0:Y:S04]  /*1b130*/  LDSM.16.MT88.4 R4, [R2+0x14800] ;  /* 0x014800000204783b */ /* 0x000e280000004200 */
[----:B------:R-:W-:Y:S04]  /*1b140*/  STL.64 [R1+0xa8], R10 ;  /* 0x0000a80a01007387 */ /* 0x000fe80000100a00 */
[----:B0-----:R0:W-:Y:S04]  /*1b150*/  STL.64 [R1+0x2108], R6 ;  /* 0x0021080601007387 */ /* 0x0011e80000100a00 */
[----:B0-----:R-:W3:Y:S01]  /*1b160*/  LDL R7, [R1+0x10cc] ;  /* 0x0010cc0001077983 */ /* 0x001ee20000100800 */
[C---:B--2---:R-:W-:Y:S03]  /*1b170*/  HMMA.16816.F32.BF16 R16, R12.reuse, R16, R20 ;  /* 0x000000100c10723c */ /* 0x044fe60000041814 */
[----:B------:R0:W-:Y:S04]  /*1b180*/  STL.64 [R1+0x2100], R4 ;  /* 0x0021000401007387 */ /* 0x0001e80000100a00 */
[----:B---3--:R1:W-:Y:S04]  /*1b190*/  STL [R1+0x21c8], R7 ;  /* 0x0021c80701007387 */ /* 0x0083e80000100800 */
[----:B0-----:R-:W2:Y:S04]  /*1b1a0*/  LDL.LU R4, [R1+0x150] ;  /* 0x0001500001047983 */ /* 0x001ea80000300800 */
[----:B------:R-:W2:Y:S04]  /*1b1b0*/  LDL.LU R5, [R1+0x154] ;  /* 0x0001540001057983 */ /* 0x000ea80000300800 */
[----:B------:R-:W2:Y:S04]  /*1b1c0*/  LDL.LU R6, [R1+0x158] ;  /* 0x0001580001067983 */ /* 0x000ea80000300800 */
[----:B-1----:R-:W2:Y:S04]  /*1b1d0*/  LDL.LU R7, [R1+0x15c] ;  /* 0x00015c0001077983 */ /* 0x002ea80000300800 */
[----:B------:R-:W-:Y:S04]  /*1b1e0*/  STL [R1+0x20bc], R2 ;  /* 0x0020bc0201007387 */ /* 0x000fe80000100800 */
[----:B------:R-:W3:Y:S04]  /*1b1f0*/  LDL.LU.64 R22, [R1+0x2218] ;  /* 0x0022180001167983 */ /* 0x000ee80000300a00 */
[----:B------:R-:W2:Y:S04]  /*1b200*/  LDL.LU.64 R20, [R1+0x2210] ;  /* 0x0022100001147983 */ /* 0x000ea80000300a00 */
[----:B------:R-:W-:Y:S04]  /*1b210*/  STL.64 [R1+0xe0], R16 ;  /* 0x0000e01001007387 */ /* 0x000fe80000100a00 */
[----:B------:R0:W-:Y:S04]  /*1b220*/  STL.64 [R1+0xe8], R18 ;  /* 0x0000e81201007387 */ /* 0x0001e80000100a00 */
[----:B0-----:R-:W4:Y:S04]  /*1b230*/  LDL.LU.64 R18, [R1+0x2208] ;  /* 0x0022080001127983 */ /* 0x001f280000300a00 */
[----:B------:R-:W4:Y:S02]  /*1b240*/  LDL.LU.64 R16, [R1+0x2200] ;  /* 0x0022000001107983 */ /* 0x000f240000300a00 */
[C---:B----4-:R-:W-:Y:S11]  /*1b250*/  HMMA.16816.F32.BF16 R16, R12.reuse, R24, R16 ;  /* 0x000000180c10723c */ /* 0x050ff60000041810 */
[----:B------:R-:W-:Y:S11]  /*1b260*/  @!UPT UIADD3 URZ, URZ, URZ, URZ ;  /* 0x0000003f3f3ff290 */ /* 0x000ff6000fffe03f */
[----:B------:R-:W-:Y:S01]  /*1b270*/  @!UPT UIADD3 URZ, URZ, URZ, URZ ;  /* 0x0000003f3f3ff290 */ /* 0x000fe2000fffe03f */
[----:B------:R-:W-:Y:S04]  /*1b280*/  STL.64 [R1+0xd0], R16 ;  /* 0x0000d01001007387 */ /* 0x000fe80000100a00 */
[----:B------:R0:W-:Y:S04]  /*1b290*/  STL.64 [R1+0xd8], R18 ;  /* 0x0000d81201007387 */ /* 0x0001e80000100a00 */
[----:B0-----:R-:W4:Y:S04]  /*1b2a0*/  LDL.LU.64 R18, [R1+0x21f8] ;  /* 0x0021f80001127983 */ /* 0x001f280000300a00 */
[----:B------:R-:W3:Y:S01]  /*1b2b0*/  LDL.LU.64 R16, [R1+0x21f0] ;  /* 0x0021f00001107983 */ /* 0x000ee20000300a00 */
[----:B--2---:R-:W-:Y:S03]  /*1b2c0*/  HMMA.16816.F32.BF16 R4, R12, R20, R4 ;  /* 0x000000140c04723c */ /* 0x004fe60000041804 */
[----:B------:R-:W-:Y:S04]  /*1b2d0*/  STL.64 [R1+0x21c0], R26 ;  /* 0x0021c01a01007387 */ /* 0x000fe80000100a00 */
[----:B------:R-:W-:Y:S01]  /*1b2e0*/  STL.64 [R1+0x21b8], R24 ;  /* 0x0021b81801007387 */ /* 0x000fe20000100a00 */
[----:B------:R-:W-:-:S02]  /*1b2f0*/  MOV R13, R8 ;  /* 0x00000008000d7202 */ /* 0x000fc40000000f00 */
[----:B------:R-:W-:Y:S11]  /*1b300*/  MOV R12, R9 ;  /* 0x00000009000c7202 */ /* 0x000ff60000000f00 */
[----:B------:R-:W-:Y:S02]  /*1b310*/  @!UPT UIADD3 URZ, URZ, URZ, URZ ;  /* 0x0000003f3f3ff290 */ /* 0x000fe4000fffe03f */
[----:B------:R0:W-:Y:S04]  /*1b320*/  STL.64 [R1+0x90], R4 ;  /* 0x0000900401007387 */ /* 0x0001e80000100a00 */
[----:B------:R1:W-:Y:S04]  /*1b330*/  STL.64 [R1+0x98], R6 ;  /* 0x0000980601007387 */ /* 0x0003e80000100a00 */
[----:B0-----:R-:W2:Y:S04]  /*1b340*/  LDL.LU R4, [R1+0x140] ;  /* 0x0001400001047983 */ /* 0x001ea80000300800 */
[----:B------:R-:W2:Y:S04]  /*1b350*/  LDL.LU R5, [R1+0x144] ;  /* 0x0001440001057983 */ /* 0x000ea80000300800 */
[----:B-1----:R-:W2:Y:S04]  /*1b360*/  LDL.LU R6, [R1+0x148] ;  /* 0x0001480001067983 */ /* 0x002ea80000300800 */
[----:B------:R-:W2:Y:S04]  /*1b370*/  LDL.LU R7, [R1+0x14c] ;  /* 0x00014c0001077983 */ /* 0x000ea80000300800 */
[----:B------:R-:W-:Y:S01]  /*1b380*/  STL.64 [R1+0x21b0], R20 ;  /* 0x0021b01401007387 */ /* 0x000fe20000100a00 */
[----:B----4-:R-:W-:Y:S01]  /*1b390*/  IMAD.MOV.U32 R8, RZ, RZ, R19 ;  /* 0x000000ffff087224 */ /* 0x010fe200078e0013 */
[----:B------:R-:W-:-:S02]  /*1b3a0*/  MOV R9, R18 ;  /* 0x0000001200097202 */ /* 0x000fc40000000f00 */
[----:B------:R-:W4:Y:S01]  /*1b3b0*/  LDL.LU R19, [R1+0x21e8] ;  /* 0x0021e80001137983 */ /* 0x000f220000300800 */
[----:B---3--:R-:W-:Y:S01]  /*1b3c0*/  MOV R10, R17 ;  /* 0x00000011000a7202 */ /* 0x008fe20000000f00 */
[----:B------:R-:W-:Y:S02]  /*1b3d0*/  IMAD.MOV.U32 R11, RZ, RZ, R16 ;  /* 0x000000ffff0b7224 */ /* 0x000fe400078e0010 */
[----:B------:R-:W3:Y:S04]  /*1b3e0*/  LDL.LU R18, [R1+0x21e4] ;  /* 0x0021e40001127983 */ /* 0x000ee80000300800 */
[----:B------:R-:W2:Y:S04]  /*1b3f0*/  LDL.LU R17, [R1+0x21e0] ;  /* 0x0021e00001117983 */ /* 0x000ea80000300800 */
[----:B------:R-:W2:Y:S04]  /*1b400*/  LDL.LU R16, [R1+0x21dc] ;  /* 0x0021dc0001107983 */ /* 0x000ea80000300800 */
[----:B------:R-:W2:Y:S04]  /*1b410*/  LDL R2, [R1+0x10d0] ;  /* 0x0010d00001027983 */ /* 0x000ea80000100800 */
[----:B------:R-:W-:Y:S04]  /*1b420*/  STL.64 [R1+0x2178], R10 ;  /* 0x0021780a01007387 */ /* 0x000fe80000100a00 */
[----:B------:R0:W-:Y:S04]  /*1b430*/  STL.64 [R1+0x2170], R8 ;  /* 0x0021700801007387 */ /* 0x0001e80000100a00 */
[----:B0-----:R-:W2:Y:S04]  /*1b440*/  LDL.LU R8, [R1+0xc0] ;  /* 0x0000c00001087983 */ /* 0x001ea80000300800 */
[----:B------:R-:W2:Y:S01]  /*1b450*/  LDL.LU R9, [R1+0xc4] ;  /* 0x0000c40001097983 */ /* 0x000ea20000300800 */
[----:B------:R-:W-:-:S03]  /*1b460*/  MOV R11, R22 ;  /* 0x00000016000b7202 */ /* 0x000fc60000000f00 */
[----:B------:R-:W2:Y:S01]  /*1b470*/  LDL.LU R20, [R1+0x110] ;  /* 0x0001100001147983 */ /* 0x000ea20000300800 */
[----:B------:R-:W-:-:S03]  /*1b480*/  MOV R10, R23 ;  /* 0x00000017000a7202 */ /* 0x000fc60000000f00 */
[----:B------:R-:W2:Y:S04]  /*1b490*/  LDL.LU R21, [R1+0x114] ;  /* 0x0001140001157983 */ /* 0x000ea80000300800 */
[----:B------:R-:W2:Y:S04]  /*1b4a0*/  LDL.LU R22, [R1+0x118] ;  /* 0x0001180001167983 */ /* 0x000ea80000300800 */
[----:B------:R-:W2:Y:S04]  /*1b4b0*/  LDL.LU R23, [R1+0x11c] ;  /* 0x00011c0001177983 */ /* 0x000ea80000300800 */
[----:B------:R-:W2:Y:S04]  /*1b4c0*/  LDL.LU R24, [R1+0x130] ;  /* 0x0001300001187983 */ /* 0x000ea80000300800 */
[----:B------:R-:W2:Y:S04]  /*1b4d0*/  LDL.LU R25, [R1+0x134] ;  /* 0x0001340001197983 */ /* 0x000ea80000300800 */
[----:B------:R-:W2:Y:S04]  /*1b4e0*/  LDL.LU R26, [R1+0x138] ;  /* 0x00013800011a7983 */ /* 0x000ea80000300800 */
[----:B------:R-:W2:Y:S04]  /*1b4f0*/  LDL.LU R27, [R1+0x13c] ;  /* 0x00013c00011b7983 */ /* 0x000ea80000300800 */
[----:B------:R4:W-:Y:S02]  /*1b500*/  STL.64 [R1+0x2188], R10 ;  /* 0x0021880a01007387 */ /* 0x0009e40000100a00 */
[----:B----4-:R-:W-:Y:S01]  /*1b510*/  IMAD.MOV.U32 R11, RZ, RZ, R19 ;  /* 0x000000ffff0b7224 */ /* 0x010fe200078e0013 */
[----:B---3--:R-:W-:Y:S01]  /*1b520*/  MOV R10, R18 ;  /* 0x00000012000a7202 */ /* 0x008fe20000000f00 */
[----:B--2---:R0:W-:Y:S02]  /*1b530*/  STL.64 [R1+0x2180], R8 ;  /* 0x0021800801007387 */ /* 0x0041e40000100a00 */
[----:B0-----:R-:W-:Y:S01]  /*1b540*/  IMAD.MOV.U32 R8, RZ, RZ, R16 ;  /* 0x000000ffff087224 */ /* 0x001fe200078e0010 */
[----:B------:R-:W-:Y:S01]  /*1b550*/  MOV R9, R17 ;  /* 0x0000001100097202 */ /* 0x000fe20000000f00 */
[----:B------:R-:W2:Y:S04]  /*1b560*/  LDL.LU R16, [R1+0x21d8] ;  /* 0x0021d80001107983 */ /* 0x000ea80000300800 */
[----:B------:R-:W2:Y:S04]  /*1b570*/  LDL.LU R17, [R1+0x21d4] ;  /* 0x0021d40001117983 */ /* 0x000ea80000300800 */
[----:B------:R-:W2:Y:S04]  /*1b580*/  LDL.LU R18, [R1+0x21d0] ;  /* 0x0021d00001127983 */ /* 0x000ea80000300800 */
[----:B------:R-:W2:Y:S04]  /*1b590*/  LDL.LU R19, [R1+0x21cc] ;  /* 0x0021cc0001137983 */ /* 0x000ea80000300800 */
[----:B------:R-:W-:Y:S04]  /*1b5a0*/  STL.64 [R1+0x21a8], R10 ;  /* 0x0021a80a01007387 */ /* 0x000fe80000100a00 */
[----:B------:R0:W-:Y:S04]  /*1b5b0*/  STL.64 [R1+0x21a0], R8 ;  /* 0x0021a00801007387 */ /* 0x0001e80000100a00 */
[----:B0-----:R-:W3:Y:S04]  /*1b5c0*/  LDL.LU R8, [R1+0x100] ;  /* 0x0001000001087983 */ /* 0x001ee80000300800 */
[----:B------:R-:W3:Y:S04]  /*1b5d0*/  LDL.LU R9, [R1+0x104] ;  /* 0x0001040001097983 */ /* 0x000ee80000300800 */
[----:B------:R-:W3:Y:S04]  /*1b5e0*/  LDL.LU R10, [R1+0x108] ;  /* 0x00010800010a7983 */ /* 0x000ee80000300800 */
[----:B------:R-:W3:Y:S01]  /*1b5f0*/  LDL.LU R11, [R1+0x10c] ;  /* 0x00010c00010b7983 */ /* 0x000ee20000300800 */
[C---:B--2---:R-:W-:Y:S03]  /*1b600*/  HMMA.16816.F32.BF16 R12, R16.reuse, R12, R4 ;  /* 0x0000000c100c723c */ /* 0x044fe60000041804 */
[----:B------:R-:W2:Y:S11]  /*1b610*/  LDL.LU R7, [R1+0x21c8] ;  /* 0x0021c80001077983 */ /* 0x000eb60000300800 */
[----:B------:R-:W-:Y:S09]  /*1b620*/  @!UPT UIADD3 URZ, URZ, URZ, URZ ;  /* 0x0000003f3f3ff290 */ /* 0x000ff2000fffe03f */
[----:B------:R-:W-:Y:S01]  /*1b630*/  STL [R1+0x40], R12 ;  /* 0x0000400c01007387 */ /* 0x000fe20000100800 */
[----:B------:R-:W-:Y:S01]  /*1b640*/  MOV R6, R13 ;  /* 0x0000000d00067202 */ /* 0x000fe20000000f00 */
[----:B------:R-:W-:Y:S01]  /*1b650*/  IMAD.MOV.U32 R4, RZ, RZ, R15 ;  /* 0x000000ffff047224 */ /* 0x000fe200078e000f */
[----:B------:R-:W-:Y:S02]  /*1b660*/  MOV R5, R14 ;  /* 0x0000000e00057202 */ /* 0x000fe40000000f00 */
[----:B------:R-:W0:Y:S04]  /*1b670*/  LDSM.16.MT88.4 R12, [R2+0x14800] ;  /* 0x01480000020c783b */ /* 0x000e280000004200 */
[----:B--2---:R-:W-:Y:S04]  /*1b680*/  STL.64 [R1+0x2128], R6 ;  /* 0x0021280601007387 */ /* 0x004fe80000100a00 */
[----:B------:R1:W-:Y:S04]  /*1b690*/  STL.64 [R1+0x2120], R4 ;  /* 0x0021200401007387 */ /* 0x0003e80000100a00 */
[----:B-1----:R-:W2:Y:S04]  /*1b6a0*/  LDL.LU.64 R4, [R1+0x80] ;  /* 0x0000800001047983 */ /* 0x002ea80000300a00 */
[----:B------:R-:W4:Y:S04]  /*1b6b0*/  LDL.LU.64 R6, [R1+0x88] ;  /* 0x0000880001067983 */ /* 0x000f280000300a00 */
[----:B0-----:R-:W-:Y:S04]  /*1b6c0*/  STL.64 [R1+0x20c8], R14 ;  /* 0x0020c80e01007387 */ /* 0x001fe80000100a00 */
[----:B------:R0:W-:Y:S04]  /*1b6d0*/  STL.64 [R1+0x20c0], R12 ;  /* 0x0020c00c01007387 */ /* 0x0001e80000100a00 */
[----:B0-----:R-:W3:Y:S04]  /*1b6e0*/  LDL.LU R12, [R1+0x10] ;  /* 0x00001000010c7983 */ /* 0x001ee80000300800 */
[----:B------:R-:W3:Y:S04]  /*1b6f0*/  LDL.LU R13, [R1+0x14] ;  /* 0x00001400010d7983 */ /* 0x000ee80000300800 */
[----:B------:R-:W3:Y:S04]  /*1b700*/  LDL.LU R14, [R1+0x18] ;  /* 0x00001800010e7983 */ /* 0x000ee80000300800 */
[----:B------:R-:W3:Y:S01]  /*1b710*/  LDL.LU R15, [R1+0x1c] ;  /* 0x00001c00010f7983 */ /* 0x000ee20000300800 */
[C---:B--2---:R-:W-:Y:S03]  /*1b720*/  HMMA.16816.F32.BF16 R24, R16.reuse, R4, R24 ;  /* 0x000000041018723c */ /* 0x044fe60000041818 */
[----:B---3--:R0:W-:Y:S04]  /*1b730*/  STL.64 [R1+0x2138], R14 ;  /* 0x0021380e01007387 */ /* 0x0081e80000100a00 */
[----:B------:R-:W-:Y:S04]  /*1b740*/  STL.64 [R1+0x2130], R12 ;  /* 0x0021300c01007387 */ /* 0x000fe80000100a00 */
[----:B0-----:R-:W2:Y:S04]  /*1b750*/  LDL R14, [R1+0x58] ;  /* 0x00005800010e7983 */ /* 0x001ea80000100800 */
[----:B------:R-:W2:Y:S08]  /*1b760*/  LDL R15, [R1+0x5c] ;  /* 0x00005c00010f7983 */ /* 0x000eb00000100800 */
[----:B------:R-:W-:Y:S04]  /*1b770*/  STL.64 [R1+0x1a0], R24 ;  /* 0x0001a01801007387 */ /* 0x000fe80000100a00 */
[----:B------:R0:W-:Y:S04]  /*1b780*/  STL.64 [R1+0x1a8], R26 ;  /* 0x0001a81a01007387 */ /* 0x0001e80000100a00 */
[----:B0-----:R-:W3:Y:S04]  /*1b790*/  LDL.LU.64 R26, [R1+0x21c0] ;  /* 0x0021c000011a7983 */ /* 0x001ee80000300a00 */
[----:B------:R-:W2:Y:S02]  /*1b7a0*/  LDL.LU.64 R24, [R1+0x21b8] ;  /* 0x0021b80001187983 */ /* 0x000ea40000300a00 */
[----:B--2---:R-:W-:Y:S11]  /*1b7b0*/  HMMA.16816.F32.BF16 R20, R16, R24, R20 ;  /* 0x000000181014723c */ /* 0x004ff60000041814 */
[----:B------:R-:W-:Y:S11]  /*1b7c0*/  @!UPT UIADD3 URZ, URZ, URZ, URZ ;  /* 0x0000003f3f3ff290 */ /* 0x000ff6000fffe03f */
[----:B------:R-:W-:Y:S01]  /*1b7d0*/  @!UPT UIADD3 URZ, URZ, URZ, URZ ;  /* 0x0000003f3f3ff290 */ /* 0x000fe2000fffe03f */
[----:B------:R0:W-:Y:S01]  /*1b7e0*/  STL [R1+0x1d4], R21 ;  /* 0x0001d41501007387 */ /* 0x0001e20000100800 */
[----:B------:R-:W-:-:S03]  /*1b7f0*/  MOV R2, R20 ;  /* 0x0000001400027202 */ /* 0x000fc60000000f00 */
[----:B------:R1:W-:Y:S04]  /*1b800*/  STL.64 [R1+0x1d8], R22 ;  /* 0x0001d81601007387 */ /* 0x0003e80000100a00 */
[----:B0-----:R-:W2:Y:S04]  /*1b810*/  LDL.LU.64 R20, [R1+0x21b0] ;  /* 0x0021b00001147983 */ /* 0x001ea80000300a00 */
[----:B------:R-:W-:Y:S01]  /*1b820*/  STL [R1+0x20e0], R2 ;  /* 0x0020e00201007387 */ /* 0x000fe20000100800 */
[----:B--2---:R-:W-:Y:S03]  /*1b830*/  HMMA.16816.F32.BF16 R16, R16, R20, R8 ;  /* 0x000000141010723c */ /* 0x004fe60000041808 */
[----:B------:R-:W2:Y:S04]  /*1b840*/  LDL.LU.64 R10, [R1+0x21a8] ;  /* 0x0021a800010a7983 */ /* 0x000ea80000300a00 */
[----:B------:R-:W2:Y:S04]  /*1b850*/  LDL.LU.64 R8, [R1+0x21a0] ;  /* 0x0021a00001087983 */ /* 0x000ea80000300a00 */
[----:B-1----:R-:W2:Y:S04]  /*1b860*/  LDL.LU.64 R22, [R1+0x2198] ;  /* 0x0021980001167983 */ /* 0x002ea80000300a00 */
[----:B------:R-:W2:Y:S08]  /*1b870*/  LDL.LU.64 R20, [R1+0x2190] ;  /* 0x0021900001147983 */ /* 0x000eb00000300a00 */
[----:B------:R-:W-:Y:S04]  /*1b880*/  STL.64 [R1+0x190], R16 ;  /* 0x0001901001007387 */ /* 0x000fe80000100a00 */
[----:B------:R0:W-:Y:S04]  /*1b890*/  STL.64 [R1+0x198], R18 ;  /* 0x0001981201007387 */ /* 0x0001e80000100a00 */
[----:B0-----:R-:W3:Y:S01]  /*1b8a0*/  LDL.LU.64 R18, [R1+0x68] ;  /* 0x0000680001127983 */ /* 0x001ee20000300a00 */
[C---:B--2---:R-:W-:Y:S11]  /*1b8b0*/  HMMA.16816.F32.BF16 R8, R20.reuse, R14, R8 ;  /* 0x0000000e1408723c */ /* 0x044ff60000041808 */
[----:B------:R-:W-:Y:S11]  /*1b8c0*/  @!UPT UIADD3 URZ, URZ, URZ, URZ ;  /* 0x0000003f3f3ff290 */ /* 0x000ff6000fffe03f */
[----:B------:R-:W-:Y:S01]  /*1b8d0*/  @!UPT UIADD3 URZ, URZ, URZ, URZ ;  /* 0x0000003f3f3ff290 */ /* 0x000fe2000fffe03f */
        /* <DEDUP_REMOVED lines=9> */
[----:B0-----:R-:W3:Y:S04]  /*1b970*/  LDL.LU.64 R10, [R1+0x2178] ;  /* 0x00217800010a7983 */ /* 0x001ee80000300a00 */
[----:B------:R-:W3:Y:S04]  /*1b980*/  LDL.LU.64 R8, [R1+0x2170] ;  /* 0x0021700001087983 */ /* 0x000ee80000300a00 */
[----:B------:R0:W-:Y:S04]  /*1b990*/  STL.64 [R1+0x2140], R6 ;  /* 0x0021400601007387 */ /* 0x0001e80000100a00 */
[----:B------:R-:W2:Y:S04]  /*1b9a0*/  LDL.LU R4, [R1+0x20] ;  /* 0x0000200001047983 */ /* 0x000ea80000300800 */
[----:B------:R-:W2:Y:S01]  /*1b9b0*/  LDL.LU R5, [R1+0x24] ;  /* 0x0000240001057983 */ /* 0x000ea20000300800 */
[----:B0-----:R-:W-:Y:S01]  /*1b9c0*/  MOV R6, R29 ;  /* 0x0000001d00067202 */ /* 0x001fe20000000f00 */
[----:B------:R-:W-:Y:S01]  /*1b9d0*/  IMAD.MOV.U32 R7, RZ, RZ, R28 ;  /* 0x000000ffff077224 */ /* 0x000fe200078e001c */
[C---:B---3--:R-:W-:Y:S11]  /*1b9e0*/  HMMA.16816.F32.BF16 R8, R20.reuse, R26, R8 ;  /* 0x0000001a1408723c */ /* 0x048ff60000041808 */
[----:B------:R-:W-:Y:S11]  /*1b9f0*/  @!UPT UIADD3 URZ, URZ, URZ, URZ ;  /* 0x0000003f3f3ff290 */ /* 0x000ff6000fffe03f */
[----:B------:R-:W-:Y:S01]  /*1ba00*/  @!UPT UIADD3 URZ, URZ, URZ, URZ ;  /* 0x0000003f3f3ff290 */ /* 0x000fe2000fffe03f */
[----:B------:R0:W-:Y:S01]  /*1ba10*/  STL.64 [R1+0x1b0], R8 ;  /* 0x0001b00801007387 */ /* 0x0001e20000100a00 */
[----:B------:R-:W-:Y:S02]  /*1ba20*/  MOV R29, R10 ;  /* 0x0000000a001d7202 */ /* 0x000fe40000000f00 */
[----:B------:R-:W-:Y:S02]  /*1ba30*/  MOV R28, R11 ;  /* 0x0000000b001c7202 */ /* 0x000fe40000000f00 */
[----:B------:R-:W3:Y:S04]  /*1ba40*/  LDL.LU.64 R10, [R1+0x2168] ;  /* 0x00216800010a7983 */ /* 0x000ee80000300a00 */
[----:B0-----:R-:W3:Y:S04]  /*1ba50*/  LDL.LU.64 R8, [R1+0x2160] ;  /* 0x0021600001087983 */ /* 0x001ee80000300a00 */
[----:B------:R-:W-:Y:S04]  /*1ba60*/  STL [R1+0x2094], R28 ;  /* 0x0020941c01007387 */ /* 0x000fe80000100800 */
[----:B------:R-:W-:Y:S01]  /*1ba70*/  STL [R1+0x2090], R29 ;  /* 0x0020901d01007387 */ /* 0x000fe20000100800 */
[----:B---3--:R-:W-:Y:S03]  /*1ba80*/  HMMA.16816.F32.BF16 R20, R20, R18, R8 ;  /* 0x000000121414723c */ /* 0x008fe60000041808 */
[----:B------:R-:W2:Y:S04]  /*1ba90*/  LDL.LU.64 R10, [R1+0x2158] ;  /* 0x00215800010a7983 */ /* 0x000ea80000300a00 */
[----:B------:R-:W2:Y:S11]  /*1baa0*/  LDL.LU.64 R8, [R1+0x2150] ;  /* 0x0021500001087983 */ /* 0x000eb60000300a00 */
[----:B------:R-:W-:Y:S05]  /*1bab0*/  @!UPT UIADD3 URZ, URZ, URZ, URZ ;  /* 0x0000003f3f3ff290 */ /* 0x000fea000fffe03f */
[----:B------:R0:W-:Y:S04]  /*1bac0*/  STL.64 [R1+0x170], R20 ;  /* 0x0001701401007387 */ /* 0x0001e80000100a00 */
[----:B------:R1:W-:Y:S04]  /*1bad0*/  STL.64 [R1+0x178], R22 ;  /* 0x0001781601007387 */ /* 0x0003e80000100a00 */
[----:B0-----:R-:W3:Y:S04]  /*1bae0*/  LDL.LU R20, [R1] ;  /* 0x0000000001147983 */ /* 0x001ee80000300800 */
[----:B------:R-:W3:Y:S01]  /*1baf0*/  LDL.LU R21, [R1+0x4] ;  /* 0x0000040001157983 */ /* 0x000ee20000300800 */
[----:B-1----:R-:W-:-:S03]  /*1bb00*/  IMAD.MOV.U32 R22, RZ, RZ, R0 ;  /* 0x000000ffff167224 */ /* 0x002fc600078e0000 */
[----:B------:R-:W4:Y:S01]  /*1bb10*/  LDL.LU R0, [R1+0x2148] ;  /* 0x0021480001007983 */ /* 0x000f220000300800 */
[----:B--2---:R-:W-:Y:S03]  /*1bb20*/  HMMA.16816.F32.BF16 R12, R8, R14, R4 ;  /* 0x0000000e080c723c */ /* 0x004fe60000041804 */
[----:B------:R-:W2:Y:S11]  /*1bb30*/  LDL.LU.64 R6, [R1+0x2140] ;  /* 0x0021400001067983 */ /* 0x000eb60000300a00 */
[----:B------:R-:W-:Y:S09]  /*1bb40*/  @!UPT UIADD3 URZ, URZ, URZ, URZ ;  /* 0x0000003f3f3ff290 */ /* 0x000ff2000fffe03f */
[----:B------:R-:W-:Y:S04]  /*1bb50*/  STL.64 [R1+0x160], R12 ;  /* 0x0001600c01007387 */ /* 0x000fe80000100a00 */
[----:B------:R0:W-:Y:S04]  /*1bb60*/  STL.64 [R1+0x168], R14 ;  /* 0x0001680e01007387 */ /* 0x0001e80000100a00 */
[----:B0-----:R-:W2:Y:S04]  /*1bb70*/  LDL.LU.64 R14, [R1+0x2138] ;  /* 0x00213800010e7983 */ /* 0x001ea80000300a00 */
[----:B------:R-:W2:Y:S01]  /*1bb80*/  LDL.LU.64 R12, [R1+0x2130] ;  /* 0x00213000010c7983 */ /* 0x000ea20000300a00 */
[----:B------:R-:W-:-:S07]  /*1bb90*/  MOV R23, R3 ;  /* 0x0000000300177202 */ /* 0x000fce0000000f00 */
[----:B---3--:R-:W-:Y:S01]  /*1bba0*/  HMMA.16816.F32.BF16 R20, R8, R26, R20 ;  /* 0x0000001a0814723c */ /* 0x008fe20000041814 */
[----:B------:R-:W-:Y:S02]  /*1bbb0*/  MOV R2, R26 ;  /* 0x0000001a00027202 */ /* 0x000fe40000000f00 */
[----:B------:R-:W-:-:S05]  /*1bbc0*/  MOV R3, R27 ;  /* 0x0000001b00037202 */ /* 0x000fca0000000f00 */
[C---:B--2---:R-:W-:Y:S11]  /*1bbd0*/  HMMA.16816.F32.BF16 R12, R8.reuse, R6, R12 ;  /* 0x00000006080c723c */ /* 0x044ff6000004180c */
[----:B------:R-:W-:Y:S11]  /*1bbe0*/  @!UPT UIADD3 URZ, URZ, URZ, URZ ;  /* 0x0000003f3f3ff290 */ /* 0x000ff6000fffe03f */
[----:B------:R-:W-:Y:S01]  /*1bbf0*/  @!UPT UIADD3 URZ, URZ, URZ, URZ ;  /* 0x0000003f3f3ff290 */ /* 0x000fe2000fffe03f */
[----:B------:R0:W-:Y:S04]  /*1bc00*/  STL.64 [R1+0x150], R12 ;  /* 0x0001500c01007387 */ /* 0x0001e80000100a00 */
[----:B------:R-:W-:Y:S01]  /*1bc10*/  STL.64 [R1+0x158], R14 ;  /* 0x0001580e01007387 */ /* 0x000fe20000100a00 */
[----:B0-----:R-:W-:Y:S01]  /*1bc20*/  MOV R13, R6 ;  /* 0x00000006000d7202 */ /* 0x001fe20000000f00 */
[----:B------:R-:W-:Y:S02]  /*1bc30*/  IMAD.MOV.U32 R12, RZ, RZ, R7 ;  /* 0x000000ffff0c7224 */ /* 0x000fe400078e0007 */
[----:B------:R-:W2:Y:S04]  /*1bc40*/  LDL.LU.64 R6, [R1+0x2128] ;  /* 0x0021280001067983 */ /* 0x000ea80000300a00 */
[----:B------:R-:W3:Y:S04]  /*1bc50*/  LDL.LU.64 R4, [R1+0x2120] ;  /* 0x0021200001047983 */ /* 0x000ee80000300a00 */
[----:B------:R-:W-:Y:S04]  /*1bc60*/  STL.64 [R1+0x140], R20 ;  /* 0x0001401401007387 */ /* 0x000fe80000100a00 */
[----:B------:R-:W-:Y:S04]  /*1bc70*/  STL.64 [R1+0x148], R22 ;  /* 0x0001481601007387 */ /* 0x000fe80000100a00 */
[----:B------:R-:W3:Y:S04]  /*1bc80*/  LDL.LU.64 R26, [R1+0x2118] ;  /* 0x00211800011a7983 */ /* 0x000ee80000300a00 */
[----:B------:R-:W3:Y:S04]  /*1bc90*/  LDL.LU.64 R24, [R1+0x2110] ;  /* 0x0021100001187983 */ /* 0x000ee80000300a00 */
[----:B----4-:R-:W0:Y:S04]  /*1bca0*/  LDSM.16.MT88.4 R20, [R0+0x15000] ;  /* 0x015000000014783b */ /* 0x010e280000004200 */
[----:B------:R-:W-:Y:S04]  /*1bcb0*/  STL [R1+0x20e8], R3 ;  /* 0x0020e80301007387 */ /* 0x000fe80000100800 */
[----:B------:R-:W-:Y:S04]  /*1bcc0*/  STL [R1+0x20e4], R2 ;  /* 0x0020e40201007387 */ /* 0x000fe80000100800 */
[----:B0-----:R-:W-:Y:S04]  /*1bcd0*/  STL.64 [R1+0x2088], R22 ;  /* 0x0020881601007387 */ /* 0x001fe80000100a00 */
[----:B------:R-:W-:Y:S04]  /*1bce0*/  STL.64 [R1+0x2080], R20 ;  /* 0x0020801401007387 */ /* 0x000fe80000100a00 */
[----:B--2---:R-:W0:Y:S01]  /*1bcf0*/  LDSM.16.M88.4 R20, [R7+0x100] ;  /* 0x000100000714783b */ /* 0x004e220000000200 */
[----:B---3--:R-:W-:Y:S01]  /*1bd00*/  HMMA.16816.F32.BF16 R8, R8, R18, R24 ;  /* 0x000000120808723c */ /* 0x008fe20000041818 */
[----:B0-----:R-:W-:Y:S01]  /*1bd10*/  MOV R29, R21 ;  /* 0x00000015001d7202 */ /* 0x001fe20000000f00 */
[----:B------:R-:W-:Y:S01]  /*1bd20*/  IMAD.MOV.U32 R28, RZ, RZ, R20 ;  /* 0x000000ffff1c7224 */ /* 0x000fe200078e0014 */
[----:B------:R-:W-:Y:S04]  /*1bd30*/  STL.64 [R1+0x20], R20 ;  /* 0x0000201401007387 */ /* 0x000fe80000100a00 */
[----:B------:R-:W-:Y:S04]  /*1bd40*/  STL.64 [R1+0x28], R22 ;  /* 0x0000281601007387 */ /* 0x000fe80000100a00 */
[----:B------:R-:W-:Y:S04]  /*1bd50*/  STL [R1+0x20b4], R29 ;  /* 0x0020b41d01007387 */ /* 0x000fe80000100800 */
[----:B------:R-:W-:Y:S08]  /*1bd60*/  STL [R1+0x20b0], R28 ;  /* 0x0020b01c01007387 */ /* 0x000ff00000100800 */
[----:B------:R-:W-:Y:S04]  /*1bd70*/  STL.64 [R1+0x120], R8 ;  /* 0x0001200801007387 */ /* 0x000fe80000100a00 */
[----:B------:R-:W-:Y:S04]  /*1bd80*/  STL.64 [R1+0x128], R10 ;  /* 0x0001280a01007387 */ /* 0x000fe80000100a00 */
[----:B------:R-:W2:Y:S04]  /*1bd90*/  LDL R27, [R1+0x10d8] ;  /* 0x0010d800011b7983 */ /* 0x000ea80000100800 */
[----:B--2---:R0:W-:Y:S04]  /*1bda0*/  STL [R1+0x20ec], R27 ;  /* 0x0020ec1b01007387 */ /* 0x0041e80000100800 */
[----:B0-----:R-:W2:Y:S04]  /*1bdb0*/  LDL.LU.64 R26, [R1+0x58] ;  /* 0x00005800011a7983 */ /* 0x001ea80000300a00 */
[----:B------:R-:W3:Y:S04]  /*1bdc0*/  LDL.LU R20, [R1+0xe0] ;  /* 0x0000e00001147983 */ /* 0x000ee80000300800 */
[----:B------:R-:W3:Y:S04]  /*1bdd0*/  LDL.LU R21, [R1+0xe4] ;  /* 0x0000e40001157983 */ /* 0x000ee80000300800 */
[----:B------:R-:W4:Y:S04]  /*1bde0*/  LDL.LU R22, [R1+0xe8] ;  /* 0x0000e80001167983 */ /* 0x000f280000300800 */
[----:B------:R-:W4:Y:S01]  /*1bdf0*/  LDL.LU R23, [R1+0xec] ;  /* 0x0000ec0001177983 */ /* 0x000f220000300800 */
[----:B------:R-:W-:-:S02]  /*1be00*/  MOV R11, R12 ;  /* 0x0000000c000b7202 */ /* 0x000fc40000000f00 */
[----:B------:R-:W-:Y:S01]  /*1be10*/  MOV R10, R13 ;  /* 0x0000000d000a7202 */ /* 0x000fe20000000f00 */
[----:B------:R-:W-:Y:S01]  /*1be20*/  IMAD.MOV.U32 R2, RZ, RZ, R19 ;  /* 0x000000ffff027224 */ /* 0x000fe200078e0013 */
[----:B------:R-:W-:Y:S02]  /*1be30*/  MOV R3, R18 ;  /* 0x0000001200037202 */ /* 0x000fe40000000f00 */
[----:B------:R-:W0:Y:S04]  /*1be40*/  LDSM.16.M88.4 R16, [R7+0x4100] ;  /* 0x004100000710783b */ /* 0x000e280000000200 */
[----:B----4-:R-:W-:Y:S04]  /*1be50*/  STL.64 [R1+0x20f8], R22 ;  /* 0x0020f81601007387 */ /* 0x010fe80000100a00 */
[----:B---3--:R1:W-:Y:S04]  /*1be60*/  STL.64 [R1+0x20f0], R20 ;  /* 0x0020f01401007387 */ /* 0x0083e80000100a00 */
[----:B-1----:R-:W3:Y:S04]  /*1be70*/  LDL.LU R20, [R1+0xa0] ;  /* 0x0000a00001147983 */ /* 0x002ee80000300800 */
[----:B------:R-:W3:Y:S04]  /*1be80*/  LDL.LU R21, [R1+0xa4] ;  /* 0x0000a40001157983 */ /* 0x000ee80000300800 */
[----:B------:R-:W3:Y:S04]  /*1be90*/  LDL.LU R22, [R1+0xa8] ;  /* 0x0000a80001167983 */ /* 0x000ee80000300800 */
[----:B------:R-:W3:Y:S04]  /*1bea0*/  LDL.LU R23, [R1+0xac] ;  /* 0x0000ac0001177983 */ /* 0x000ee80000300800 */
[----:B------:R-:W4:Y:S04]  /*1beb0*/  LDL.LU R12, [R1+0x90] ;  /* 0x00009000010c7983 */ /* 0x000f280000300800 */
[----:B------:R-:W4:Y:S04]  /*1bec0*/  LDL.LU R13, [R1+0x94] ;  /* 0x00009400010d7983 */ /* 0x000f280000300800 */
[----:B------:R-:W2:Y:S04]  /*1bed0*/  LDL.LU R14, [R1+0x98] ;  /* 0x00009800010e7983 */ /* 0x000ea80000300800 */
[----:B------:R-:W2:Y:S04]  /*1bee0*/  LDL.LU R15, [R1+0x9c] ;  /* 0x00009c00010f7983 */ /* 0x000ea80000300800 */
[----:B--2---:R-:W-:Y:S04]  /*1bef0*/  STL.64 [R1+0x20d8], R14 ;  /* 0x0020d80e01007387 */ /* 0x004fe80000100a00 */
[----:B----4-:R1:W-:Y:S04]  /*1bf00*/  STL.64 [R1+0x20d0], R12 ;  /* 0x0020d00c01007387 */ /* 0x0103e80000100a00 */
[----:B-1----:R-:W2:Y:S04]  /*1bf10*/  LDL.LU R12, [R1+0xd0] ;  /* 0x0000d000010c7983 */ /* 0x002ea80000300800 */
[----:B------:R-:W2:Y:S04]  /*1bf20*/  LDL.LU R13, [R1+0xd4] ;  /* 0x0000d400010d7983 */ /* 0x000ea80000300800 */
[----:B------:R-:W2:Y:S04]  /*1bf30*/  LDL.LU R14, [R1+0xd8] ;  /* 0x0000d800010e7983 */ /* 0x000ea80000300800 */
[----:B------:R-:W2:Y:S04]  /*1bf40*/  LDL.LU R15, [R1+0xdc] ;  /* 0x0000dc00010f7983 */ /* 0x000ea80000300800 */
[----:B0-----:R-:W-:Y:S04]  /*1bf50*/  STL.64 [R1], R16 ;  /* 0x0000001001007387 */ /* 0x001fe80000100a00 */
[----:B------:R-:W-:Y:S04]  /*1bf60*/  STL.64 [R1+0x8], R18 ;  /* 0x0000081201007387 */ /* 0x000fe80000100a00 */
[----:B------:R-:W0:Y:S04]  /*1bf70*/  LDSM.16.M88.4 R16, [R7+0x8100] ;  /* 0x008100000710783b */ /* 0x000e280000000200 */
[----:B0-----:R-:W-:Y:S04]  /*1bf80*/  STL.64 [R1+0x10], R16 ;  /* 0x0000101001007387 */ /* 0x001fe80000100a00 */
[----:B------:R0:W-:Y:S04]  /*1bf90*/  STL.64 [R1+0x18], R18 ;  /* 0x0000181201007387 */ /* 0x0001e80000100a00 */
[----:B0-----:R-:W4:Y:S01]  /*1bfa0*/  LDL R19, [R1+0x10d0] ;  /* 0x0010d00001137983 */ /* 0x001f220000100800 */
[----:B------:R-:W-:Y:S01]  /*1bfb0*/  IMAD.MOV.U32 R17, RZ, RZ, R6 ;  /* 0x000000ffff117224 */ /* 0x000fe200078e0006 */
[----:B------:R-:W-:-:S02]  /*1bfc0*/  MOV R18, R5 ;  /* 0x0000000500127202 */ /* 0x000fc40000000f00 */
[----:B----4-:R0:W-:Y:S04]  /*1bfd0*/  STL [R1+0x20b8], R19 ;  /* 0x0020b81301007387 */ /* 0x0101e80000100800 */
[----:B------:R-:W4:Y:S01]  /*1bfe0*/  LDL.LU R16, [R1+0x40] ;  /* 0x0000400001107983 */ /* 0x000f220000300800 */
[----:B0-----:R-:W-:-:S03]  /*1bff0*/  MOV R19, R4 ;  /* 0x0000000400137202 */ /* 0x001fc60000000f00 */
[----:B------:R-:W0:Y:S04]  /*1c000*/  LDSM.16.M88.4 R4, [R7+0xc100] ;  /* 0x00c100000704783b */ /* 0x000e280000000200 */
[----:B0-----:R0:W-:Y:S01]  /*1c010*/  STL.64 [R1+0x38], R6 ;  /* 0x0000380601007387 */ /* 0x0011e20000100a00 */
[----:B------:R-:W-:Y:S01]  /*1c020*/  IMAD.MOV.U32 R29, RZ, RZ, R4 ;  /* 0x000000ffff1d7224 */ /* 0x000fe200078e0004 */
[----:B------:R-:W-:Y:S02]  /*1c030*/  MOV R28, R5 ;  /* 0x00000005001c7202 */ /* 0x000fe40000000f00 */
[----:B0-----:R-:W3:Y:S04]  /*1c040*/  LDL.LU.64 R6, [R1+0x2108] ;  /* 0x0021080001067983 */ /* 0x001ee80000300a00 */
[----:B------:R-:W3:Y:S01]  /*1c050*/  LDL.LU.64 R4, [R1+0x2100] ;  /* 0x0021000001047983 */ /* 0x000ee20000300a00 */
[----:B------:R-:W-:Y:S01]  /*1c060*/  IMAD.MOV.U32 R8, RZ, RZ, R27 ;  /* 0x000000ffff087224 */ /* 0x000fe200078e001b */
[----:B---3--:R-:W-:Y:S11]  /*1c070*/  HMMA.16816.F32.BF16 R20, R4, R26, R20 ;  /* 0x0000001a0414723c */ /* 0x008ff60000041814 */
[----:B------:R-:W-:Y:S11]  /*1c080*/  @!UPT UIADD3 URZ, URZ, URZ, URZ ;  /* 0x0000003f3f3ff290 */ /* 0x000ff6000fffe03f */
[----:B------:R-:W-:Y:S01]  /*1c090*/  @!UPT UIADD3 URZ, URZ, URZ, URZ ;  /* 0x0000003f3f3ff290 */ /* 0x000fe2000fffe03f */
[----:B------:R-:W-:Y:S04]  /*1c0a0*/  STL.64 [R1+0x130], R20 ;  /* 0x0001301401007387 */ /* 0x000fe80000100a00 */
[----:B------:R0:W-:Y:S04]  /*1c0b0*/  STL.64 [R1+0x138], R22 ;  /* 0x0001381601007387 */ /* 0x0001e80000100a00 */
[----:B0-----:R-:W3:Y:S04]  /*1c0c0*/  LDL.LU.64 R22, [R1+0x20f8] ;  /* 0x0020f80001167983 */ /* 0x001ee80000300a00 */
[----:B------:R-:W3:Y:S04]  /*1c0d0*/  LDL.LU.64 R20, [R1+0x20f0] ;  /* 0x0020f00001147983 */ /* 0x000ee80000300a00 */
[----:B------:R-:W2:Y:S01]  /*1c0e0*/  LDL.LU R27, [R1+0x20ec] ;  /* 0x0020ec00011b7983 */ /* 0x000ea20000300800 */
[----:B------:R-:W-:-:S03]  /*1c0f0*/  MOV R9, R26 ;  /* 0x0000001a00097202 */ /* 0x000fc60000000f00 */
[----:B--2---:R-:W0:Y:S01]  /*1c100*/  LDSM.16.MT88.4 R24, [R27+0x15000] ;  /* 0x015000001b18783b */ /* 0x004e220000004200 */
[----:B---3--:R-:W-:Y:S03]  /*1c110*/  HMMA.16816.F32.BF16 R20, R4, R10, R20 ;  /* 0x0000000a0414723c */ /* 0x008fe60000041814 */
[----:B0-----:R0:W-:Y:S04]  /*1c120*/  STL.64 [R1+0x2068], R26 ;  /* 0x0020681a01007387 */ /* 0x0011e80000100a00 */
[----:B------:R-:W-:Y:S01]  /*1c130*/  STL.64 [R1+0x2060], R24 ;  /* 0x0020601801007387 */ /* 0x000fe20000100a00 */
[----:B0-----:R-:W-:-:S03]  /*1c140*/  MOV R26, R3 ;  /* 0x00000003001a7202 */ /* 0x001fc60000000f00 */
[----:B------:R-:W2:Y:S01]  /*1c150*/  LDL.LU R3, [R1+0x20e8] ;  /* 0x0020e80001037983 */ /* 0x000ea20000300800 */
[----:B------:R-:W-:-:S03]  /*1c160*/  MOV R27, R2 ;  /* 0x00000002001b7202 */ /* 0x000fc60000000f00 */
[----:B------:R-:W3:Y:S08]  /*1c170*/  LDL.LU R2, [R1+0x20e4] ;  /* 0x0020e40001027983 */ /* 0x000ef00000300800 */
[----:B------:R0:W-:Y:S04]  /*1c180*/  STL.64 [R1+0x110], R20 ;  /* 0x0001101401007387 */ /* 0x0001e80000100a00 */
[----:B------:R1:W-:Y:S04]  /*1c190*/  STL.64 [R1+0x118], R22 ;  /* 0x0001181601007387 */ /* 0x0003e80000100a00 */
[----:B0-----:R-:W2:Y:S04]  /*1c1a0*/  LDL.LU R20, [R1+0x190] ;  /* 0x0001900001147983 */ /* 0x001ea80000300800 */
[----:B------:R-:W2:Y:S04]  /*1c1b0*/  LDL.LU R21, [R1+0x194] ;  /* 0x0001940001157983 */ /* 0x000ea80000300800 */
[----:B-1----:R-:W2:Y:S04]  /*1c1c0*/  LDL.LU R22, [R1+0x198] ;  /* 0x0001980001167983 */ /* 0x002ea80000300800 */
[----:B------:R-:W2:Y:S04]  /*1c1d0*/  LDL.LU R23, [R1+0x19c] ;  /* 0x00019c0001177983 */ /* 0x000ea80000300800 */
[----:B--2---:R3:W-:Y:S02]  /*1c1e0*/  STL.64 [R1+0x20a0], R22 ;  /* 0x0020a01601007387 */ /* 0x0047e40000100a00 */
[----:B---3--:R-:W-:Y:S01]  /*1c1f0*/  IMAD.MOV.U32 R22, RZ, RZ, R2 ;  /* 0x000000ffff167224 */ /* 0x008fe200078e0002 */
[----:B------:R-:W-:-:S07]  /*1c200*/  MOV R23, R3 ;  /* 0x0000000300177202 */ /* 0x000fce0000000f00 */
[----:B------:R-:W-:Y:S01]  /*1c210*/  HMMA.16816.F32.BF16 R12, R4, R22, R12 ;  /* 0x00000016040c723c */ /* 0x000fe2000004180c */
[----:B------:R-:W-:Y:S04]  /*1c220*/  STL.64 [R1+0x2098], R20 ;  /* 0x0020981401007387 */ /* 0x000fe80000100a00 */
[----:B------:R-:W2:Y:S11]  /*1c230*/  LDL.LU R2, [R1+0x20e0] ;  /* 0x0020e00001027983 */ /* 0x000eb60000300800 */
[----:B------:R-:W-:Y:S07]  /*1c240*/  @!UPT UIADD3 URZ, URZ, URZ, URZ ;  /* 0x0000003f3f3ff290 */ /* 0x000fee000fffe03f */
[----:B------:R-:W-:Y:S01]  /*1c250*/  STL.64 [R1+0x100], R12 ;  /* 0x0001000c01007387 */ /* 0x000fe20000100a00 */
[----:B------:R-:W-:-:S03]  /*1c260*/  MOV R3, R15 ;  /* 0x0000000f00037202 */ /* 0x000fc60000000f00 */
[----:B------:R0:W-:Y:S04]  /*1c270*/  STL [R1+0x108], R14 ;  /* 0x0001080e01007387 */ /* 0x0001e80000100800 */
[----:B0-----:R-:W3:Y:S04]  /*1c280*/  LDL.LU.64 R14, [R1+0x20d8] ;  /* 0x0020d800010e7983 */ /* 0x001ee80000300a00 */
[----:B------:R-:W3:Y:S02]  /*1c290*/  LDL.LU.64 R12, [R1+0x20d0] ;  /* 0x0020d000010c7983 */ /* 0x000ee40000300a00 */
[----:B---3--:R-:W-:Y:S02]  /*1c2a0*/  HMMA.16816.F32.BF16 R4, R4, R26, R12 ;  /* 0x0000001a0404723c */ /* 0x008fe4000004180c */
[----:B------:R-:W4:Y:S04]  /*1c2b0*/  LDL.LU.64 R14, [R1+0x20c8] ;  /* 0x0020c800010e7983 */ /* 0x000f280000300a00 */
[----:B------:R-:W4:Y:S01]  /*1c2c0*/  LDL.LU.64 R12, [R1+0x20c0] ;  /* 0x0020c000010c7983 */ /* 0x000f220000300a00 */
[----:B--2---:R-:W-:Y:S11]  /*1c2d0*/  MOV R24, R2 ;  /* 0x0000000200187202 */ /* 0x004ff60000000f00 */
[----:B------:R-:W-:Y:S05]  /*1c2e0*/  @!UPT UIADD3 URZ, URZ, URZ, URZ ;  /* 0x0000003f3f3ff290 */ /* 0x000fea000fffe03f */
[----:B------:R-:W-:Y:S04]  /*1c2f0*/  STL.64 [R1+0xf0], R4 ;  /* 0x0000f00401007387 */ /* 0x000fe80000100a00 */
[----:B------:R0:W-:Y:S04]  /*1c300*/  STL.64 [R1+0xf8], R6 ;  /* 0x0000f80601007387 */ /* 0x0001e80000100a00 */
[----:B------:R1:W-:Y:S04]  /*1c310*/  STL.64 [R1+0x20a8], R26 ;  /* 0x0020a81a01007387 */ /* 0x0003e80000100a00 */
[----:B------:R-:W2:Y:S01]  /*1c320*/  LDL.LU R2, [R1+0x20bc] ;  /* 0x0020bc0001027983 */ /* 0x000ea20000300800 */
[----:B0-----:R-:W-:Y:S01]  /*1c330*/  IMAD.MOV.U32 R6, RZ, RZ, R9 ;  /* 0x000000ffff067224 */ /* 0x001fe200078e0009 */
[----:B------:R-:W-:-:S02]  /*1c340*/  MOV R7, R8 ;  /* 0x0000000800077202 */ /* 0x000fc40000000f00 */
[----:B------:R-:W3:Y:S04]  /*1c350*/  LDL.LU R25, [R1+0x1d4] ;  /* 0x0001d40001197983 */ /* 0x000ee80000300800 */
[----:B-1----:R-:W3:Y:S04]  /*1c360*/  LDL.LU R26, [R1+0x1d8] ;  /* 0x0001d800011a7983 */ /* 0x002ee80000300800 */
[----:B------:R-:W3:Y:S01]  /*1c370*/  LDL.LU R27, [R1+0x1dc] ;  /* 0x0001dc00011b7983 */ /* 0x000ee20000300800 */
[C---:B----4-:R-:W-:Y:S03]  /*1c380*/  HMMA.16816.F32.BF16 R4, R12.reuse, R6, R16 ;  /* 0x000000060c04723c */ /* 0x050fe60000041810 */
[----:B------:R-:W4:Y:S11]  /*1c390*/  LDL.LU R19, [R1+0x20b8] ;  /* 0x0020b80001137983 */ /* 0x000f360000300800 */
[----:B------:R-:W-:Y:S09]  /*1c3a0*/  @!UPT UIADD3 URZ, URZ, URZ, URZ ;  /* 0x0000003f3f3ff290 */ /* 0x000ff2000fffe03f */
[----:B------:R-:W-:Y:S04]  /*1c3b0*/  STL.64 [R1+0xe0], R4 ;  /* 0x0000e00401007387 */ /* 0x000fe80000100a00 */
[----:B------:R-:W-:Y:S04]  /*1c3c0*/  STL.64 [R1+0xe8], R6 ;  /* 0x0000e80601007387 */ /* 0x000fe80000100a00 */
[----:B--2---:R-:W0:Y:S04]  /*1c3d0*/  LDSM.16.MT88.4 R4, [R2+0x15000] ;  /* 0x015000000204783b */ /* 0x004e280000004200 */
[----:B0-----:R0:W-:Y:S04]  /*1c3e0*/  STL.64 [R1+0x2028], R6 ;  /* 0x0020280601007387 */ /* 0x0011e80000100a00 */
[----:B------:R-:W-:Y:S04]  /*1c3f0*/  STL.64 [R1+0x2020], R4 ;  /* 0x0020200401007387 */ /* 0x000fe80000100a00 */
[----:B0-----:R-:W2:Y:S04]  /*1c400*/  LDL R7, [R1+0x10d8] ;  /* 0x0010d80001077983 */ /* 0x001ea80000100800 */
[----:B----4-:R-:W0:Y:S04]  /*1c410*/  LDSM.16.MT88.4 R16, [R19+0x15000] ;  /* 0x015000001310783b */ /* 0x010e280000004200 */
[----:B0-----:R0:W-:Y:S04]  /*1c420*/  STL [R1+0x1fdc], R16 ;  /* 0x001fdc1001007387 */ /* 0x0011e80000100800 */
[----:B------:R1:W-:Y:S04]  /*1c430*/  STL [R1+0x1fd8], R17 ;  /* 0x001fd81101007387 */ /* 0x0003e80000100800 */
[----:B------:R4:W-:Y:S04]  /*1c440*/  STL [R1+0x1fd4], R18 ;  /* 0x001fd41201007387 */ /* 0x0009e80000100800 */
[----:B------:R3:W-:Y:S04]  /*1c450*/  STL [R1+0x1fd0], R19 ;  /* 0x001fd01301007387 */ /* 0x0007e80000100800 */
[----:B0-----:R-:W2:Y:S04]  /*1c460*/  LDL.LU R16, [R1+0x1a0] ;  /* 0x0001a00001107983 */ /* 0x001ea80000300800 */
[----:B-1----:R-:W2:Y:S04]  /*1c470*/  LDL.LU R17, [R1+0x1a4] ;  /* 0x0001a40001117983 */ /* 0x002ea80000300800 */
[----:B----4-:R-:W2:Y:S04]  /*1c480*/  LDL.LU R18, [R1+0x1a8] ;  /* 0x0001a80001127983 */ /* 0x010ea80000300800 */
[----:B---3--:R-:W2:Y:S01]  /*1c490*/  LDL.LU R19, [R1+0x1ac] ;  /* 0x0001ac0001137983 */ /* 0x008ea20000300800 */
[C---:B------:R-:W-:Y:S08]  /*1c4a0*/  HMMA.16816.F32.BF16 R20, R12.reuse, R22, R24 ;  /* 0x000000160c14723c */ /* 0x040ff00000041818 */
[----:B--2---:R-:W-:Y:S01]  /*1c4b0*/  HMMA.16816.F32.BF16 R16, R12, R10, R16 ;  /* 0x0000000a0c10723c */ /* 0x004fe20000041810 */
[----:B------:R-:W0:Y:S04]  /*1c4c0*/  LDSM.16.MT88.4 R8, [R0+0x15800] ;  /* 0x015800000008783b */ /* 0x000e280000004200 */
[----:B0-----:R0:W-:Y:S11]  /*1c4d0*/  STL.64 [R1+0x1f88], R10 ;  /* 0x001f880a01007387 */ /* 0x0011f60000100a00 */
[----:B------:R-:W-:Y:S07]  /*1c4e0*/  @!UPT UIADD3 URZ, URZ, URZ, URZ ;  /* 0x0000003f3f3ff290 */ /* 0x000fee000fffe03f */
[----:B------:R-:W-:Y:S04]  /*1c4f0*/  STL.64 [R1+0xd0], R16 ;  /* 0x0000d01001007387 */ /* 0x000fe80000100a00 */
[----:B------:R-:W-:Y:S04]  /*1c500*/  STL.64 [R1+0xd8], R18 ;  /* 0x0000d81201007387 */ /* 0x000fe80000100a00 */
[----:B------:R1:W-:Y:S01]  /*1c510*/  STL.64 [R1+0x1f80], R8 ;  /* 0x001f800801007387 */ /* 0x0003e20000100a00 */
[----:B0-----:R-:W-:Y:S01]  /*1c520*/  MOV R10, R22 ;  /* 0x00000016000a7202 */ /* 0x001fe20000000f00 */
[----:B------:R-:W-:-:S02]  /*1c530*/  IMAD.MOV.U32 R11, RZ, RZ, R23 ;  /* 0x000000ffff0b7224 */ /* 0x000fc400078e0017 */
[----:B-1----:R-:W-:Y:S01]  /*1c540*/  IMAD.MOV.U32 R8, RZ, RZ, R29 ;  /* 0x000000ffff087224 */ /* 0x002fe200078e001d */
[----:B------:R-:W-:Y:S01]  /*1c550*/  MOV R9, R28 ;  /* 0x0000001c00097202 */ /* 0x000fe20000000f00 */
[----:B------:R-:W2:Y:S04]  /*1c560*/  LDL.LU R29, [R1+0x20b4] ;  /* 0x0020b400011d7983 */ /* 0x000ea80000300800 */
[----:B------:R-:W3:Y:S04]  /*1c570*/  LDL.LU R28, [R1+0x20b0] ;  /* 0x0020b000011c7983 */ /* 0x000ee80000300800 */
[----:B------:R-:W4:Y:S04]  /*1c580*/  LDL.LU R16, [R1+0x1c0] ;  /* 0x0001c00001107983 */ /* 0x000f280000300800 */
[----:B------:R-:W4:Y:S04]  /*1c590*/  LDL.LU R17, [R1+0x1c4] ;  /* 0x0001c40001117983 */ /* 0x000f280000300800 */
[----:B------:R-:W4:Y:S04]  /*1c5a0*/  LDL.LU R18, [R1+0x1c8] ;  /* 0x0001c80001127983 */ /* 0x000f280000300800 */
[----:B------:R-:W4:Y:S04]  /*1c5b0*/  LDL.LU R19, [R1+0x1cc] ;  /* 0x0001cc0001137983 */ /* 0x000f280000300800 */
[----:B------:R-:W-:Y:S04]  /*1c5c0*/  STL [R1+0x1ef8], R0 ;  /* 0x001ef80001007387 */ /* 0x000fe80000100800 */
[----:B------:R-:W4:Y:S04]  /*1c5d0*/  LDL.LU.64 R26, [R1+0x20a8] ;  /* 0x0020a800011a7983 */ /* 0x000f280000300a00 */
[----:B------:R0:W-:Y:S04]  /*1c5e0*/  STL.64 [R1+0xc0], R20 ;  /* 0x0000c01401007387 */ /* 0x0001e80000100a00 */
[----:B------:R-:W4:Y:S04]  /*1c5f0*/  LDL.LU.64 R22, [R1+0x20a0] ;  /* 0x0020a00001167983 */ /* 0x000f280000300a00 */
[----:B0-----:R-:W4:Y:S04]  /*1c600*/  LDL.LU.64 R20, [R1+0x2098] ;  /* 0x0020980001147983 */ /* 0x001f280000300a00 */
[----:B------:R-:W-:Y:S04]  /*1c610*/  STL.64 [R1+0x2078], R10 ;  /* 0x0020780a01007387 */ /* 0x000fe80000100a00 */
[----:B------:R2:W-:Y:S02]  /*1c620*/  STL.64 [R1+0x2070], R8 ;  /* 0x0020700801007387 */ /* 0x0005e40000100a00 */
[----:B--2---:R-:W-:-:S02]  /*1c630*/  MOV R9, R29 ;  /* 0x0000001d00097202 */ /* 0x004fc40000000f00 */
[----:B---3--:R-:W-:Y:S02]  /*1c640*/  MOV R8, R28 ;  /* 0x0000001c00087202 */ /* 0x008fe40000000f00 */
[----:B------:R-:W2:Y:S04]  /*1c650*/  LDL.LU R28, [R1+0x2094] ;  /* 0x00209400011c7983 */ /* 0x000ea80000300800 */
[----:B------:R-:W3:Y:S01]  /*1c660*/  LDL.LU R29, [R1+0x2090] ;  /* 0x00209000011d7983 */ /* 0x000ee20000300800 */
[----:B----4-:R-:W-:Y:S03]  /*1c670*/  HMMA.16816.F32.BF16 R24, R12, R26, R20 ;  /* 0x0000001a0c18723c */ /* 0x010fe60000041814 */
[----:B------:R-:W4:Y:S04]  /*1c680*/  LDL.LU.64 R22, [R1+0x2088] ;  /* 0x0020880001167983 */ /* 0x000f280000300a00 */
[----:B------:R-:W4:Y:S04]  /*1c690*/  LDL.LU.64 R20, [R1+0x2080] ;  /* 0x0020800001147983 */ /* 0x000f280000300a00 */
[----:B------:R-:W4:Y:S11]  /*1c6a0*/  LDL.LU R12, [R1+0x180] ;  /* 0x00018000010c7983 */ /* 0x000f360000300800 */
[----:B------:R-:W-:Y:S01]  /*1c6b0*/  @!UPT UIADD3 URZ, URZ, URZ, URZ ;  /* 0x0000003f3f3ff290 */ /* 0x000fe2000fffe03f */
[----:B------:R0:W-:Y:S04]  /*1c6c0*/  STL.64 [R1+0x90], R24 ;  /* 0x0000901801007387 */ /* 0x0001e80000100a00 */
[----:B------:R2:W-:Y:S04]  /*1c6d0*/  STL.64 [R1+0x98], R26 ;  /* 0x0000981a01007387 */ /* 0x0005e80000100a00 */
[----:B------:R-:W4:Y:S04]  /*1c6e0*/  LDL.LU R13, [R1+0x184] ;  /* 0x00018400010d7983 */ /* 0x000f280000300800 */
[----:B------:R-:W4:Y:S04]  /*1c6f0*/  LDL.LU R14, [R1+0x188] ;  /* 0x00018800010e7983 */ /* 0x000f280000300800 */
[----:B------:R-:W4:Y:S04]  /*1c700*/  LDL.LU R15, [R1+0x18c] ;  /* 0x00018c00010f7983 */ /* 0x000f280000300800 */
[----:B0-----:R-:W4:Y:S04]  /*1c710*/  LDL.LU R24, [R1+0x1b0] ;  /* 0x0001b00001187983 */ /* 0x001f280000300800 */
[----:B------:R-:W4:Y:S01]  /*1c720*/  LDL.LU R25, [R1+0x1b4] ;  /* 0x0001b40001197983 */ /* 0x000f220000300800 */
[----:B--2---:R-:W-:Y:S01]  /*1c730*/  MOV R27, R28 ;  /* 0x0000001c001b7202 */ /* 0x004fe20000000f00 */
[----:B---3--:R-:W-:Y:S01]  /*1c740*/  IMAD.MOV.U32 R26, RZ, RZ, R29 ;  /* 0x000000ffff1a7224 */ /* 0x008fe200078e001d */
[C---:B----4-:R-:W-:Y:S01]  /*1c750*/  HMMA.16816.F32.BF16 R8, R20.reuse, R8, R12 ;  /* 0x000000081408723c */ /* 0x050fe2000004180c */
[----:B------:R0:W1:Y:S11]  /*1c760*/  LDSM.16.MT88.4 R12, [R7+0x15800] ;  /* 0x01580000070c783b */ /* 0x0000760000004200 */
[----:B------:R-:W-:Y:S11]  /*1c770*/  @!UPT UIADD3 URZ, URZ, URZ, URZ ;  /* 0x0000003f3f3ff290 */ /* 0x000ff6000fffe03f */
[----:B------:R-:W-:Y:S01]  /*1c780*/  @!UPT UIADD3 URZ, URZ, URZ, URZ ;  /* 0x0000003f3f3ff290 */ /* 0x000fe2000fffe03f */
[----:B------:R-:W-:Y:S01]  /*1c790*/  IMAD.MOV.U32 R28, RZ, RZ, R11 ;  /* 0x000000ffff1c7224 */ /* 0x000fe200078e000b */
[----:B------:R-:W-:Y:S01]  /*1c7a0*/  MOV R29, R10 ;  /* 0x0000000a001d7202 */ /* 0x000fe20000000f00 */
[----:B------:R-:W-:Y:S04]  /*1c7b0*/  STL.64 [R1+0x80], R8 ;  /* 0x0000800801007387 */ /* 0x000fe80000100a00 */
[----:B------:R-:W-:Y:S04]  /*1c7c0*/  STL [R1+0x1fe4], R28 ;  /* 0x001fe41c01007387 */ /* 0x000fe80000100800 */
[----:B------:R-:W-:Y:S04]  /*1c7d0*/  STL [R1+0x1fe0], R29 ;  /* 0x001fe01d01007387 */ /* 0x000fe80000100800 */
[----:B------:R-:W2:Y:S04]  /*1c7e0*/  LDL.LU R4, [R1+0x140] ;  /* 0x0001400001047983 */ /* 0x000ea80000300800 */
[----:B------:R-:W2:Y:S04]  /*1c7f0*/  LDL.LU R5, [R1+0x144] ;  /* 0x0001440001057983 */ /* 0x000ea80000300800 */
[----:B------:R-:W3:Y:S04]  /*1c800*/  LDL.LU R6, [R1+0x148] ;  /* 0x0001480001067983 */ /* 0x000ee80000300800 */
[----:B0-----:R-:W3:Y:S04]  /*1c810*/  LDL.LU R7, [R1+0x14c] ;  /* 0x00014c0001077983 */ /* 0x001ee80000300800 */
[----:B---3--:R-:W-:Y:S04]  /*1c820*/  STL.64 [R1+0x2038], R6 ;  /* 0x0020380601007387 */ /* 0x008fe80000100a00 */
[----:B--2---:R0:W-:Y:S04]  /*1c830*/  STL.64 [R1+0x2030], R4 ;  /* 0x0020300401007387 */ /* 0x0041e80000100a00 */
[----:B0-----:R-:W2:Y:S04]  /*1c840*/  LDL R4, [R1] ;  /* 0x0000000001047983 */ /* 0x001ea80000100800 */
[----:B------:R-:W2:Y:S04]  /*1c850*/  LDL R5, [R1+0x4] ;  /* 0x0000040001057983 */ /* 0x000ea80000100800 */
[----:B-1----:R-:W-:Y:S04]  /*1c860*/  STL.64 [R1+0x1f40], R14 ;  /* 0x001f400e01007387 */ /* 0x002fe80000100a00 */
[----:B------:R0:W-:Y:S04]  /*1c870*/  STL.64 [R1+0x1f38], R12 ;  /* 0x001f380c01007387 */ /* 0x0001e80000100a00 */
[----:B0-----:R-:W3:Y:S04]  /*1c880*/  LDL.LU R12, [R1+0x170] ;  /* 0x00017000010c7983 */ /* 0x001ee80000300800 */
[----:B------:R-:W3:Y:S04]  /*1c890*/  LDL.LU R13, [R1+0x174] ;  /* 0x00017400010d7983 */ /* 0x000ee80000300800 */
[----:B------:R-:W3:Y:S04]  /*1c8a0*/  LDL.LU R14, [R1+0x178] ;  /* 0x00017800010e7983 */ /* 0x000ee80000300800 */
[----:B------:R-:W3:Y:S01]  /*1c8b0*/  LDL.LU R15, [R1+0x17c] ;  /* 0x00017c00010f7983 */ /* 0x000ee20000300800 */
[----:B--2---:R-:W-:Y:S11]  /*1c8c0*/  HMMA.16816.F32.BF16 R8, R20, R4, R16 ;  /* 0x000000041408723c */ /* 0x004ff60000041810 */
[----:B------:R-:W-:Y:S11]  /*1c8d0*/  @!UPT UIADD3 URZ, URZ, URZ, URZ ;  /* 0x0000003f3f3ff290 */ /* 0x000ff6000fffe03f */
[----:B------:R-:W-:Y:S02]  /*1c8e0*/  @!UPT UIADD3 URZ, URZ, URZ, URZ ;  /* 0x0000003f3f3ff290 */ /* 0x000fe4000fffe03f */
[----:B------:R-:W-:Y:S01]  /*1c8f0*/  IMAD.MOV.U32 R18, RZ, RZ, R10 ;  /* 0x000000ffff127224 */ /* 0x000fe200078e000a */
[----:B------:R-:W-:Y:S02]  /*1c900*/  MOV R19, R11 ;  /* 0x0000000b00137202 */ /* 0x000fe40000000f00 */
[----:B------:R-:W-:Y:S01]  /*1c910*/  MOV R16, R8 ;  /* 0x0000000800107202 */ /* 0x000fe20000000f00 */
[----:B------:R-:W2:Y:S01]  /*1c920*/  LDL.LU.64 R10, [R1+0x2078] ;  /* 0x00207800010a7983 */ /* 0x000ea20000300a00 */
[----:B------:R-:W-:-:S03]  /*1c930*/  MOV R17, R9 ;  /* 0x0000000900117202 */ /* 0x000fc60000000f00 */
[----:B------:R-:W3:Y:S04]  /*1c940*/  LDL.LU.64 R8, [R1+0x2070] ;  /* 0x0020700001087983 */ /* 0x000ee80000300a00 */
[----:B------:R0:W-:Y:S04]  /*1c950*/  STL.64 [R1+0x2050], R4 ;  /* 0x0020500401007387 */ /* 0x0001e80000100a00 */
[----:B0-----:R-:W4:Y:S04]  /*1c960*/  LDL.64 R4, [R1+0x20] ;  /* 0x0000200001047983 */ /* 0x001f280000100a00 */
[----:B------:R-:W-:Y:S04]  /*1c970*/  STL.64 [R1+0x1ff0], R18 ;  /* 0x001ff01201007387 */ /* 0x000fe80000100a00 */
[----:B------:R0:W-:Y:S04]  /*1c980*/  STL.64 [R1+0x1fe8], R16 ;  /* 0x001fe81001007387 */ /* 0x0001e80000100a00 */
[----:B0-----:R-:W2:Y:S04]  /*1c990*/  LDL R16, [R1+0x10] ;  /* 0x0000100001107983 */ /* 0x001ea80000100800 */
[----:B------:R-:W2:Y:S01]  /*1c9a0*/  LDL R17, [R1+0x14] ;  /* 0x0000140001117983 */ /* 0x000ea20000100800 */
[C---:B---3--:R-:W-:Y:S08]  /*1c9b0*/  HMMA.16816.F32.BF16 R12, R20.reuse, R8, R12 ;  /* 0x00000008140c723c */ /* 0x048ff0000004180c */
[----:B--2---:R-:W-:Y:S11]  /*1c9c0*/  HMMA.16816.F32.BF16 R24, R20, R16, R24 ;  /* 0x000000101418723c */ /* 0x004ff60000041818 */
[----:B------:R-:W-:Y:S11]  /*1c9d0*/  @!UPT UIADD3 URZ, URZ, URZ, URZ ;  /* 0x0000003f3f3ff290 */ /* 0x000ff6000fffe03f */
[----:B------:R-:W-:Y:S01]  /*1c9e0*/  @!UPT UIADD3 URZ, URZ, URZ, URZ ;  /* 0x0000003f3f3ff290 */ /* 0x000fe2000fffe03f */
[----:B------:R0:W-:Y:S01]  /*1c9f0*/  STL.64 [R1+0xa0], R24 ;  /* 0x0000a01801007387 */ /* 0x0001e20000100a00 */
[----:B------:R-:W-:Y:S01]  /*1ca00*/  MOV R28, R26 ;  /* 0x0000001a001c7202 */ /* 0x000fe20000000f00 */
[----:B------:R-:W-:Y:S02]  /*1ca10*/  IMAD.MOV.U32 R29, RZ, RZ, R27 ;  /* 0x000000ffff1d7224 */ /* 0x000fe400078e001b */
[----:B------:R-:W2:Y:S04]  /*1ca20*/  LDL.LU.64 R26, [R1+0x2068] ;  /* 0x00206800011a7983 */ /* 0x000ea80000300a00 */
[----:B0-----:R-:W2:Y:S04]  /*1ca30*/  LDL.LU.64 R24, [R1+0x2060] ;  /* 0x0020600001187983 */ /* 0x001ea80000300a00 */
[----:B------:R0:W-:Y:S04]  /*1ca40*/  STL.64 [R1+0x2058], R16 ;  /* 0x0020581001007387 */ /* 0x0001e80000100a00 */
[----:B0-----:R-:W2:Y:S04]  /*1ca50*/  LDL.LU R16, [R1+0x160] ;  /* 0x0001600001107983 */ /* 0x001ea80000300800 */
        /* <DEDUP_REMOVED lines=13> */
[----:B------:R-:W-:Y:S04]  /*1cb30*/  STL.64 [R1+0x1f50], R14 ;  /* 0x001f500e01007387 */ /* 0x000fe80000100a00 */
[----:B------:R0:W-:Y:S04]  /*1cb40*/  STL.64 [R1+0x1f48], R12 ;  /* 0x001f480c01007387 */ /* 0x0001e80000100a00 */
[----:B0-----:R-:W3:Y:S04]  /*1cb50*/  LDL.LU R12, [R1+0x110] ;  /* 0x00011000010c7983 */ /* 0x001ee80000300800 */
[----:B------:R-:W3:Y:S04]  /*1cb60*/  LDL.LU R13, [R1+0x114] ;  /* 0x00011400010d7983 */ /* 0x000ee80000300800 */
[----:B------:R-:W3:Y:S04]  /*1cb70*/  LDL.LU R14, [R1+0x118] ;  /* 0x00011800010e7983 */ /* 0x000ee80000300800 */
[----:B------:R-:W3:Y:S01]  /*1cb80*/  LDL.LU R15, [R1+0x11c] ;  /* 0x00011c00010f7983 */ /* 0x000ee20000300800 */
[----:B----4-:R-:W-:Y:S01]  /*1cb90*/  MOV R0, R5 ;  /* 0x0000000500007202 */ /* 0x010fe20000000f00 */
[----:B--2---:R-:W-:Y:S02]  /*1cba0*/  HMMA.16816.F32.BF16 R16, R24, R4, R16 ;  /* 0x000000041810723c */ /* 0x004fe40000041810 */
[----:B---3--:R-:W-:Y:S04]  /*1cbb0*/  STL.64 [R1+0x2018], R14 ;  /* 0x0020180e01007387 */ /* 0x008fe80000100a00 */
[----:B------:R0:W-:Y:S04]  /*1cbc0*/  STL.64 [R1+0x2010], R12 ;  /* 0x0020100c01007387 */ /* 0x0001e80000100a00 */
[----:B0-----:R-:W2:Y:S04]  /*1cbd0*/  LDL.LU R12, [R1+0x130] ;  /* 0x00013000010c7983 */ /* 0x001ea80000300800 */
[----:B------:R-:W2:Y:S04]  /*1cbe0*/  LDL.LU R13, [R1+0x134] ;  /* 0x00013400010d7983 */ /* 0x000ea80000300800 */
[----:B------:R-:W2:Y:S04]  /*1cbf0*/  LDL.LU R14, [R1+0x138] ;  /* 0x00013800010e7983 */ /* 0x000ea80000300800 */
[----:B------:R-:W2:Y:S04]  /*1cc00*/  LDL.LU R15, [R1+0x13c] ;  /* 0x00013c00010f7983 */ /* 0x000ea80000300800 */
[----:B------:R0:W-:Y:S04]  /*1cc10*/  STL.64 [R1+0x60], R16 ;  /* 0x0000601001007387 */ /* 0x0001e80000100a00 */
[----:B------:R1:W-:Y:S04]  /*1cc20*/  STL.64 [R1+0x68], R18 ;  /* 0x0000681201007387 */ /* 0x0003e80000100a00 */
[----:B0-----:R-:W3:Y:S01]  /*1cc30*/  LDL.LU.64 R16, [R1+0x2058] ;  /* 0x0020580001107983 */ /* 0x001ee20000300a00 */
[----:B-1----:R-:W-:-:S03]  /*1cc40*/  MOV R18, R4 ;  /* 0x0000000400127202 */ /* 0x002fc60000000f00 */
[----:B------:R-:W4:Y:S02]  /*1cc50*/  LDL.LU.64 R4, [R1+0x2050] ;  /* 0x0020500001047983 */ /* 0x000f240000300a00 */
[C---:B----4-:R-:W-:Y:S02]  /*1cc60*/  HMMA.16816.F32.BF16 R4, R24.reuse, R4, R8 ;  /* 0x000000041804723c */ /* 0x050fe40000041808 */
[----:B------:R-:W4:Y:S04]  /*1cc70*/  LDL.LU.64 R10, [R1+0x2048] ;  /* 0x00204800010a7983 */ /* 0x000f280000300a00 */
[----:B------:R-:W2:Y:S11]  /*1cc80*/  LDL.LU.64 R8, [R1+0x2040] ;  /* 0x0020400001087983 */ /* 0x000eb60000300a00 */
[----:B------:R-:W-:Y:S06]  /*1cc90*/  @!UPT UIADD3 URZ, URZ, URZ, URZ ;  /* 0x0000003f3f3ff290 */ /* 0x000fec000fffe03f */
        /* <DEDUP_REMOVED lines=10> */
[----:B------:R-:W3:Y:S01]  /*1cd40*/  LDL.LU.64 R4, [R1+0x2020] ;  /* 0x0020200001047983 */ /* 0x000ee20000300a00 */
[----:B--2---:R-:W-:Y:S03]  /*1cd50*/  HMMA.16816.F32.BF16 R24, R24, R8, R20 ;  /* 0x000000081818723c */ /* 0x004fe60000041814 */
[----:B------:R-:W0:Y:S04]  /*1cd60*/  LDSM.16.MT88.4 R20, [R2+0x15800] ;  /* 0x015800000214783b */ /* 0x000e280000004200 */
[----:B------:R1:W-:Y:S04]  /*1cd70*/  STL.64 [R1+0x1ff8], R16 ;  /* 0x001ff81001007387 */ /* 0x0003e80000100a00 */
[----:B----4-:R-:W-:Y:S04]  /*1cd80*/  STL.64 [R1+0x2008], R10 ;  /* 0x0020080a01007387 */ /* 0x010fe80000100a00 */
[----:B------:R2:W-:Y:S01]  /*1cd90*/  STL.64 [R1+0x2000], R8 ;  /* 0x0020000801007387 */ /* 0x0005e20000100a00 */
[----:B-1----:R-:W-:Y:S01]  /*1cda0*/  IMAD.MOV.U32 R16, RZ, RZ, R18 ;  /* 0x000000ffff107224 */ /* 0x002fe200078e0012 */
[----:B------:R-:W-:-:S02]  /*1cdb0*/  MOV R17, R0 ;  /* 0x0000000000117202 */ /* 0x000fc40000000f00 */
[----:B--2---:R-:W2:Y:S04]  /*1cdc0*/  LDL.LU.64 R8, [R1] ;  /* 0x0000000001087983 */ /* 0x004ea80000300a00 */
[----:B------:R-:W-:Y:S04]  /*1cdd0*/  STL.64 [R1+0x1f98], R26 ;  /* 0x001f981a01007387 */ /* 0x000fe80000100a00 */
[----:B------:R1:W-:Y:S04]  /*1cde0*/  STL.64 [R1+0x1f90], R24 ;  /* 0x001f901801007387 */ /* 0x0003e80000100a00 */
[----:B-1----:R-:W4:Y:S04]  /*1cdf0*/  LDL.LU R24, [R1+0xf0] ;  /* 0x0000f00001187983 */ /* 0x002f280000300800 */
[----:B------:R-:W4:Y:S04]  /*1ce00*/  LDL.LU R25, [R1+0xf4] ;  /* 0x0000f40001197983 */ /* 0x000f280000300800 */
[----:B------:R-:W4:Y:S04]  /*1ce10*/  LDL.LU R26, [R1+0xf8] ;  /* 0x0000f800011a7983 */ /* 0x000f280000300800 */
[----:B------:R-:W4:Y:S04]  /*1ce20*/  LDL.LU R27, [R1+0xfc] ;  /* 0x0000fc00011b7983 */ /* 0x000f280000300800 */
[----:B0-----:R-:W-:Y:S04]  /*1ce30*/  STL.64 [R1+0x1ef0], R22 ;  /* 0x001ef01601007387 */ /* 0x001fe80000100a00 */
[----:B------:R0:W-:Y:S04]  /*1ce40*/  STL.64 [R1+0x1ee8], R20 ;  /* 0x001ee81401007387 */ /* 0x0001e80000100a00 */
[----:B0-----:R-:W4:Y:S04]  /*1ce50*/  LDL.LU R20, [R1+0x100] ;  /* 0x0001000001147983 */ /* 0x001f280000300800 */
[----:B------:R-:W4:Y:S04]  /*1ce60*/  LDL.LU R21, [R1+0x104] ;  /* 0x0001040001157983 */ /* 0x000f280000300800 */
[----:B------:R-:W4:Y:S04]  /*1ce70*/  LDL.LU R22, [R1+0x108] ;  /* 0x0001080001167983 */ /* 0x000f280000300800 */
[----:B------:R2:W-:Y:S01]  /*1ce80*/  STL [R1+0x1eb8], R2 ;  /* 0x001eb80201007387 */ /* 0x0005e20000100800 */
[----:B---3--:R-:W-:Y:S03]  /*1ce90*/  HMMA.16816.F32.BF16 R16, R4, R16, R12 ;  /* 0x000000100410723c */ /* 0x008fe6000004180c */
[----:B------:R-:W3:Y:S04]  /*1cea0*/  LDL.LU.64 R14, [R1+0x2018] ;  /* 0x00201800010e7983 */ /* 0x000ee80000300a00 */
[----:B------:R-:W3:Y:S11]  /*1ceb0*/  LDL.LU.64 R12, [R1+0x2010] ;  /* 0x00201000010c7983 */ /* 0x000ef60000300a00 */
[----:B------:R-:W-:Y:S05]  /*1cec0*/  @!UPT UIADD3 URZ, URZ, URZ, URZ ;  /* 0x0000003f3f3ff290 */ /* 0x000fea000fffe03f */
[----:B------:R-:W-:Y:S04]  /*1ced0*/  STL.64 [R1+0x180], R16 ;  /* 0x0001801001007387 */ /* 0x000fe80000100a00 */
[----:B------:R3:W-:Y:S01]  /*1cee0*/  STL.64 [R1+0x188], R18 ;  /* 0x0001881201007387 */ /* 0x0007e20000100a00 */
[----:B--2---:R-:W-:-:S03]  /*1cef0*/  MOV R2, R9 ;  /* 0x0000000900027202 */ /* 0x004fc60000000f00 */
[----:B------:R-:W2:Y:S01]  /*1cf00*/  LDL.LU.64 R10, [R1+0x2008] ;  /* 0x00200800010a7983 */ /* 0x000ea20000300a00 */
[----:B---3--:R-:W-:Y:S07]  /*1cf10*/  HMMA.16816.F32.BF16 R16, R4, R8, R12 ;  /* 0x000000080410723c */ /* 0x008fee000004180c */
[----:B------:R-:W-:Y:S02]  /*1cf20*/  IMAD.MOV.U32 R12, RZ, RZ, R8 ;  /* 0x000000ffff0c7224 */ /* 0x000fe400078e0008 */
[----:B------:R-:W3:Y:S11]  /*1cf30*/  LDL.LU.64 R8, [R1+0x2000] ;  /* 0x0020000001087983 */ /* 0x000ef60000300a00 */
[----:B------:R-:W-:Y:S03]  /*1cf40*/  @!UPT UIADD3 URZ, URZ, URZ, URZ ;  /* 0x0000003f3f3ff290 */ /* 0x000fe6000fffe03f */
[----:B------:R0:W-:Y:S04]  /*1cf50*/  STL.64 [R1+0x1a0], R16 ;  /* 0x0001a01001007387 */ /* 0x0001e80000100a00 */
[----:B------:R4:W-:Y:S04]  /*1cf60*/  STL [R1+0x1a8], R18 ;  /* 0x0001a81201007387 */ /* 0x0009e80000100800 */
[----:B0-----:R-:W4:Y:S01]  /*1cf70*/  LDL.LU.64 R16, [R1+0x1ff8] ;  /* 0x001ff80001107983 */ /* 0x001f220000300a00 */
[----:B------:R-:W-:Y:S02]  /*1cf80*/  MOV R23, R3 ;  /* 0x0000000300177202 */ /* 0x000fe40000000f00 */
[----:B------:R-:W-:-:S05]  /*1cf90*/  MOV R0, R19 ;  /* 0x0000001300007202 */ /* 0x000fca0000000f00 */
[C---:B----4-:R-:W-:Y:S08]  /*1cfa0*/  HMMA.16816.F32.BF16 R16, R4.reuse, R16, R20 ;  /* 0x000000100410723c */ /* 0x050ff00000041814 */
[----:B---3--:R-:W-:Y:S11]  /*1cfb0*/  HMMA.16816.F32.BF16 R4, R4, R8, R24 ;  /* 0x000000080404723c */ /* 0x008ff60000041818 */
[----:B------:R-:W-:Y:S05]  /*1cfc0*/  @!UPT UIADD3 URZ, URZ, URZ, URZ ;  /* 0x0000003f3f3ff290 */ /* 0x000fea000fffe03f */
[----:B------:R-:W-:Y:S01]  /*1cfd0*/  MOV R20, R18 ;  /* 0x0000001200147202 */ /* 0x000fe20000000f00 */
[----:B------:R-:W-:Y:S01]  /*1cfe0*/  IMAD.MOV.U32 R3, RZ, RZ, R19 ;  /* 0x000000ffff037224 */ /* 0x000fe200078e0013 */
[----:B------:R-:W-:Y:S01]  /*1cff0*/  MOV R21, R17 ;  /* 0x0000001100157202 */ /* 0x000fe20000000f00 */
[----:B------:R-:W-:Y:S01]  /*1d000*/  IMAD.MOV.U32 R22, RZ, RZ, R16 ;  /* 0x000000ffff167224 */ /* 0x000fe200078e0010 */
[----:B------:R-:W3:Y:S04]  /*1d010*/  LDL.LU.64 R18, [R1+0x1ff0] ;  /* 0x001ff00001127983 */ /* 0x000ee80000300a00 */
[----:B------:R-:W4:Y:S04]  /*1d020*/  LDL.LU.64 R16, [R1+0x1fe8] ;  /* 0x001fe80001107983 */ /* 0x000f280000300a00 */
[----:B------:R-:W-:Y:S04]  /*1d030*/  STL.64 [R1+0x190], R4 ;  /* 0x0001900401007387 */ /* 0x000fe80000100a00 */
[----:B------:R-:W-:Y:S04]  /*1d040*/  STL [R1+0x198], R6 ;  /* 0x0001980601007387 */ /* 0x000fe80000100800 */
[----:B------:R0:W-:Y:S04]  /*1d050*/  STL.64 [R1+0x1fa0], R8 ;  /* 0x001fa00801007387 */ /* 0x0001e80000100a00 */
[----:B0-----:R-:W3:Y:S04]  /*1d060*/  LDL.LU R8, [R1+0xc0] ;  /* 0x0000c00001087983 */ /* 0x001ee80000300800 */
[----:B------:R-:W3:Y:S04]  /*1d070*/  LDL.LU R9, [R1+0xc4] ;  /* 0x0000c40001097983 */ /* 0x000ee80000300800 */
[----:B--2---:R-:W-:Y:S04]  /*1d080*/  STL.64 [R1+0x1fb0], R10 ;  /* 0x001fb00a01007387 */ /* 0x004fe80000100a00 */
[----:B---3--:R0:W-:Y:S02]  /*1d090*/  STL.64 [R1+0x1fa8], R8 ;  /* 0x001fa80801007387 */ /* 0x0081e40000100a00 */
[----:B0-----:R-:W-:Y:S01]  /*1d0a0*/  MOV R8, R12 ;  /* 0x0000000c00087202 */ /* 0x001fe20000000f00 */
[----:B------:R-:W-:-:S05]  /*1d0b0*/  IMAD.MOV.U32 R9, RZ, RZ, R2 ;  /* 0x000000ffff097224 */ /* 0x000fca00078e0002 */
[----:B------:R0:W-:Y:S04]  /*1d0c0*/  STL.64 [R1+0x1fc8], R8 ;  /* 0x001fc80801007387 */ /* 0x0001e80000100a00 */
[----:B------:R-:W2:Y:S04]  /*1d0d0*/  LDL.LU R24, [R1+0x90] ;  /* 0x0000900001187983 */ /* 0x000ea80000300800 */
[----:B------:R-:W2:Y:S04]  /*1d0e0*/  LDL.LU R25, [R1+0x94] ;  /* 0x0000940001197983 */ /* 0x000ea80000300800 */
[----:B------:R-:W3:Y:S04]  /*1d0f0*/  LDL.LU R26, [R1+0x98] ;  /* 0x00009800011a7983 */ /* 0x000ee80000300800 */
[----:B------:R-:W3:Y:S04]  /*1d100*/  LDL.LU R27, [R1+0x9c] ;  /* 0x00009c00011b7983 */ /* 0x000ee80000300800 */
[----:B0-----:R-:W2:Y:S04]  /*1d110*/  LDL.LU R8, [R1+0xe0] ;  /* 0x0000e00001087983 */ /* 0x001ea80000300800 */
[----:B------:R-:W4:Y:S04]  /*1d120*/  LDL.LU R9, [R1+0xe4] ;  /* 0x0000e40001097983 */ /* 0x000f280000300800 */
[----:B------:R-:W4:Y:S04]  /*1d130*/  LDL.LU R10, [R1+0xe8] ;  /* 0x0000e800010a7983 */ /* 0x000f280000300800 */
[----:B------:R-:W4:Y:S01]  /*1d140*/  LDL.LU R11, [R1+0xec] ;  /* 0x0000ec00010b7983 */ /* 0x000f220000300800 */
[----:B------:R-:W-:-:S03]  /*1d150*/  MOV R23, R7 ;  /* 0x0000000700177202 */ /* 0x000fc60000000f00 */
[----:B---3--:R-:W-:Y:S04]  /*1d160*/  STL.64 [R1+0x1fc0], R26 ;  /* 0x001fc01a01007387 */ /* 0x008fe80000100a00 */
[----:B--2---:R0:W-:Y:S04]  /*1d170*/  STL.64 [R1+0x1fb8], R24 ;  /* 0x001fb81801007387 */ /* 0x0041e80000100a00 */
[----:B0-----:R-:W2:Y:S04]  /*1d180*/  LDL.LU R24, [R1+0xd0] ;  /* 0x0000d00001187983 */ /* 0x001ea80000300800 */
[----:B------:R-:W2:Y:S04]  /*1d190*/  LDL.LU R25, [R1+0xd4] ;  /* 0x0000d40001197983 */ /* 0x000ea80000300800 */
[----:B------:R-:W2:Y:S04]  /*1d1a0*/  LDL.LU R26, [R1+0xd8] ;  /* 0x0000d800011a7983 */ /* 0x000ea80000300800 */
[----:B------:R-:W2:Y:S04]  /*1d1b0*/  LDL.LU R27, [R1+0xdc] ;  /* 0x0000dc00011b7983 */ /* 0x000ea80000300800 */
[----:B------:R-:W3:Y:S01]  /*1d1c0*/  LDL R7, [R1+0x10d0] ;  /* 0x0010d00001077983 */ /* 0x000ee20000100800 */
[----:B------:R-:W-:-:S03]  /*1d1d0*/  MOV R14, R28 ;  /* 0x0000001c000e7202 */ /* 0x000fc60000000f00 */
[----:B---3--:R0:W-:Y:S04]  /*1d1e0*/  STL [R1+0x1f68], R7 ;  /* 0x001f680701007387 */ /* 0x0081e80000100800 */
[----:B------:R-:W3:Y:S04]  /*1d1f0*/  LDL.LU.64 R4, [R1+0x20] ;  /* 0x0000200001047983 */ /* 0x000ee80000300a00 */
[----:B0-----:R-:W2:Y:S04]  /*1d200*/  LDL.64 R6, [R1+0x28] ;  /* 0x0000280001067983 */ /* 0x001ea80000100a00 */
[----:B------:R-:W2:Y:S04]  /*1d210*/  LDL.LU R12, [R1+0xa0] ;  /* 0x0000a000010c7983 */ /* 0x000ea80000300800 */
[----:B------:R-:W2:Y:S01]  /*1d220*/  LDL.LU R13, [R1+0xa4] ;  /* 0x0000a400010d7983 */ /* 0x000ea20000300800 */
[----:B------:R-:W-:-:S03]  /*1d230*/  MOV R15, R29 ;  /* 0x0000001d000f7202 */ /* 0x000fc60000000f00 */
[----:B------:R-:W3:Y:S04]  /*1d240*/  LDL.LU R28, [R1+0x1fe4] ;  /* 0x001fe400011c7983 */ /* 0x000ee80000300800 */
[----:B------:R-:W3:Y:S04]  /*1d250*/  LDL.LU R29, [R1+0x1fe0] ;  /* 0x001fe000011d7983 */ /* 0x000ee80000300800 */
[----:B------:R0:W-:Y:S02]  /*1d260*/  STL.64 [R1+0x1f60], R14 ;  /* 0x001f600e01007387 */ /* 0x0001e40000100a00 */
[----:B0-----:R-:W-:Y:S01]  /*1d270*/  MOV R14, R18 ;  /* 0x00000012000e7202 */ /* 0x001fe20000000f00 */
[----:B------:R-:W-:Y:S01]  /*1d280*/  IMAD.MOV.U32 R15, RZ, RZ, R19 ;  /* 0x000000ffff0f7224 */ /* 0x000fe200078e0013 */
[----:B--2---:R4:W-:Y:S02]  /*1d290*/  STL.64 [R1+0x1f58], R12 ;  /* 0x001f580c01007387 */ /* 0x0049e40000100a00 */
[----:B----4-:R-:W-:Y:S01]  /*1d2a0*/  IMAD.MOV.U32 R12, RZ, RZ, R16 ;  /* 0x000000ffff0c7224 */ /* 0x010fe200078e0010 */
[----:B------:R-:W-:Y:S01]  /*1d2b0*/  MOV R13, R17 ;  /* 0x00000011000d7202 */ /* 0x000fe20000000f00 */
[----:B------:R-:W3:Y:S04]  /*1d2c0*/  LDL.LU R16, [R1+0x1fdc] ;  /* 0x001fdc0001107983 */ /* 0x000ee80000300800 */
[----:B------:R-:W3:Y:S04]  /*1d2d0*/  LDL.LU R17, [R1+0x1fd8] ;  /* 0x001fd80001117983 */ /* 0x000ee80000300800 */
[----:B------:R-:W3:Y:S04]  /*1d2e0*/  LDL.LU R18, [R1+0x1fd4] ;  /* 0x001fd40001127983 */ /* 0x000ee80000300800 */
[----:B------:R-:W3:Y:S04]  /*1d2f0*/  LDL.LU R19, [R1+0x1fd0] ;  /* 0x001fd00001137983 */ /* 0x000ee80000300800 */
[----:B------:R-:W-:Y:S04]  /*1d300*/  STL.64 [R1+0x1f78], R14 ;  /* 0x001f780e01007387 */ /* 0x000fe80000100a00 */
[----:B------:R0:W-:Y:S04]  /*1d310*/  STL.64 [R1+0x1f70], R12 ;  /* 0x001f700c01007387 */ /* 0x0001e80000100a00 */
[----:B0-----:R-:W2:Y:S04]  /*1d320*/  LDL.LU R12, [R1+0x80] ;  /* 0x00008000010c7983 */ /* 0x001ea80000300800 */
        /* <DEDUP_REMOVED lines=8> */
[----:B------:R0:W-:Y:S04]  /*1d3b0*/  STL.64 [R1+0x170], R8 ;  /* 0x0001700801007387 */ /* 0x0001e80000100a00 */
[----:B------:R1:W-:Y:S04]  /*1d3c0*/  STL.64 [R1+0x178], R10 ;  /* 0x0001780a01007387 */ /* 0x0003e80000100a00 */
[----:B0-----:R-:W1:Y:S01]  /*1d3d0*/  LDL.LU.64 R8, [R1+0x1fc8] ;  /* 0x001fc80001087983 */ /* 0x001e620000300a00 */
[----:B------:R-:W-:Y:S02]  /*1d3e0*/  MOV R14, R29 ;  /* 0x0000001d000e7202 */ /* 0x000fe40000000f00 */
[----:B------:R-:W-:Y:S01]  /*1d3f0*/  MOV R15, R28 ;  /* 0x0000001c000f7202 */ /* 0x000fe20000000f00 */
[C---:B-1----:R-:W-:Y:S01]  /*1d400*/  HMMA.16816.F32.BF16 R8, R16.reuse, R8, R24 ;  /* 0x000000081008723c */ /* 0x042fe20000041818 */
[----:B------:R-:W3:Y:S04]  /*1d410*/  LDL.LU.64 R26, [R1+0x1fc0] ;  /* 0x001fc000011a7983 */ /* 0x000ee80000300a00 */
[----:B------:R-:W3:Y:S11]  /*1d420*/  LDL.LU.64 R24, [R1+0x1fb8] ;  /* 0x001fb80001187983 */ /* 0x000ef60000300a00 */
[----:B------:R-:W-:Y:S07]  /*1d430*/  @!UPT UIADD3 URZ, URZ, URZ, URZ ;  /* 0x0000003f3f3ff290 */ /* 0x000fee000fffe03f */
[----:B------:R0:W-:Y:S01]  /*1d440*/  STL.64 [R1+0x160], R8 ;  /* 0x0001600801007387 */ /* 0x0001e20000100a00 */
[----:B------:R-:W-:Y:S01]  /*1d450*/  IMAD.MOV.U32 R29, RZ, RZ, R10 ;  /* 0x000000ffff1d7224 */ /* 0x000fe200078e000a */
[----:B------:R-:W-:Y:S02]  /*1d460*/  MOV R28, R11 ;  /* 0x0000000b001c7202 */ /* 0x000fe40000000f00 */
[----:B------:R-:W4:Y:S04]  /*1d470*/  LDL.LU.64 R10, [R1+0x1fb0] ;  /* 0x001fb000010a7983 */ /* 0x000f280000300a00 */
[----:B0-----:R-:W4:Y:S04]  /*1d480*/  LDL.LU.64 R8, [R1+0x1fa8] ;  /* 0x001fa80001087983 */ /* 0x001f280000300a00 */
[----:B------:R-:W-:Y:S01]  /*1d490*/  STL [R1+0x1ebc], R29 ;  /* 0x001ebc1d01007387 */ /* 0x000fe20000100800 */
[C---:B----4-:R-:W-:Y:S11]  /*1d4a0*/  HMMA.16816.F32.BF16 R8, R16.reuse, R20, R8 ;  /* 0x000000141008723c */ /* 0x050ff60000041808 */
[----:B------:R-:W-:Y:S11]  /*1d4b0*/  @!UPT UIADD3 URZ, URZ, URZ, URZ ;  /* 0x0000003f3f3ff290 */ /* 0x000ff6000fffe03f */
[----:B------:R-:W-:Y:S01]  /*1d4c0*/  @!UPT UIADD3 URZ, URZ, URZ, URZ ;  /* 0x0000003f3f3ff290 */ /* 0x000fe2000fffe03f */
[----:B------:R0:W-:Y:S04]  /*1d4d0*/  STL.64 [R1+0x150], R8 ;  /* 0x0001500801007387 */ /* 0x0001e80000100a00 */
[----:B------:R1:W-:Y:S04]  /*1d4e0*/  STL.64 [R1+0x158], R10 ;  /* 0x0001580a01007387 */ /* 0x0003e80000100a00 */
[----:B0-----:R-:W3:Y:S02]  /*1d4f0*/  LDL.LU.64 R8, [R1+0x1fa0] ;  /* 0x001fa00001087983 */ /* 0x001ee40000300a00 */
[----:B---3--:R-:W-:Y:S02]  /*1d500*/  HMMA.16816.F32.BF16 R16, R16, R8, R24 ;  /* 0x000000081010723c */ /* 0x008fe40000041818 */
[----:B------:R-:W3:Y:S04]  /*1d510*/  LDL.LU.64 R26, [R1+0x1f98] ;  /* 0x001f9800011a7983 */ /* 0x000ee80000300a00 */
[----:B------:R-:W4:Y:S04]  /*1d520*/  LDL.LU.64 R24, [R1+0x1f90] ;  /* 0x001f900001187983 */ /* 0x000f280000300a00 */
[----:B-1----:R-:W2:Y:S04]  /*1d530*/  LDL.LU.64 R10, [R1+0x1f88] ;  /* 0x001f8800010a7983 */ /* 0x002ea80000300a00 */
[----:B------:R-:W2:Y:S01]  /*1d540*/  LDL.LU.64 R8, [R1+0x1f80] ;  /* 0x001f800001087983 */ /* 0x000ea20000300a00 */
[----:B------:R-:W-:Y:S01]  /*1d550*/  IMAD.MOV.U32 R2, RZ, RZ, R7 ;  /* 0x000000ffff027224 */ /* 0x000fe200078e0007 */
[----:B--2---:R-:W-:Y:S02]  /*1d560*/  HMMA.16816.F32.BF16 R12, R8, R6, R12 ;  /* 0x00000006080c723c */ /* 0x004fe4000004180c */
[----:B---3--:R0:W-:Y:S04]  /*1d570*/  STL.64 [R1+0x1f18], R26 ;  /* 0x001f181a01007387 */ /* 0x0081e80000100a00 */
[----:B----4-:R-:W-:Y:S04]  /*1d580*/  STL.64 [R1+0x1f10], R24 ;  /* 0x001f101801007387 */ /* 0x010fe80000100a00 */
[----:B------:R-:W-:Y:S04]  /*1d590*/  STL.64 [R1+0x140], R16 ;  /* 0x0001401001007387 */ /* 0x000fe80000100a00 */
[----:B------:R1:W-:Y:S04]  /*1d5a0*/  STL.64 [R1+0x148], R18 ;  /* 0x0001481201007387 */ /* 0x0003e80000100a00 */
[----:B0-----:R-:W2:Y:S04]  /*1d5b0*/  LDL.LU.64 R26, [R1+0x8] ;  /* 0x00000800011a7983 */ /* 0x001ea80000300a00 */
[----:B-1----:R-:W3:Y:S04]  /*1d5c0*/  LDL.LU.64 R18, [R1+0x38] ;  /* 0x0000380001127983 */ /* 0x002ee80000300a00 */
[----:B------:R-:W-:Y:S04]  /*1d5d0*/  STL.64 [R1+0x130], R12 ;  /* 0x0001300c01007387 */ /* 0x000fe80000100a00 */
[----:B------:R0:W-:Y:S04]  /*1d5e0*/  STL.64 [R1+0x138], R14 ;  /* 0x0001380e01007387 */ /* 0x0001e80000100a00 */
[----:B0-----:R-:W2:Y:S04]  /*1d5f0*/  LDL.LU.64 R14, [R1+0x1f78] ;  /* 0x001f7800010e7983 */ /* 0x001ea80000300a00 */
[----:B------:R-:W2:Y:S04]  /*1d600*/  LDL.LU.64 R12, [R1+0x1f70] ;  /* 0x001f7000010c7983 */ /* 0x000ea80000300a00 */
[----:B------:R-:W4:Y:S01]  /*1d610*/  LDL.LU R7, [R1+0x1f68] ;  /* 0x001f680001077983 */ /* 0x000f220000300800 */
[----:B------:R-:W-:-:S03]  /*1d620*/  MOV R16, R6 ;  /* 0x0000000600107202 */ /* 0x000fc60000000f00 */
[----:B----4-:R-:W0:Y:S04]  /*1d630*/  LDSM.16.MT88.4 R4, [R7+0x15800] ;  /* 0x015800000704783b */ /* 0x010e280000004200 */
[----:B0-----:R-:W-:Y:S04]  /*1d640*/  STL.64 [R1+0x1ea0], R6 ;  /* 0x001ea00601007387 */ /* 0x001fe80000100a00 */
[----:B------:R0:W-:Y:S04]  /*1d650*/  STL.64 [R1+0x1e98], R4 ;  /* 0x001e980401007387 */ /* 0x0001e80000100a00 */
[----:B0-----:R-:W4:Y:S04]  /*1d660*/  LDL.LU R4, [R1+0x40] ;  /* 0x0000400001047983 */ /* 0x001f280000300800 */
[----:B------:R-:W4:Y:S04]  /*1d670*/  LDL.LU R5, [R1+0x44] ;  /* 0x0000440001057983 */ /* 0x000f280000300800 */
[----:B------:R-:W3:Y:S04]  /*1d680*/  LDL.LU R6, [R1+0x48] ;  /* 0x0000480001067983 */ /* 0x000ee80000300800 */
[----:B------:R-:W3:Y:S01]  /*1d690*/  LDL.LU R7, [R1+0x4c] ;  /* 0x00004c0001077983 */ /* 0x000ee20000300800 */
[C---:B--2---:R-:W-:Y:S03]  /*1d6a0*/  HMMA.16816.F32.BF16 R12, R8.reuse, R26, R12 ;  /* 0x0000001a080c723c */ /* 0x044fe6000004180c */
[----:B---3--:R-:W-:Y:S04]  /*1d6b0*/  STL.64 [R1+0x1f28], R6 ;  /* 0x001f280601007387 */ /* 0x008fe80000100a00 */
[----:B----4-:R-:W-:Y:S11]  /*1d6c0*/  STL.64 [R1+0x1f20], R4 ;  /* 0x001f200401007387 */ /* 0x010ff60000100a00 */
[----:B------:R-:W-:Y:S05]  /*1d6d0*/  @!UPT UIADD3 URZ, URZ, URZ, URZ ;  /* 0x0000003f3f3ff290 */ /* 0x000fea000fffe03f */
[----:B------:R-:W-:Y:S04]  /*1d6e0*/  STL.64 [R1+0x120], R12 ;  /* 0x0001200c01007387 */ /* 0x000fe80000100a00 */
[----:B------:R0:W-:Y:S04]  /*1d6f0*/  STL.64 [R1+0x128], R14 ;  /* 0x0001280e01007387 */ /* 0x0001e80000100a00 */
[----:B0-----:R-:W2:Y:S04]  /*1d700*/  LDL.LU.64 R14, [R1+0x1f60] ;  /* 0x001f6000010e7983 */ /* 0x001ea80000300a00 */
[----:B------:R-:W2:Y:S04]  /*1d710*/  LDL.LU.64 R12, [R1+0x1f58] ;  /* 0x001f5800010c7983 */ /* 0x000ea80000300a00 */
[----:B------:R0:W-:Y:S04]  /*1d720*/  STL.64 [R1+0x1f30], R26 ;  /* 0x001f301a01007387 */ /* 0x0001e80000100a00 */
[----:B------:R-:W3:Y:S04]  /*1d730*/  LDL.LU R24, [R1+0x60] ;  /* 0x0000600001187983 */ /* 0x000ee80000300800 */
[----:B------:R-:W3:Y:S04]  /*1d740*/  LDL.LU R25, [R1+0x64] ;  /* 0x0000640001197983 */ /* 0x000ee80000300800 */
[----:B0-----:R-:W3:Y:S04]  /*1d750*/  LDL.LU R26, [R1+0x68] ;  /* 0x00006800011a7983 */ /* 0x001ee80000300800 */
[----:B------:R-:W3:Y:S01]  /*1d760*/  LDL.LU R27, [R1+0x6c] ;  /* 0x00006c00011b7983 */ /* 0x000ee20000300800 */
[----:B--2---:R-:W-:Y:S11]  /*1d770*/  HMMA.16816.F32.BF16 R12, R8, R22, R12 ;  /* 0x00000016080c723c */ /* 0x004ff6000004180c */
[----:B------:R-:W-:Y:S11]  /*1d780*/  @!UPT UIADD3 URZ, URZ, URZ, URZ ;  /* 0x0000003f3f3ff290 */ /* 0x000ff6000fffe03f */
[----:B------:R-:W-:Y:S01]  /*1d790*/  @!UPT UIADD3 URZ, URZ, URZ, URZ ;  /* 0x0000003f3f3ff290 */ /* 0x000fe2000fffe03f */
[----:B------:R-:W-:Y:S04]  /*1d7a0*/  STL.64 [R1+0x110], R12 ;  /* 0x0001100c01007387 */ /* 0x000fe80000100a00 */
[----:B------:R0:W-:Y:S04]  /*1d7b0*/  STL.64 [R1+0x118], R14 ;  /* 0x0001180e01007387 */ /* 0x0001e80000100a00 */
[----:B0-----:R-:W2:Y:S04]  /*1d7c0*/  LDL.LU.64 R14, [R1+0x1f50] ;  /* 0x001f5000010e7983 */ /* 0x001ea80000300a00 */
[----:B------:R-:W2:Y:S01]  /*1d7d0*/  LDL.LU.64 R12, [R1+0x1f48] ;  /* 0x001f4800010c7983 */ /* 0x000ea20000300a00 */
[----:B------:R-:W-:-:S02]  /*1d7e0*/  MOV R6, R16 ;  /* 0x0000001000067202 */ /* 0x000fc40000000f00 */
[----:B------:R-:W-:Y:S01]  /*1d7f0*/  MOV R7, R2 ;  /* 0x0000000200077202 */ /* 0x000fe20000000f00 */
[----:B--2---:R-:W-:Y:S01]  /*1d800*/  HMMA.16816.F32.BF16 R8, R8, R18, R12 ;  /* 0x000000120808723c */ /* 0x004fe2000004180c */
[----:B------:R-:W3:Y:S04]  /*1d810*/  LDL.LU.64 R14, [R1+0x1f40] ;  /* 0x001f4000010e7983 */ /* 0x000ee80000300a00 */
[----:B------:R-:W3:Y:S11]  /*1d820*/  LDL.LU.64 R12, [R1+0x1f38] ;  /* 0x001f3800010c7983 */ /* 0x000ef60000300a00 */
[----:B------:R-:W-:Y:S07]  /*1d830*/  @!UPT UIADD3 URZ, URZ, URZ, URZ ;  /* 0x0000003f3f3ff290 */ /* 0x000fee000fffe03f */
[----:B------:R0:W-:Y:S04]  /*1d840*/  STL.64 [R1+0x100], R8 ;  /* 0x0001000801007387 */ /* 0x0001e80000100a00 */
[----:B------:R1:W-:Y:S04]  /*1d850*/  STL.64 [R1+0x108], R10 ;  /* 0x0001080a01007387 */ /* 0x0003e80000100a00 */
[----:B0-----:R-:W2:Y:S04]  /*1d860*/  LDL.LU R8, [R1+0x50] ;  /* 0x0000500001087983 */ /* 0x001ea80000300800 */
[----:B------:R-:W2:Y:S04]  /*1d870*/  LDL.LU R9, [R1+0x54] ;  /* 0x0000540001097983 */ /* 0x000ea80000300800 */
[----:B-1----:R-:W2:Y:S04]  /*1d880*/  LDL.LU R10, [R1+0x58] ;  /* 0x00005800010a7983 */ /* 0x002ea80000300800 */
[----:B------:R-:W2:Y:S01]  /*1d890*/  LDL.LU R11, [R1+0x5c] ;  /* 0x00005c00010b7983 */ /* 0x000ea20000300800 */
[C---:B---3--:R-:W-:Y:S03]  /*1d8a0*/  HMMA.16816.F32.BF16 R4, R12.reuse, R6, R24 ;  /* 0x000000060c04723c */ /* 0x048fe60000041818 */
[----:B------:R-:W2:Y:S11]  /*1d8b0*/  LDL.LU.64 R26, [R1+0x1f30] ;  /* 0x001f3000011a7983 */ /* 0x000eb60000300a00 */
[----:B------:R-:W-:Y:S09]  /*1d8c0*/  @!UPT UIADD3 URZ, URZ, URZ, URZ ;  /* 0x0000003f3f3ff290 */ /* 0x000ff2000fffe03f */
[----:B------:R-:W-:Y:S04]  /*1d8d0*/  STL.64 [R1+0xf0], R4 ;  /* 0x0000f00401007387 */ /* 0x000fe80000100a00 */
[----:B------:R0:W-:Y:S04]  /*1d8e0*/  STL.64 [R1+0xf8], R6 ;  /* 0x0000f80601007387 */ /* 0x0001e80000100a00 */
[----:B0-----:R-:W3:Y:S04]  /*1d8f0*/  LDL.LU.64 R6, [R1+0x1f28] ;  /* 0x001f280001067983 */ /* 0x001ee80000300a00 */
[----:B------:R-:W3:Y:S01]  /*1d900*/  LDL.LU.64 R4, [R1+0x1f20] ;  /* 0x001f200001047983 */ /* 0x000ee20000300a00 */
[C---:B--2---:R-:W-:Y:S01]  /*1d910*/  HMMA.16816.F32.BF16 R8, R12.reuse, R26, R8 ;  /* 0x0000001a0c08723c */ /* 0x044fe20000041808 */
[----:B------:R-:W-:Y:S01]  /*1d920*/  IMAD.MOV.U32 R29, RZ, RZ, R26 ;  /* 0x000000ffff1d7224 */ /* 0x000fe200078e001a */
[----:B------:R-:W-:Y:S11]  /*1d930*/  MOV R2, R27 ;  /* 0x0000001b00027202 */ /* 0x000ff60000000f00 */
[----:B------:R-:W-:Y:S10]  /*1d940*/  @!UPT UIADD3 URZ, URZ, URZ, URZ ;  /* 0x0000003f3f3ff290 */ /* 0x000ff4000fffe03f */
[----:B------:R-:W-:Y:S04]  /*1d950*/  STL.64 [R1+0xe0], R8 ;  /* 0x0000e00801007387 */ /* 0x000fe80000100a00 */
[----:B------:R3:W-:Y:S04]  /*1d960*/  STL.64 [R1+0xe8], R10 ;  /* 0x0000e80a01007387 */ /* 0x0007e80000100a00 */
[----:B------:R-:W2:Y:S04]  /*1d970*/  LDL.LU.64 R26, [R1+0x1f18] ;  /* 0x001f1800011a7983 */ /* 0x000ea80000300a00 */
[----:B------:R-:W2:Y:S01]  /*1d980*/  LDL.LU.64 R24, [R1+0x1f10] ;  /* 0x001f100001187983 */ /* 0x000ea20000300a00 */
[C---:B---3--:R-:W-:Y:S11]  /*1d990*/  HMMA.16816.F32.BF16 R8, R12.reuse, R22, R4 ;  /* 0x000000160c08723c */ /* 0x048ff60000041804 */
[----:B------:R-:W-:Y:S11]  /*1d9a0*/  @!UPT UIADD3 URZ, URZ, URZ, URZ ;  /* 0x0000003f3f3ff290 */ /* 0x000ff6000fffe03f */
[----:B------:R-:W-:Y:S01]  /*1d9b0*/  @!UPT UIADD3 URZ, URZ, URZ, URZ ;  /* 0x0000003f3f3ff290 */ /* 0x000fe2000fffe03f */
[----:B------:R-:W-:Y:S04]  /*1d9c0*/  STL.64 [R1+0xb0], R8 ;  /* 0x0000b00801007387 */ /* 0x000fe80000100a00 */
[----:B------:R2:W-:Y:S01]  /*1d9d0*/  STL.64 [R1+0xb8], R10 ;  /* 0x0000b80a01007387 */ /* 0x0005e20000100a00 */
[----:B------:R-:W-:Y:S01]  /*1d9e0*/  MOV R7, R22 ;  /* 0x0000001600077202 */ /* 0x000fe20000000f00 */
[----:B------:R-:W-:Y:S02]  /*1d9f0*/  IMAD.MOV.U32 R6, RZ, RZ, R23 ;  /* 0x000000ffff067224 */ /* 0x000fe400078e0017 */
[----:B------:R-:W3:Y:S04]  /*1da00*/  LDL.LU.64 R22, [R1+0x1f08] ;  /* 0x001f080001167983 */ /* 0x000ee80000300a00 */
[----:B------:R-:W4:Y:S01]  /*1da10*/  LDL.LU.64 R20, [R1+0x1f00] ;  /* 0x001f000001147983 */ /* 0x000f220000300a00 */
[----:B--2---:R-:W-:Y:S11]  /*1da20*/  HMMA.16816.F32.BF16 R8, R12, R18, R24 ;  /* 0x000000120c08723c */ /* 0x004ff60000041818 */
[----:B------:R-:W-:Y:S11]  /*1da30*/  @!UPT UIADD3 URZ, URZ, URZ, URZ ;  /* 0x0000003f3f3ff290 */ /* 0x000ff6000fffe03f */
[----:B------:R-:W-:Y:S01]  /*1da40*/  @!UPT UIADD3 URZ, URZ, URZ, URZ ;  /* 0x0000003f3f3ff290 */ /* 0x000fe2000fffe03f */
[----:B------:R-:W-:Y:S04]  /*1da50*/  STL.64 [R1+0xc0], R8 ;  /* 0x0000c00801007387 */ /* 0x000fe80000100a00 */
[----:B------:R-:W-:Y:S04]  /*1da60*/  STL.64 [R1+0xc8], R10 ;  /* 0x0000c80a01007387 */ /* 0x000fe80000100a00 */
[----:B------:R-:W2:Y:S01]  /*1da70*/  LDL R15, [R1+0x10d8] ;  /* 0x0010d800010f7983 */ /* 0x000ea20000100800 */
[----:B------:R-:W-:-:S03]  /*1da80*/  MOV R5, R18 ;  /* 0x0000001200057202 */ /* 0x000fc60000000f00 */
[----:B------:R-:W3:Y:S01]  /*1da90*/  LDL R14, [R1+0x3c0] ;  /* 0x0003c000010e7983 */ /* 0x000ee20000100800 */
[----:B------:R-:W-:Y:S01]  /*1daa0*/  MOV R4, R19 ;  /* 0x0000001300047202 */ /* 0x000fe20000000f00 */
[----:B------:R-:W-:Y:S02]  /*1dab0*/  IMAD.MOV.U32 R19, RZ, RZ, R0 ;  /* 0x000000ffff137224 */ /* 0x000fe400078e0000 */
[----:B--2---:R-:W-:Y:S04]  /*1dac0*/  STL [R1+0x1ec0], R15 ;  /* 0x001ec00f01007387 */ /* 0x004fe80000100800 */
[----:B------:R-:W2:Y:S04]  /*1dad0*/  LDL.LU R16, [R1+0x1a0] ;  /* 0x0001a00001107983 */ /* 0x000ea80000300800 */
[----:B------:R-:W2:Y:S04]  /*1dae0*/  LDL.LU R17, [R1+0x1a4] ;  /* 0x0001a40001117983 */ /* 0x000ea80000300800 */
[----:B------:R-:W2:Y:S04]  /*1daf0*/  LDL.LU R18, [R1+0x1a8] ;  /* 0x0001a80001127983 */ /* 0x000ea80000300800 */
[----:B------:R-:W3:Y:S04]  /*1db00*/  LDL.LU R0, [R1+0x1ef8] ;  /* 0x001ef80001007983 */ /* 0x000ee80000300800 */
[----:B--2---:R0:W-:Y:S04]  /*1db10*/  STL.64 [R1+0x1ed0], R18 ;  /* 0x001ed01201007387 */ /* 0x0041e80000100a00 */
[----:B------:R-:W-:Y:S04]  /*1db20*/  STL.64 [R1+0x1ec8], R16 ;  /* 0x001ec81001007387 */ /* 0x000fe80000100a00 */
[----:B---3--:R-:W1:Y:S04]  /*1db30*/  LDSM.16.MT88.4 R8, [R0+0x16000] ;  /* 0x016000000008783b */ /* 0x008e680000004200 */
[----:B0-----:R-:W2:Y:S04]  /*1db40*/  LDL.LU.64 R18, [R1+0x28] ;  /* 0x0000280001127983 */ /* 0x001ea80000300a00 */
[----:B------:R-:W3:Y:S01]  /*1db50*/  LDL R25, [R1+0x10d0] ;  /* 0x0010d00001197983 */ /* 0x000ee20000100800 */
[----:B------:R-:W-:-:S02]  /*1db60*/  MOV R26, R7 ;  /* 0x00000007001a7202 */ /* 0x000fc40000000f00 */
[----:B------:R-:W-:-:S05]  /*1db70*/  MOV R27, R6 ;  /* 0x00000006001b7202 */ /* 0x000fca0000000f00 */
[----:B------:R-:W-:Y:S04]  /*1db80*/  STL.64 [R1+0x1ee0], R26 ;  /* 0x001ee01a01007387 */ /* 0x000fe80000100a00 */
[----:B---3--:R0:W-:Y:S04]  /*1db90*/  STL [R1+0x1ed8], R25 ;  /* 0x001ed81901007387 */ /* 0x0081e80000100800 */
[----:B------:R-:W3:Y:S04]  /*1dba0*/  LDL.LU R24, [R1+0x180] ;  /* 0x0001800001187983 */ /* 0x000ee80000300800 */
[----:B0-----:R-:W3:Y:S04]  /*1dbb0*/  LDL.LU R25, [R1+0x184] ;  /* 0x0001840001197983 */ /* 0x001ee80000300800 */
[----:B------:R-:W3:Y:S04]  /*1dbc0*/  LDL.LU R26, [R1+0x188] ;  /* 0x00018800011a7983 */ /* 0x000ee80000300800 */
[----:B------:R-:W3:Y:S04]  /*1dbd0*/  LDL.LU R27, [R1+0x18c] ;  /* 0x00018c00011b7983 */ /* 0x000ee80000300800 */
[----:B-1----:R0:W-:Y:S04]  /*1dbe0*/  STL.64 [R1+0x1e80], R10 ;  /* 0x001e800a01007387 */ /* 0x0021e80000100a00 */
[----:B------:R-:W-:Y:S01]  /*1dbf0*/  STL.64 [R1+0x1e78], R8 ;  /* 0x001e780801007387 */ /* 0x000fe20000100a00 */
[----:B0-----:R-:W-:Y:S01]  /*1dc00*/  MOV R11, R4 ;  /* 0x00000004000b7202 */ /* 0x001fe20000000f00 */
[----:B------:R-:W-:-:S02]  /*1dc10*/  IMAD.MOV.U32 R10, RZ, RZ, R5 ;  /* 0x000000ffff0a7224 */ /* 0x000fc400078e0005 */
[----:B------:R-:W2:Y:S04]  /*1dc20*/  LDL.LU R4, [R1+0x190] ;  /* 0x0001900001047983 */ /* 0x000ea80000300800 */
[----:B------:R-:W2:Y:S04]  /*1dc30*/  LDL.LU R5, [R1+0x194] ;  /* 0x0001940001057983 */ /* 0x000ea80000300800 */
[----:B------:R-:W2:Y:S01]  /*1dc40*/  LDL.LU R6, [R1+0x198] ;  /* 0x0001980001067983 */ /* 0x000ea20000300800 */
[----:B------:R-:W-:-:S05]  /*1dc50*/  MOV R7, R23 ;  /* 0x0000001700077202 */ /* 0x000fca0000000f00 */
[----:B--2---:R4:W-:Y:S04]  /*1dc60*/  STL.64 [R1+0x1eb0], R6 ;  /* 0x001eb00601007387 */ /* 0x0049e80000100a00 */
[----:B------:R0:W-:Y:S01]  /*1dc70*/  STL.64 [R1+0x1ea8], R4 ;  /* 0x001ea80401007387 */ /* 0x0001e20000100a00 */
[----:B----4-:R-:W-:Y:S01]  /*1dc80*/  MOV R6, R20 ;  /* 0x0000001400067202 */ /* 0x010fe20000000f00 */
[----:B0-----:R-:W-:Y:S01]  /*1dc90*/  IMAD.MOV.U32 R4, RZ, RZ, R22 ;  /* 0x000000ffff047224 */ /* 0x001fe200078e0016 */
[----:B------:R-:W-:Y:S02]  /*1dca0*/  MOV R5, R21 ;  /* 0x0000001500057202 */ /* 0x000fe40000000f00 */
[----:B------:R-:W0:Y:S04]  /*1dcb0*/  LDSM.16.M88.4 R20, [R14+0x180] ;  /* 0x000180000e14783b */ /* 0x000e280000000200 */
[----:B0-----:R-:W-:Y:S04]  /*1dcc0*/  STL.64 [R1+0x80], R20 ;  /* 0x0000801401007387 */ /* 0x001fe80000100a00 */
[----:B------:R-:W-:Y:S04]  /*1dcd0*/  STL.64 [R1+0x88], R22 ;  /* 0x0000881601007387 */ /* 0x000fe80000100a00 */
[----:B------:R-:W0:Y:S04]  /*1dce0*/  LDSM.16.M88.4 R20, [R14+0x4180] ;  /* 0x004180000e14783b */ /* 0x000e280000000200 */
[----:B0-----:R-:W-:Y:S01]  /*1dcf0*/  STL.64 [R1+0x70], R20 ;  /* 0x0000701401007387 */ /* 0x001fe20000100a00 */
[----:B------:R-:W-:-:S02]  /*1dd00*/  MOV R9, R20 ;  /* 0x0000001400097202 */ /* 0x000fc40000000f00 */
[----:B------:R-:W-:Y:S01]  /*1dd10*/  MOV R8, R21 ;  /* 0x0000001500087202 */ /* 0x000fe20000000f00 */
[----:B------:R-:W-:Y:S04]  /*1dd20*/  STL.64 [R1+0x78], R22 ;  /* 0x0000781601007387 */ /* 0x000fe80000100a00 */
[----:B------:R-:W0:Y:S04]  /*1dd30*/  LDSM.16.M88.4 R20, [R14+0x8180] ;  /* 0x008180000e14783b */ /* 0x000e280000000200 */
[----:B------:R-:W1:Y:S04]  /*1dd40*/  LDSM.16.M88.4 R12, [R14+0xc180] ;  /* 0x00c180000e0c783b */ /* 0x000e680000000200 */
[----:B0-----:R-:W-:Y:S04]  /*1dd50*/  STL.64 [R1+0x60], R20 ;  /* 0x0000601401007387 */ /* 0x001fe80000100a00 */
[----:B------:R0:W-:Y:S04]  /*1dd60*/  STL.64 [R1+0x68], R22 ;  /* 0x0000681601007387 */ /* 0x0001e80000100a00 */
[----:B0-----:R-:W3:Y:S04]  /*1dd70*/  LDL.LU.64 R22, [R1+0x1ef0] ;  /* 0x001ef00001167983 */ /* 0x001ee80000300a00 */
[----:B------:R-:W3:Y:S01]  /*1dd80*/  LDL.LU.64 R20, [R1+0x1ee8] ;  /* 0x001ee80001147983 */ /* 0x000ee20000300a00 */
[----:B------:R-:W-:Y:S01]  /*1dd90*/  IMAD.MOV.U32 R7, RZ, RZ, R3 ;  /* 0x000000ffff077224 */ /* 0x000fe200078e0003 */
[----:B------:R-:W-:Y:S01]  /*1dda0*/  MOV R3, R19 ;  /* 0x0000001300037202 */ /* 0x000fe20000000f00 */
[C---:B---3--:R-:W-:Y:S11]  /*1ddb0*/  HMMA.16816.F32.BF16 R24, R20.reuse, R18, R24 ;  /* 0x000000121418723c */ /* 0x048ff60000041818 */
[----:B------:R-:W-:Y:S11]  /*1ddc0*/  @!UPT UIADD3 URZ, URZ, URZ, URZ ;  /* 0x0000003f3f3ff290 */ /* 0x000ff6000fffe03f */
[----:B------:R-:W-:Y:S01]  /*1ddd0*/  @!UPT UIADD3 URZ, URZ, URZ, URZ ;  /* 0x0000003f3f3ff290 */ /* 0x000fe2000fffe03f */
[----:B------:R0:W-:Y:S01]  /*1dde0*/  STL.64 [R1+0xd0], R24 ;  /* 0x0000d01801007387 */ /* 0x0001e20000100a00 */
[----:B------:R2:W-:Y:S02]  /*1ddf0*/  STL.64 [R1+0xd8], R26 ;  /* 0x0000d81a01007387 */ /* 0x0005e40000100a00 */
[----:B0-----:R-:W-:Y:S01]  /*1de00*/  IMAD.MOV.U32 R24, RZ, RZ, R18 ;  /* 0x000000ffff187224 */ /* 0x001fe200078e0012 */
[----:B--2---:R-:W2:Y:S01]  /*1de10*/  LDL.LU.64 R26, [R1+0x1ee0] ;  /* 0x001ee000011a7983 */ /* 0x004ea20000300a00 */
[----:B------:R-:W3:Y:S02]  /*1de20*/  LDL.LU R25, [R1+0x1ed8] ;  /* 0x001ed80001197983 */ /* 0x000ee40000300800 */
[----:B------:R-:W4:Y:S02]  /*1de30*/  LDL.LU.64 R18, [R1+0x1ed0] ;  /* 0x001ed00001127983 */ /* 0x000f240000300a00 */
[----:B------:R-:W4:Y:S01]  /*1de40*/  LDL.LU.64 R16, [R1+0x1ec8] ;  /* 0x001ec80001107983 */ /* 0x000f220000300a00 */
[----:B-1----:R-:W-:Y:S01]  /*1de50*/  STL.64 [R1+0x90], R12 ;  /* 0x0000900c01007387 */ /* 0x002fe20000100a00 */
[----:B------:R0:W-:Y:S03]  /*1de60*/  STL.64 [R1+0x98], R14 ;  /* 0x0000980e01007387 */ /* 0x0001e60000100a00 */
[----:B0-----:R-:W2:Y:S04]  /*1de70*/  LDL.LU R15, [R1+0x1ec0] ;  /* 0x001ec000010f7983 */ /* 0x001ea80000300800 */
[----:B--2---:R-:W0:Y:S04]  /*1de80*/  LDSM.16.MT88.4 R12, [R15+0x16000] ;  /* 0x016000000f0c783b */ /* 0x004e280000004200 */
[----:B0-----:R0:W-:Y:S01]  /*1de90*/  STL.64 [R1+0x1e50], R14 ;  /* 0x001e500e01007387 */ /* 0x0011e20000100a00 */
[----:B------:R1:W-:Y:S01]  /*1dea0*/  STL.64 [R1+0x1e48], R12 ;  /* 0x001e480c01007387 */ /* 0x0003e20000100a00 */
[----:B0-----:R-:W-:Y:S01]  /*1deb0*/  MOV R14, R29 ;  /* 0x0000001d000e7202 */ /* 0x001fe20000000f00 */
[----:B------:R-:W-:Y:S01]  /*1dec0*/  IMAD.MOV.U32 R15, RZ, RZ, R2 ;  /* 0x000000ffff0f7224 */ /* 0x000fe200078e0002 */
[----:B------:R-:W2:Y:S01]  /*1ded0*/  LDL.LU R29, [R1+0x1ebc] ;  /* 0x001ebc00011d7983 */ /* 0x000ea20000300800 */
[----:B------:R-:W2:Y:S05]  /*1dee0*/  LDL.LU R2, [R1+0x1eb8] ;  /* 0x001eb80001027983 */ /* 0x000eaa0000300800 */
[C---:B----4-:R-:W-:Y:S01]  /*1def0*/  HMMA.16816.F32.BF16 R16, R20.reuse, R14, R16 ;  /* 0x0000000e1410723c */ /* 0x050fe20000041810 */
[----:B------:R0:W-:Y:S01]  /*1df00*/  STL.64 [R1+0x1e90], R14 ;  /* 0x001e900e01007387 */ /* 0x0001e20000100a00 */
[----:B-1----:R-:W4:Y:S11]  /*1df10*/  LDL.LU R12, [R1+0x170] ;  /* 0x00017000010c7983 */ /* 0x002f360000300800 */
[----:B------:R-:W-:Y:S10]  /*1df20*/  @!UPT UIADD3 URZ, URZ, URZ, URZ ;  /* 0x0000003f3f3ff290 */ /* 0x000ff4000fffe03f */
[----:B------:R-:W-:Y:S01]  /*1df30*/  STL.64 [R1+0x180], R16 ;  /* 0x0001801001007387 */ /* 0x000fe20000100a00 */
[----:B------:R-:W-:Y:S02]  /*1df40*/  STL.64 [R1+0x188], R18 ;  /* 0x0001881201007387 */ /* 0x000fe40000100a00 */
[----:B------:R-:W4:Y:S02]  /*1df50*/  LDL.LU R13, [R1+0x174] ;  /* 0x00017400010d7983 */ /* 0x000f240000300800 */
[----:B0-----:R-:W4:Y:S01]  /*1df60*/  LDL.LU R14, [R1+0x178] ;  /* 0x00017800010e7983 */ /* 0x001f220000300800 */
[----:B------:R-:W4:Y:S04]  /*1df70*/  LDL.LU R15, [R1+0x17c] ;  /* 0x00017c00010f7983 */ /* 0x000f280000300800 */
[----:B--2---:R-:W0:Y:S04]  /*1df80*/  LDSM.16.MT88.4 R16, [R2+0x16000] ;  /* 0x016000000210783b */ /* 0x004e280000004200 */
[----:B0-----:R-:W-:Y:S01]  /*1df90*/  STL.64 [R1+0x1e18], R18 ;  /* 0x001e181201007387 */ /* 0x001fe20000100a00 */
[----:B------:R0:W-:Y:S03]  /*1dfa0*/  STL.64 [R1+0x1e10], R16 ;  /* 0x001e101001007387 */ /* 0x0001e60000100a00 */
[----:B0-----:R-:W2:Y:S01]  /*1dfb0*/  LDL.LU.64 R16, [R1+0x80] ;  /* 0x0000800001107983 */ /* 0x001ea20000300a00 */
[C---:B------:R-:W-:Y:S03]  /*1dfc0*/  HMMA.16816.F32.BF16 R4, R20.reuse, R26, R4 ;  /* 0x0000001a1404723c */ /* 0x040fe60000041804 */
[----:B--2---:R0:W-:Y:S04]  /*1dfd0*/  STL.64 [R1+0x1e88], R16 ;  /* 0x001e881001007387 */ /* 0x0041e80000100a00 */
[----:B0-----:R-:W2:Y:S01]  /*1dfe0*/  LDL.LU R16, [R1+0x160] ;  /* 0x0001600001107983 */ /* 0x001ea20000300800 */
[----:B------:R-:W2:Y:S11]  /*1dff0*/  LDL.LU R17, [R1+0x164] ;  /* 0x0001640001117983 */ /* 0x000eb60000300800 */
[----:B------:R-:W-:Y:S04]  /*1e000*/  @!UPT UIADD3 URZ, URZ, URZ, URZ ;  /* 0x0000003f3f3ff290 */ /* 0x000fe8000fffe03f */
[----:B------:R-:W-:Y:S02]  /*1e010*/  STL.64 [R1+0x1a0], R4 ;  /* 0x0001a00401007387 */ /* 0x000fe40000100a00 */
[----:B------:R0:W-:Y:S02]  /*1e020*/  STL.64 [R1+0x1a8], R6 ;  /* 0x0001a80601007387 */ /* 0x0001e40000100a00 */
[----:B0-----:R-:W2:Y:S01]  /*1e030*/  LDL.LU.64 R6, [R1+0x1eb0] ;  /* 0x001eb00001067983 */ /* 0x001ea20000300a00 */
[----:B------:R-:W2:Y:S02]  /*1e040*/  LDL.LU.64 R4, [R1+0x1ea8] ;  /* 0x001ea80001047983 */ /* 0x000ea40000300a00 */
[----:B--2---:R-:W-:Y:S01]  /*1e050*/  HMMA.16816.F32.BF16 R20, R20, R10, R4 ;  /* 0x0000000a1414723c */ /* 0x004fe20000041804 */
[----:B------:R-:W4:Y:S01]  /*1e060*/  LDL.LU.64 R6, [R1+0x1ea0] ;  /* 0x001ea00001067983 */ /* 0x000f220000300a00 */
[----:B------:R-:W4:Y:S11]  /*1e070*/  LDL.LU.64 R4, [R1+0x1e98] ;  /* 0x001e980001047983 */ /* 0x000f360000300a00 */
[----:B------:R-:W-:Y:S10]  /*1e080*/  @!UPT UIADD3 URZ, URZ, URZ, URZ ;  /* 0x0000003f3f3ff290 */ /* 0x000ff4000fffe03f */
[----:B------:R-:W-:Y:S01]  /*1e090*/  STL.64 [R1+0x190], R20 ;  /* 0x0001901401007387 */ /* 0x000fe20000100a00 */
[----:B------:R0:W-:Y:S02]  /*1e0a0*/  STL.64 [R1+0x198], R22 ;  /* 0x0001981601007387 */ /* 0x0001e40000100a00 */
[----:B0-----:R-:W-:Y:S01]  /*1e0b0*/  IMAD.MOV.U32 R22, RZ, RZ, R24 ;  /* 0x000000ffff167224 */ /* 0x001fe200078e0018 */
[----:B------:R-:W-:-:S07]  /*1e0c0*/  MOV R23, R3 ;  /* 0x0000000300177202 */ /* 0x000fce0000000f00 */
[C---:B----4-:R-:W-:Y:S01]  /*1e0d0*/  HMMA.16816.F32.BF16 R20, R4.reuse, R22, R12 ;  /* 0x000000160414723c */ /* 0x050fe2000004180c */
[----:B------:R-:W2:Y:S01]  /*1e0e0*/  LDL.LU.64 R14, [R1+0x1e90] ;  /* 0x001e9000010e7983 */ /* 0x000ea20000300a00 */
[----:B------:R-:W-:Y:S02]  /*1e0f0*/  MOV R18, R29 ;  /* 0x0000001d00127202 */ /* 0x000fe40000000f00 */
[----:B------:R-:W-:Y:S11]  /*1e100*/  MOV R19, R28 ;  /* 0x0000001c00137202 */ /* 0x000ff60000000f00 */
[----:B------:R-:W-:Y:S08]  /*1e110*/  @!UPT UIADD3 URZ, URZ, URZ, URZ ;  /* 0x0000003f3f3ff290 */ /* 0x000ff0000fffe03f */
[----:B------:R-:W-:Y:S01]  /*1e120*/  STL [R1+0x170], R20 ;  /* 0x0001701401007387 */ /* 0x000fe20000100800 */
[----:B------:R-:W-:Y:S01]  /*1e130*/  MOV R29, R21 ;  /* 0x00000015001d7202 */ /* 0x000fe20000000f00 */
[----:B------:R-:W-:Y:S01]  /*1e140*/  IMAD.MOV.U32 R28, RZ, RZ, R22 ;  /* 0x000000ffff1c7224 */ /* 0x000fe200078e0016 */
[----:B------:R-:W-:Y:S02]  /*1e150*/  MOV R3, R23 ;  /* 0x0000001700037202 */ /* 0x000fe40000000f00 */
[----:B---3--:R-:W0:Y:S01]  /*1e160*/  LDSM.16.MT88.4 R20, [R25+0x16000] ;  /* 0x016000001914783b */ /* 0x008e220000004200 */
[C---:B--2---:R-:W-:Y:S03]  /*1e170*/  HMMA.16816.F32.BF16 R12, R4.reuse, R14, R16 ;  /* 0x0000000e040c723c */ /* 0x044fe60000041810 */
[----:B------:R-:W2:Y:S11]  /*1e180*/  LDL.LU R16, [R1+0x140] ;  /* 0x0001400001107983 */ /* 0x000eb60000300800 */
[----:B------:R-:W-:Y:S09]  /*1e190*/  @!UPT UIADD3 URZ, URZ, URZ, URZ ;  /* 0x0000003f3f3ff290 */ /* 0x000ff2000fffe03f */
[----:B------:R-:W-:Y:S01]  /*1e1a0*/  STL.64 [R1+0x160], R12 ;  /* 0x0001600c01007387 */ /* 0x000fe20000100a00 */
[----:B------:R1:W-:Y:S02]  /*1e1b0*/  STL.64 [R1+0x168], R14 ;  /* 0x0001680e01007387 */ /* 0x0003e40000100a00 */
[----:B------:R-:W2:Y:S02]  /*1e1c0*/  LDL.LU R17, [R1+0x144] ;  /* 0x0001440001117983 */ /* 0x000ea40000300800 */
[----:B------:R-:W2:Y:S01]  /*1e1d0*/  LDL.LU R18, [R1+0x148] ;  /* 0x0001480001127983 */ /* 0x000ea20000300800 */
[----:B------:R-:W2:Y:S04]  /*1e1e0*/  LDL.LU R19, [R1+0x14c] ;  /* 0x00014c0001137983 */ /* 0x000ea80000300800 */
[----:B-1----:R-:W3:Y:S01]  /*1e1f0*/  LDL R15, [R1+0x10d8] ;  /* 0x0010d800010f7983 */ /* 0x002ee20000100800 */
[----:B0-----:R-:W-:Y:S02]  /*1e200*/  STL.64 [R1+0x1de8], R22 ;  /* 0x001de81601007387 */ /* 0x001fe40000100a00 */
[----:B------:R0:W-:Y:S02]  /*1e210*/  STL.64 [R1+0x1de0], R20 ;  /* 0x001de01401007387 */ /* 0x0001e40000100a00 */
[----:B0-----:R-:W4:Y:S01]  /*1e220*/  LDL.LU R20, [R1+0x150] ;  /* 0x0001500001147983 */ /* 0x001f220000300800 */
[----:B------:R-:W4:Y:S02]  /*1e230*/  LDL.LU R21, [R1+0x154] ;  /* 0x0001540001157983 */ /* 0x000f240000300800 */
[----:B------:R-:W4:Y:S02]  /*1e240*/  LDL.LU R22, [R1+0x158] ;  /* 0x0001580001167983 */ /* 0x000f240000300800 */
[----:B------:R-:W4:Y:S01]  /*1e250*/  LDL.LU R23, [R1+0x15c] ;  /* 0x00015c0001177983 */ /* 0x000f220000300800 */
[----:B------:R-:W2:Y:S01]  /*1e260*/  LDL.LU.64 R12, [R1+0x90] ;  /* 0x00009000010c7983 */ /* 0x000ea20000300a00 */
[C---:B----4-:R-:W-:Y:S03]  /*1e270*/  HMMA.16816.F32.BF16 R20, R4.reuse, R26, R20 ;  /* 0x0000001a0414723c */ /* 0x050fe60000041814 */
[----:B---3--:R-:W-:Y:S04]  /*1e280*/  STL [R1+0x1e60], R15 ;  /* 0x001e600f01007387 */ /* 0x008fe80000100800 */
[----:B------:R-:W0:Y:S11]  /*1e290*/  LDSM.16.MT88.4 R24, [R0+0x16800] ;  /* 0x016800000018783b */ /* 0x000e360000004200 */
[----:B------:R-:W-:Y:S05]  /*1e2a0*/  @!UPT UIADD3 URZ, URZ, URZ, URZ ;  /* 0x0000003f3f3ff290 */ /* 0x000fea000fffe03f */
[----:B------:R-:W-:Y:S01]  /*1e2b0*/  STL.64 [R1+0x150], R20 ;  /* 0x0001501401007387 */ /* 0x000fe20000100a00 */
[----:B------:R-:W-:Y:S02]  /*1e2c0*/  STL.64 [R1+0x158], R22 ;  /* 0x0001581601007387 */ /* 0x000fe40000100a00 */
[----:B--2---:R1:W-:Y:S02]  /*1e2d0*/  STL.64 [R1+0x1e58], R12 ;  /* 0x001e580c01007387 */ /* 0x0043e40000100a00 */
[----:B-1----:R-:W2:Y:S01]  /*1e2e0*/  LDL.LU R12, [R1+0x120] ;  /* 0x00012000010c7983 */ /* 0x002ea20000300800 */
[----:B------:R-:W2:Y:S02]  /*1e2f0*/  LDL.LU R13, [R1+0x124] ;  /* 0x00012400010d7983 */ /* 0x000ea40000300800 */
[----:B------:R-:W3:Y:S02]  /*1e300*/  LDL.LU R14, [R1+0x128] ;  /* 0x00012800010e7983 */ /* 0x000ee40000300800 */
[----:B------:R-:W3:Y:S02]  /*1e310*/  LDL.LU R15, [R1+0x12c] ;  /* 0x00012c00010f7983 */ /* 0x000ee40000300800 */
[----:B---3--:R-:W-:Y:S01]  /*1e320*/  STL.64 [R1+0x1e70], R14 ;  /* 0x001e700e01007387 */ /* 0x008fe20000100a00 */
[----:B--2---:R1:W-:Y:S03]  /*1e330*/  STL.64 [R1+0x1e68], R12 ;  /* 0x001e680c01007387 */ /* 0x0043e60000100a00 */
[----:B-1----:R-:W2:Y:S01]  /*1e340*/  LDL.LU R12, [R1+0x130] ;  /* 0x00013000010c7983 */ /* 0x002ea20000300800 */
[----:B------:R-:W2:Y:S02]  /*1e350*/  LDL.LU R13, [R1+0x134] ;  /* 0x00013400010d7983 */ /* 0x000ea40000300800 */
[----:B------:R-:W2:Y:S02]  /*1e360*/  LDL.LU R14, [R1+0x138] ;  /* 0x00013800010e7983 */ /* 0x000ea40000300800 */
[----:B------:R-:W2:Y:S01]  /*1e370*/  LDL.LU R15, [R1+0x13c] ;  /* 0x00013c00010f7983 */ /* 0x000ea20000300800 */
[----:B------:R-:W3:Y:S01]  /*1e380*/  LDL.LU R20, [R1+0xb0] ;  /* 0x0000b00001147983 */ /* 0x000ee20000300800 */
[----:B------:R-:W3:Y:S02]  /*1e390*/  LDL.LU R21, [R1+0xb4] ;  /* 0x0000b40001157983 */ /* 0x000ee40000300800 */
[----:B------:R-:W4:Y:S02]  /*1e3a0*/  LDL.LU R22, [R1+0xb8] ;  /* 0x0000b80001167983 */ /* 0x000f240000300800 */
[----:B------:R-:W4:Y:S01]  /*1e3b0*/  LDL.LU R23, [R1+0xbc] ;  /* 0x0000bc0001177983 */ /* 0x000f220000300800 */
[----:B------:R-:W-:Y:S01]  /*1e3c0*/  HMMA.16816.F32.BF16 R4, R4, R10, R16 ;  /* 0x0000000a0404723c */ /* 0x000fe20000041810 */
[----:B----4-:R-:W-:Y:S01]  /*1e3d0*/  STL.64 [R1+0x1e30], R22 ;  /* 0x001e301601007387 */ /* 0x010fe20000100a00 */
[----:B---3--:R1:W-:Y:S02]  /*1e3e0*/  STL.64 [R1+0x1e28], R20 ;  /* 0x001e281401007387 */ /* 0x0083e40000100a00 */
[----:B0-----:R-:W-:Y:S02]  /*1e3f0*/  STL [R1+0x1dac], R26 ;  /* 0x001dac1a01007387 */ /* 0x001fe40000100800 */
[----:B------:R-:W-:Y:S01]  /*1e400*/  STL [R1+0x1da8], R27 ;  /* 0x001da81b01007387 */ /* 0x000fe20000100800 */
[----:B------:R0:W-:Y:S01]  /*1e410*/  STL.64 [R1+0x1e20], R24 ;  /* 0x001e201801007387 */ /* 0x0001e20000100a00 */
[----:B-1----:R-:W-:-:S03]  /*1e420*/  MOV R20, R9 ;  /* 0x0000000900147202 */ /* 0x002fc60000000f00 */
[----:B0-----:R-:W3:Y:S01]  /*1e430*/  LDL.LU.64 R24, [R1+0x60] ;  /* 0x0000600001187983 */ /* 0x001ee20000300a00 */
[----:B------:R-:W-:Y:S02]  /*1e440*/  STL [R1+0x1d48], R0 ;  /* 0x001d480001007387 */ /* 0x000fe40000100800 */
[----:B------:R-:W2:Y:S02]  /*1e450*/  LDL.LU.64 R16, [R1+0x1e88] ;  /* 0x001e880001107983 */ /* 0x000ea40000300a00 */
[----:B------:R-:W-:Y:S01]  /*1e460*/  IMAD.MOV.U32 R21, RZ, RZ, R8 ;  /* 0x000000ffff157224 */ /* 0x000fe200078e0008 */
[----:B------:R-:W2:Y:S01]  /*1e470*/  LDL.LU.64 R10, [R1+0x1e80] ;  /* 0x001e8000010a7983 */ /* 0x000ea20000300a00 */
[----:B------:R-:W2:Y:S05]  /*1e480*/  LDL.LU.64 R8, [R1+0x1e78] ;  /* 0x001e780001087983 */ /* 0x000eaa0000300a00 */
[----:B------:R0:W-:Y:S02]  /*1e490*/  STL.64 [R1+0xa0], R4 ;  /* 0x0000a00401007387 */ /* 0x0001e40000100a00 */
[----:B------:R1:W-:Y:S01]  /*1e4a0*/  STL.64 [R1+0xa8], R6 ;  /* 0x0000a80601007387 */ /* 0x0003e20000100a00 */
[----:B0-----:R-:W3:Y:S01]  /*1e4b0*/  LDL.LU R4, [R1+0x110] ;  /* 0x0001100001047983 */ /* 0x001ee20000300800 */
[----:B------:R-:W3:Y:S02]  /*1e4c0*/  LDL.LU R5, [R1+0x114] ;  /* 0x0001140001057983 */ /* 0x000ee40000300800 */
[----:B-1----:R-:W3:Y:S02]  /*1e4d0*/  LDL.LU R6, [R1+0x118] ;  /* 0x0001180001067983 */ /* 0x002ee40000300800 */
[----:B------:R-:W3:Y:S01]  /*1e4e0*/  LDL.LU R7, [R1+0x11c] ;  /* 0x00011c0001077983 */ /* 0x000ee20000300800 */
[C---:B--2---:R-:W-:Y:S11]  /*1e4f0*/  HMMA.16816.F32.BF16 R12, R8.reuse, R16, R12 ;  /* 0x00000010080c723c */ /* 0x044ff6000004180c */
[----:B------:R-:W-:Y:S11]  /*1e500*/  @!UPT UIADD3 URZ, URZ, URZ, URZ ;  /* 0x0000003f3f3ff290 */ /* 0x000ff6000fffe03f */
[----:B------:R-:W-:Y:S01]  /*1e510*/  @!UPT UIADD3 URZ, URZ, URZ, URZ ;  /* 0x0000003f3f3ff290 */ /* 0x000fe2000fffe03f */
[----:B------:R-:W-:Y:S01]  /*1e520*/  STL.64 [R1+0x50], R12 ;  /* 0x0000500c01007387 */ /* 0x000fe20000100a00 */
[----:B------:R0:W-:Y:S03]  /*1e530*/  STL.64 [R1+0x58], R14 ;  /* 0x0000580e01007387 */ /* 0x0001e60000100a00 */
[----:B0-----:R-:W2:Y:S01]  /*1e540*/  LDL.LU.64 R14, [R1+0x1e70] ;  /* 0x001e7000010e7983 */ /* 0x001ea20000300a00 */
[----:B------:R-:W2:Y:S02]  /*1e550*/  LDL.LU.64 R12, [R1+0x1e68] ;  /* 0x001e6800010c7983 */ /* 0x000ea40000300a00 */
[C---:B--2---:R-:W-:Y:S11]  /*1e560*/  HMMA.16816.F32.BF16 R12, R8.reuse, R20, R12 ;  /* 0x00000014080c723c */ /* 0x044ff6000004180c */
[----:B------:R-:W-:Y:S11]  /*1e570*/  @!UPT UIADD3 URZ, URZ, URZ, URZ ;  /* 0x0000003f3f3ff290 */ /* 0x000ff6000fffe03f */
[----:B------:R-:W-:Y:S01]  /*1e580*/  @!UPT UIADD3 URZ, URZ, URZ, URZ ;  /* 0x0000003f3f3ff290 */ /* 0x000fe2000fffe03f */
[----:B------:R-:W-:Y:S01]  /*1e590*/  STL.64 [R1+0x40], R12 ;  /* 0x0000400c01007387 */ /* 0x000fe20000100a00 */
[----:B------:R0:W-:Y:S03]  /*1e5a0*/  STL.64 [R1+0x48], R14 ;  /* 0x0000480e01007387 */ /* 0x0001e60000100a00 */
[----:B0-----:R-:W2:Y:S01]  /*1e5b0*/  LDL.LU R15, [R1+0x1e60] ;  /* 0x001e6000010f7983 */ /* 0x001ea20000300800 */
[C---:B---3--:R-:W-:Y:S01]  /*1e5c0*/  HMMA.16816.F32.BF16 R4, R8.reuse, R24, R4 ;  /* 0x000000180804723c */ /* 0x048fe20000041804 */
[----:B------:R-:W3:Y:S02]  /*1e5d0*/  LDL.LU.64 R12, [R1+0x1e58] ;  /* 0x001e5800010c7983 */ /* 0x000ee40000300a00 */
[----:B------:R0:W-:Y:S02]  /*1e5e0*/  STL.64 [R1+0x1e40], R20 ;  /* 0x001e401401007387 */ /* 0x0001e40000100a00 */
[----:B0-----:R-:W4:Y:S01]  /*1e5f0*/  LDL.LU R20, [R1+0xf0] ;  /* 0x0000f00001147983 */ /* 0x001f220000300800 */
[----:B------:R-:W4:Y:S02]  /*1e600*/  LDL.LU R21, [R1+0xf4] ;  /* 0x0000f40001157983 */ /* 0x000f240000300800 */
[----:B------:R-:W4:Y:S02]  /*1e610*/  LDL.LU R22, [R1+0xf8] ;  /* 0x0000f80001167983 */ /* 0x000f240000300800 */
[----:B------:R-:W4:Y:S01]  /*1e620*/  LDL.LU R23, [R1+0xfc] ;  /* 0x0000fc0001177983 */ /* 0x000f220000300800 */
[----:B------:R0:W-:Y:S04]  /*1e630*/  STL.64 [R1+0x1e38], R24 ;  /* 0x001e381801007387 */ /* 0x0001e80000100a00 */
[----:B0-----:R-:W3:Y:S08]  /*1e640*/  LDL.LU R24, [R1+0xe0] ;  /* 0x0000e00001187983 */ /* 0x001ef00000300800 */
[----:B------:R-:W-:Y:S02]  /*1e650*/  STL.64 [R1+0x30], R4 ;  /* 0x0000300401007387 */ /* 0x000fe40000100a00 */
[----:B------:R-:W-:Y:S02]  /*1e660*/  STL.64 [R1+0x38], R6 ;  /* 0x0000380601007387 */ /* 0x000fe40000100a00 */
[----:B------:R-:W3:Y:S01]  /*1e670*/  LDL.LU R25, [R1+0xe4] ;  /* 0x0000e40001197983 */ /* 0x000ee20000300800 */
[----:B------:R-:W3:Y:S01]  /*1e680*/  LDL.LU R26, [R1+0xe8] ;  /* 0x0000e800011a7983 */ /* 0x000ee20000300800 */
[----:B------:R-:W3:Y:S03]  /*1e690*/  LDL.LU R27, [R1+0xec] ;  /* 0x0000ec00011b7983 */ /* 0x000ee60000300800 */
[----:B--2---:R-:W0:Y:S04]  /*1e6a0*/  LDSM.16.MT88.4 R4, [R15+0x16800] ;  /* 0x016800000f04783b */ /* 0x004e280000004200 */
[----:B0-----:R0:W-:Y:S01]  /*1e6b0*/  STL [R1+0x1d58], R4 ;  /* 0x001d580401007387 */ /* 0x0011e20000100800 */
[----:B------:R1:W-:Y:S02]  /*1e6c0*/  STL [R1+0x1d54], R5 ;  /* 0x001d540501007387 */ /* 0x0003e40000100800 */
[----:B------:R2:W-:Y:S02]  /*1e6d0*/  STL [R1+0x1d50], R6 ;  /* 0x001d500601007387 */ /* 0x0005e40000100800 */
[----:B------:R3:W-:Y:S01]  /*1e6e0*/  STL [R1+0x1d4c], R7 ;  /* 0x001d4c0701007387 */ /* 0x0007e20000100800 */
[----:B0-----:R-:W4:Y:S01]  /*1e6f0*/  LDL.LU R4, [R1+0x100] ;  /* 0x0001000001047983 */ /* 0x001f220000300800 */
[----:B-1----:R-:W4:Y:S02]  /*1e700*/  LDL.LU R5, [R1+0x104] ;  /* 0x0001040001057983 */ /* 0x002f240000300800 */
[----:B--2---:R-:W4:Y:S02]  /*1e710*/  LDL.LU R6, [R1+0x108] ;  /* 0x0001080001067983 */ /* 0x004f240000300800 */
[----:B---3--:R-:W4:Y:S01]  /*1e720*/  LDL.LU R7, [R1+0x10c] ;  /* 0x00010c0001077983 */ /* 0x008f220000300800 */
[----:B------:R-:W2:Y:S01]  /*1e730*/  LDL.LU.64 R14, [R1+0x1e50] ;  /* 0x001e5000010e7983 */ /* 0x000ea20000300a00 */
[----:B----4-:R-:W-:Y:S07]  /*1e740*/  HMMA.16816.F32.BF16 R8, R8, R12, R4 ;  /* 0x0000000c0808723c */ /* 0x010fee0000041804 */
[----:B------:R-:W-:-:S02]  /*1e750*/  MOV R7, R12 ;  /* 0x0000000c00077202 */ /* 0x000fc40000000f00 */
[----:B------:R-:W-:Y:S02]  /*1e760*/  MOV R6, R13 ;  /* 0x0000000d00067202 */ /* 0x000fe40000000f00 */
[----:B------:R-:W2:Y:S11]  /*1e770*/  LDL.LU.64 R12, [R1+0x1e48] ;  /* 0x001e4800010c7983 */ /* 0x000eb60000300a00 */
[----:B------:R-:W-:Y:S01]  /*1e780*/  @!UPT UIADD3 URZ, URZ, URZ, URZ ;  /* 0x0000003f3f3ff290 */ /* 0x000fe2000fffe03f */
[----:B------:R-:W-:Y:S01]  /*1e790*/  STL [R1+0x1d64], R9 ;  /* 0x001d640901007387 */ /* 0x000fe20000100800 */
[----:B------:R-:W-:Y:S02]  /*1e7a0*/  STL [R1+0x1d60], R10 ;  /* 0x001d600a01007387 */ /* 0x000fe40000100800 */
[----:B------:R-:W-:Y:S01]  /*1e7b0*/  STL [R1+0x1d5c], R11 ;  /* 0x001d5c0b01007387 */ /* 0x000fe20000100800 */
[C---:B--2---:R-:W-:Y:S11]  /*1e7c0*/  HMMA.16816.F32.BF16 R20, R12.reuse, R16, R20 ;  /* 0x000000100c14723c */ /* 0x044ff60000041814 */
[----:B------:R-:W-:Y:S11]  /*1e7d0*/  @!UPT UIADD3 URZ, URZ, URZ, URZ ;  /* 0x0000003f3f3ff290 */ /* 0x000ff6000fffe03f */
[----:B------:R-:W-:Y:S01]  /*1e7e0*/  @!UPT UIADD3 URZ, URZ, URZ, URZ ;  /* 0x0000003f3f3ff290 */ /* 0x000fe2000fffe03f */
[----:B------:R0:W-:Y:S01]  /*1e7f0*/  STL.64 [R1+0x20], R20 ;  /* 0x0000201401007387 */ /* 0x0001e20000100a00 */
[----:B------:R1:W-:Y:S03]  /*1e800*/  STL.64 [R1+0x28], R22 ;  /* 0x0000281601007387 */ /* 0x0003e60000100a00 */
[----:B0-----:R-:W1:Y:S01]  /*1e810*/  LDL.LU.64 R20, [R1+0x1e40] ;  /* 0x001e400001147983 */ /* 0x001e620000300a00 */
[----:B------:R-:W-:Y:S01]  /*1e820*/  IMAD.MOV.U32 R5, RZ, RZ, R16 ;  /* 0x000000ffff057224 */ /* 0x000fe200078e0010 */
[----:B------:R-:W-:Y:S01]  /*1e830*/  MOV R0, R17 ;  /* 0x0000001100007202 */ /* 0x000fe20000000f00 */
[----:B------:R-:W2:Y:S01]  /*1e840*/  LDL.LU R16, [R1+0xc0] ;  /* 0x0000c00001107983 */ /* 0x000ea20000300800 */
[----:B------:R-:W2:Y:S01]  /*1e850*/  LDL.LU R17, [R1+0xc4] ;  /* 0x0000c40001117983 */ /* 0x000ea20000300800 */
[----:B------:R-:W2:Y:S02]  /*1e860*/  LDL.LU R18, [R1+0xc8] ;  /* 0x0000c80001127983 */ /* 0x000ea40000300800 */
[----:B------:R-:W2:Y:S01]  /*1e870*/  LDL.LU R19, [R1+0xcc] ;  /* 0x0000cc0001137983 */ /* 0x000ea20000300800 */
[----:B-1----:R-:W-:Y:S01]  /*1e880*/  HMMA.16816.F32.BF16 R20, R12, R20, R24 ;  /* 0x000000140c14723c */ /* 0x002fe20000041818 */
[----:B------:R-:W3:Y:S11]  /*1e890*/  LDL.LU.64 R24, [R1+0x1e38] ;  /* 0x001e380001187983 */ /* 0x000ef60000300a00 */
[----:B------:R-:W-:Y:S11]  /*1e8a0*/  @!UPT UIADD3 URZ, URZ, URZ, URZ ;  /* 0x0000003f3f3ff290 */ /* 0x000ff6000fffe03f */
[----:B------:R-:W-:Y:S01]  /*1e8b0*/  @!UPT UIADD3 URZ, URZ, URZ, URZ ;  /* 0x0000003f3f3ff290 */ /* 0x000fe2000fffe03f */
[----:B------:R-:W-:Y:S02]  /*1e8c0*/  MOV R11, R22 ;  /* 0x00000016000b7202 */ /* 0x000fe40000000f00 */
[----:B------:R-:W-:Y:S02]  /*1e8d0*/  MOV R4, R23 ;  /* 0x0000001700047202 */ /* 0x000fe40000000f00 */
[----:B------:R-:W-:Y:S01]  /*1e8e0*/  MOV R9, R20 ;  /* 0x0000001400097202 */ /* 0x000fe20000000f00 */
[----:B------:R-:W-:Y:S01]  /*1e8f0*/  IMAD.MOV.U32 R10, RZ, RZ, R21 ;  /* 0x000000ffff0a7224 */ /* 0x000fe200078e0015 */
[----:B------:R-:W4:Y:S01]  /*1e900*/  LDL.LU.64 R22, [R1+0x1e30] ;  /* 0x001e300001167983 */ /* 0x000f220000300a00 */
[----:B------:R-:W4:Y:S03]  /*1e910*/  LDL.LU.64 R20, [R1+0x1e28] ;  /* 0x001e280001147983 */ /* 0x000f260000300a00 */
[----:B------:R-:W-:Y:S01]  /*1e920*/  STL.64 [R1+0x1d70], R10 ;  /* 0x001d700a01007387 */ /* 0x000fe20000100a00 */
[----:B------:R0:W-:Y:S02]  /*1e930*/  STL.64 [R1+0x1d68], R8 ;  /* 0x001d680801007387 */ /* 0x0001e40000100a00 */
[----:B0-----:R-:W-:Y:S01]  /*1e940*/  IMAD.MOV.U32 R8, RZ, RZ, R5 ;  /* 0x000000ffff087224 */ /* 0x001fe200078e0005 */
[----:B------:R-:W-:-:S02]  /*1e950*/  MOV R9, R0 ;  /* 0x0000000000097202 */ /* 0x000fc40000000f00 */
[----:B---3--:R-:W-:Y:S01]  /*1e960*/  MOV R5, R24 ;  /* 0x0000001800057202 */ /* 0x008fe20000000f00 */
[----:B------:R-:W-:Y:S01]  /*1e970*/  IMAD.MOV.U32 R0, RZ, RZ, R25 ;  /* 0x000000ffff007224 */ /* 0x000fe200078e0019 */
[----:B----4-:R-:W-:Y:S01]  /*1e980*/  HMMA.16816.F32.BF16 R20, R12, R24, R20 ;  /* 0x000000180c14723c */ /* 0x010fe20000041814 */
[----:B------:R-:W3:Y:S11]  /*1e990*/  LDL.LU.64 R24, [R1+0x1e20] ;  /* 0x001e200001187983 */ /* 0x000ef60000300a00 */
[----:B------:R-:W-:Y:S11]  /*1e9a0*/  @!UPT UIADD3 URZ, URZ, URZ, URZ ;  /* 0x0000003f3f3ff290 */ /* 0x000ff6000fffe03f */
[----:B------:R0:W-:Y:S01]  /*1e9b0*/  STL.64 [R1+0xb8], R22 ;  /* 0x0000b81601007387 */ /* 0x0001e20000100a00 */
[----:B------:R-:W-:Y:S02]  /*1e9c0*/  MOV R26, R20 ;  /* 0x00000014001a7202 */ /* 0x000fe40000000f00 */
[----:B------:R-:W-:Y:S01]  /*1e9d0*/  MOV R27, R21 ;  /* 0x00000015001b7202 */ /* 0x000fe20000000f00 */
[----:B------:R-:W4:Y:S01]  /*1e9e0*/  LDL.LU R20, [R1+0x1a0] ;  /* 0x0001a00001147983 */ /* 0x000f220000300800 */
[----:B------:R-:W4:Y:S04]  /*1e9f0*/  LDL.LU R21, [R1+0x1a4] ;  /* 0x0001a40001157983 */ /* 0x000f280000300800 */
[----:B0-----:R-:W2:Y:S01]  /*1ea00*/  LDL.LU R22, [R1+0x1a8] ;  /* 0x0001a80001167983 */ /* 0x001ea20000300800 */
[----:B------:R-:W2:Y:S03]  /*1ea10*/  LDL.LU R23, [R1+0x1ac] ;  /* 0x0001ac0001177983 */ /* 0x000ea60000300800 */
[----:B--2---:R-:W-:Y:S01]  /*1ea20*/  STL.64 [R1+0x1df8], R22 ;  /* 0x001df81601007387 */ /* 0x004fe20000100a00 */
[----:B----4-:R0:W-:Y:S03]  /*1ea30*/  STL.64 [R1+0x1df0], R20 ;  /* 0x001df01401007387 */ /* 0x0101e60000100a00 */
[----:B0-----:R-:W2:Y:S04]  /*1ea40*/  LDL.LU.64 R20, [R1+0x70] ;  /* 0x0000700001147983 */ /* 0x001ea80000300a00 */
[----:B--2---:R0:W-:Y:S04]  /*1ea50*/  STL.64 [R1+0x1e08], R20 ;  /* 0x001e081401007387 */ /* 0x0041e80000100a00 */
[----:B0-----:R-:W2:Y:S01]  /*1ea60*/  LDL.LU R20, [R1+0xd0] ;  /* 0x0000d00001147983 */ /* 0x001ea20000300800 */
[----:B------:R-:W2:Y:S02]  /*1ea70*/  LDL.LU R21, [R1+0xd4] ;  /* 0x0000d40001157983 */ /* 0x000ea40000300800 */
[----:B------:R-:W2:Y:S02]  /*1ea80*/  LDL.LU R22, [R1+0xd8] ;  /* 0x0000d80001167983 */ /* 0x000ea40000300800 */
[----:B------:R-:W2:Y:S01]  /*1ea90*/  LDL.LU R23, [R1+0xdc] ;  /* 0x0000dc0001177983 */ /* 0x000ea20000300800 */
[----:B------:R-:W-:Y:S01]  /*1eaa0*/  STL.64 [R1+0x1db8], R26 ;  /* 0x001db81a01007387 */ /* 0x000fe20000100a00 */
[----:B---3--:R0:W-:Y:S02]  /*1eab0*/  STL.64 [R1+0x1db0], R24 ;  /* 0x001db01801007387 */ /* 0x0081e40000100a00 */
[----:B0-----:R-:W-:Y:S01]  /*1eac0*/  IMAD.MOV.U32 R24, RZ, RZ, R7 ;  /* 0x000000ffff187224 */ /* 0x001fe200078e0007 */
[----:B------:R-:W-:-:S07]  /*1ead0*/  MOV R25, R6 ;  /* 0x0000000600197202 */ /* 0x000fce0000000f00 */
[----:B------:R-:W-:Y:S01]  /*1eae0*/  HMMA.16816.F32.BF16 R12, R12, R24, R16 ;  /* 0x000000180c0c723c */ /* 0x000fe20000041810 */
[----:B------:R-:W2:Y:S01]  /*1eaf0*/  LDL.LU.64 R18, [R1+0x1e18] ;  /* 0x001e180001127983 */ /* 0x000ea20000300a00 */
[----:B------:R-:W2:Y:S02]  /*1eb00*/  LDL.LU.64 R16, [R1+0x1e10] ;  /* 0x001e100001107983 */ /* 0x000ea40000300a00 */
[----:B------:R0:W-:Y:S02]  /*1eb10*/  STL.64 [R1+0x1e00], R24 ;  /* 0x001e001801007387 */ /* 0x0001e40000100a00 */
[----:B0-----:R-:W3:Y:S01]  /*1eb20*/  LDL.LU R24, [R1+0x180] ;  /* 0x0001800001187983 */ /* 0x001ee20000300800 */
[----:B------:R-:W3:Y:S02]  /*1eb30*/  LDL.LU R25, [R1+0x184] ;  /* 0x0001840001197983 */ /* 0x000ee40000300800 */
[----:B------:R-:W3:Y:S02]  /*1eb40*/  LDL.LU R26, [R1+0x188] ;  /* 0x00018800011a7983 */ /* 0x000ee40000300800 */
[----:B------:R-:W3:Y:S11]  /*1eb50*/  LDL.LU R27, [R1+0x18c] ;  /* 0x00018c00011b7983 */ /* 0x000ef60000300800 */
[----:B------:R-:W-:Y:S01]  /*1eb60*/  @!UPT UIADD3 URZ, URZ, URZ, URZ ;  /* 0x0000003f3f3ff290 */ /* 0x000fe2000fffe03f */
[----:B------:R0:W-:Y:S01]  /*1eb70*/  STL.64 [R1+0x1d08], R14 ;  /* 0x001d080e01007387 */ /* 0x0001e20000100a00 */
[----:B------:R1:W-:Y:S03]  /*1eb80*/  STL.64 [R1+0x1d00], R12 ;  /* 0x001d000c01007387 */ /* 0x0003e60000100a00 */
[----:B0-----:R-:W4:Y:S01]  /*1eb90*/  LDL R14, [R1+0x68] ;  /* 0x00006800010e7983 */ /* 0x001f220000100800 */
[----:B-1----:R-:W-:-:S03]  /*1eba0*/  MOV R12, R5 ;  /* 0x00000005000c7202 */ /* 0x002fc60000000f00 */
[----:B------:R-:W4:Y:S01]  /*1ebb0*/  LDL R15, [R1+0x6c] ;  /* 0x00006c00010f7983 */ /* 0x000f220000100800 */
[----:B--2---:R-:W-:Y:S11]  /*1ebc0*/  HMMA.16816.F32.BF16 R20, R16, R8, R20 ;  /* 0x000000081014723c */ /* 0x004ff60000041814 */
[----:B------:R-:W-:Y:S11]  /*1ebd0*/  @!UPT UIADD3 URZ, URZ, URZ, URZ ;  /* 0x0000003f3f3ff290 */ /* 0x000ff6000fffe03f */
[----:B------:R-:W-:Y:S02]  /*1ebe0*/  @!UPT UIADD3 URZ, URZ, URZ, URZ ;  /* 0x0000003f3f3ff290 */ /* 0x000fe4000fffe03f */
[----:B------:R-:W-:Y:S02]  /*1ebf0*/  MOV R5, R20 ;  /* 0x0000001400057202 */ /* 0x000fe40000000f00 */
[----:B------:R-:W-:Y:S02]  /*1ec00*/  MOV R6, R21 ;  /* 0x0000001500067202 */ /* 0x000fe40000000f00 */
[----:B------:R-:W3:Y:S01]  /*1ec10*/  LDL.LU.64 R20, [R1+0x1e08] ;  /* 0x001e080001147983 */ /* 0x000ee20000300a00 */
[----:B------:R-:W-:Y:S02]  /*1ec20*/  IMAD.MOV.U32 R13, RZ, RZ, R0 ;  /* 0x000000ffff0d7224 */ /* 0x000fe400078e0000 */
[----:B------:R-:W-:Y:S01]  /*1ec30*/  IMAD.MOV.U32 R7, RZ, RZ, R22 ;  /* 0x000000ffff077224 */ /* 0x000fe200078e0016 */
[----:B------:R-:W-:-:S04]  /*1ec40*/  MOV R0, R23 ;  /* 0x0000001700007202 */ /* 0x000fc80000000f00 */
[----:B------:R-:W-:Y:S01]  /*1ec50*/  STL.64 [R1+0x1d80], R6 ;  /* 0x001d800601007387 */ /* 0x000fe20000100a00 */
[----:B------:R0:W-:Y:S03]  /*1ec60*/  STL.64 [R1+0x1d78], R4 ;  /* 0x001d780401007387 */ /* 0x0001e60000100a00 */
[----:B0-----:R-:W2:Y:S01]  /*1ec70*/  LDL.LU R4, [R1+0x170] ;  /* 0x0001700001047983 */ /* 0x001ea20000300800 */
[----:B------:R-:W-:Y:S02]  /*1ec80*/  MOV R7, R3 ;  /* 0x0000000300077202 */ /* 0x000fe40000000f00 */
[----:B------:R-:W-:Y:S01]  /*1ec90*/  MOV R5, R29 ;  /* 0x0000001d00057202 */ /* 0x000fe20000000f00 */
[----:B------:R-:W-:Y:S01]  /*1eca0*/  IMAD.MOV.U32 R6, RZ, RZ, R28 ;  /* 0x000000ffff067224 */ /* 0x000fe200078e001c */
[----:B---3--:R-:W-:Y:S01]  /*1ecb0*/  HMMA.16816.F32.BF16 R24, R16, R20, R24 ;  /* 0x000000141018723c */ /* 0x008fe20000041818 */
[----:B------:R-:W-:Y:S01]  /*1ecc0*/  MOV R11, R20 ;  /* 0x00000014000b7202 */ /* 0x000fe20000000f00 */
[----:B------:R-:W-:-:S02]  /*1ecd0*/  IMAD.MOV.U32 R10, RZ, RZ, R21 ;  /* 0x000000ffff0a7224 */ /* 0x000fc400078e0015 */
[----:B------:R-:W0:Y:S11]  /*1ece0*/  LDSM.16.MT88.4 R20, [R2+0x16800] ;  /* 0x016800000214783b */ /* 0x000e360000004200 */
[----:B------:R-:W-:Y:S08]  /*1ecf0*/  @!UPT UIADD3 URZ, URZ, URZ, URZ ;  /* 0x0000003f3f3ff290 */ /* 0x000ff0000fffe03f */
[----:B------:R1:W-:Y:S01]  /*1ed00*/  STL.64 [R1+0xd0], R24 ;  /* 0x0000d01801007387 */ /* 0x0003e20000100a00 */
[----:B------:R-:W-:Y:S03]  /*1ed10*/  STL.64 [R1+0xd8], R26 ;  /* 0x0000d81a01007387 */ /* 0x000fe60000100a00 */
[----:B-1----:R-:W3:Y:S01]  /*1ed20*/  LDL.LU.64 R24, [R1+0x1e00] ;  /* 0x001e000001187983 */ /* 0x002ee20000300a00 */
[----:B0-----:R-:W-:Y:S01]  /*1ed30*/  IMAD.MOV.U32 R3, RZ, RZ, R22 ;  /* 0x000000ffff037224 */ /* 0x001fe200078e0016 */
[----:B------:R-:W-:Y:S02]  /*1ed40*/  MOV R2, R23 ;  /* 0x0000001700027202 */ /* 0x000fe40000000f00 */
[----:B------:R-:W-:Y:S02]  /*1ed50*/  MOV R29, R20 ;  /* 0x00000014001d7202 */ /* 0x000fe40000000f00 */
[----:B------:R-:W-:Y:S01]  /*1ed60*/  MOV R28, R21 ;  /* 0x00000015001c7202 */ /* 0x000fe20000000f00 */
[----:B------:R-:W2:Y:S01]  /*1ed70*/  LDL.LU.64 R22, [R1+0x1df8] ;  /* 0x001df80001167983 */ /* 0x000ea20000300a00 */
[----:B------:R-:W2:Y:S02]  /*1ed80*/  LDL.LU.64 R20, [R1+0x1df0] ;  /* 0x001df00001147983 */ /* 0x000ea40000300a00 */
[----:B--2---:R-:W-:Y:S11]  /*1ed90*/  HMMA.16816.F32.BF16 R20, R16, R12, R20 ;  /* 0x0000000c1014723c */ /* 0x004ff60000041814 */
[----:B------:R-:W-:Y:S11]  /*1eda0*/  @!UPT UIADD3 URZ, URZ, URZ, URZ ;  /* 0x0000003f3f3ff290 */ /* 0x000ff6000fffe03f */
[----:B------:R-:W-:Y:S01]  /*1edb0*/  @!UPT UIADD3 URZ, URZ, URZ, URZ ;  /* 0x0000003f3f3ff290 */ /* 0x000fe2000fffe03f */
[----:B------:R-:W-:Y:S01]  /*1edc0*/  STL.64 [R1+0x110], R20 ;  /* 0x0001101401007387 */ /* 0x000fe20000100a00 */
[----:B------:R0:W-:Y:S03]  /*1edd0*/  STL.64 [R1+0x118], R22 ;  /* 0x0001181601007387 */ /* 0x0001e60000100a00 */
[----:B0-----:R-:W2:Y:S01]  /*1ede0*/  LDL.LU.64 R22, [R1+0x1de8] ;  /* 0x001de80001167983 */ /* 0x001ea20000300a00 */
[----:B------:R-:W2:Y:S02]  /*1edf0*/  LDL.LU.64 R20, [R1+0x1de0] ;  /* 0x001de00001147983 */ /* 0x000ea40000300a00 */
[----:B----4-:R-:W-:Y:S02]  /*1ee00*/  STL.64 [R1+0x1dd8], R14 ;  /* 0x001dd80e01007387 */ /* 0x010fe40000100a00 */
[----:B------:R0:W-:Y:S02]  /*1ee10*/  STL.64 [R1+0x1dd0], R12 ;  /* 0x001dd00c01007387 */ /* 0x0001e40000100a00 */
[----:B0-----:R-:W4:Y:S01]  /*1ee20*/  LDL.LU R12, [R1+0x190] ;  /* 0x00019000010c7983 */ /* 0x001f220000300800 */
[----:B------:R-:W4:Y:S02]  /*1ee30*/  LDL.LU R13, [R1+0x194] ;  /* 0x00019400010d7983 */ /* 0x000f240000300800 */
[----:B------:R-:W4:Y:S02]  /*1ee40*/  LDL.LU R14, [R1+0x198] ;  /* 0x00019800010e7983 */ /* 0x000f240000300800 */
[----:B------:R-:W4:Y:S01]  /*1ee50*/  LDL.LU R15, [R1+0x19c] ;  /* 0x00019c00010f7983 */ /* 0x000f220000300800 */
[----:B---3--:R-:W-:Y:S01]  /*1ee60*/  STL.64 [R1+0x1dc8], R24 ;  /* 0x001dc81801007387 */ /* 0x008fe20000100a00 */
[----:B--2---:R-:W-:Y:S08]  /*1ee70*/  HMMA.16816.F32.BF16 R4, R20, R8, R4 ;  /* 0x000000081404723c */ /* 0x004ff00000041804 */
[----:B----4-:R-:W-:Y:S11]  /*1ee80*/  HMMA.16816.F32.BF16 R12, R16, R24, R12 ;  /* 0x00000018100c723c */ /* 0x010ff6000004180c */
[----:B------:R-:W-:Y:S11]  /*1ee90*/  @!UPT UIADD3 URZ, URZ, URZ, URZ ;  /* 0x0000003f3f3ff290 */ /* 0x000ff6000fffe03f */
[----:B------:R-:W-:Y:S02]  /*1eea0*/  @!UPT UIADD3 URZ, URZ, URZ, URZ ;  /* 0x0000003f3f3ff290 */ /* 0x000fe4000fffe03f */
[----:B------:R-:W-:Y:S02]  /*1eeb0*/  MOV R16, R15 ;  /* 0x0000000f00107202 */ /* 0x000fe40000000f00 */
[----:B------:R-:W-:Y:S01]  /*1eec0*/  MOV R17, R14 ;  /* 0x0000000e00117202 */ /* 0x000fe20000000f00 */
[----:B------:R-:W-:Y:S01]  /*1eed0*/  IMAD.MOV.U32 R18, RZ, RZ, R13 ;  /* 0x000000ffff127224 */ /* 0x000fe200078e000d */
[----:B------:R-:W-:Y:S01]  /*1eee0*/  MOV R19, R12 ;  /* 0x0000000c00137202 */ /* 0x000fe20000000f00 */
[----:B------:R0:W-:Y:S02]  /*1eef0*/  STL [R1+0x1ccc], R16 ;  /* 0x001ccc1001007387 */ /* 0x0001e40000100800 */
[----:B------:R1:W-:Y:S02]  /*1ef00*/  STL [R1+0x1cc8], R17 ;  /* 0x001cc81101007387 */ /* 0x0003e40000100800 */
[----:B------:R2:W-:Y:S02]  /*1ef10*/  STL [R1+0x1cc4], R18 ;  /* 0x001cc41201007387 */ /* 0x0005e40000100800 */
[----:B------:R3:W-:Y:S01]  /*1ef20*/  STL [R1+0x1cc0], R19 ;  /* 0x001cc01301007387 */ /* 0x0007e20000100800 */
[----:B0-----:R-:W4:Y:S01]  /*1ef30*/  LDL.LU R16, [R1+0x160] ;  /* 0x0001600001107983 */ /* 0x001f220000300800 */
[----:B-1----:R-:W4:Y:S02]  /*1ef40*/  LDL.LU R17, [R1+0x164] ;  /* 0x0001640001117983 */ /* 0x002f240000300800 */
[----:B--2---:R-:W4:Y:S02]  /*1ef50*/  LDL.LU R18, [R1+0x168] ;  /* 0x0001680001127983 */ /* 0x004f240000300800 */
[----:B---3--:R-:W4:Y:S01]  /*1ef60*/  LDL.LU R19, [R1+0x16c] ;  /* 0x00016c0001137983 */ /* 0x008f220000300800 */
[----:B------:R-:W2:Y:S01]  /*1ef70*/  LDL.LU R24, [R1+0x150] ;  /* 0x0001500001187983 */ /* 0x000ea20000300800 */
[----:B------:R0:W-:Y:S02]  /*1ef80*/  STL.64 [R1+0x100], R4 ;  /* 0x0001000401007387 */ /* 0x0001e40000100a00 */
[----:B------:R1:W-:Y:S02]  /*1ef90*/  STL.64 [R1+0x108], R6 ;  /* 0x0001080601007387 */ /* 0x0003e40000100a00 */
[----:B------:R-:W2:Y:S01]  /*1efa0*/  LDL.LU R25, [R1+0x154] ;  /* 0x0001540001197983 */ /* 0x000ea20000300800 */
[----:B------:R-:W2:Y:S01]  /*1efb0*/  LDL.LU R26, [R1+0x158] ;  /* 0x00015800011a7983 */ /* 0x000ea20000300800 */
[----:B------:R-:W2:Y:S03]  /*1efc0*/  LDL.LU R27, [R1+0x15c] ;  /* 0x00015c00011b7983 */ /* 0x000ea60000300800 */
[----:B0-----:R-:W3:Y:S01]  /*1efd0*/  LDL.LU R4, [R1+0x40] ;  /* 0x0000400001047983 */ /* 0x001ee20000300800 */
[----:B------:R-:W3:Y:S02]  /*1efe0*/  LDL.LU R5, [R1+0x44] ;  /* 0x0000440001057983 */ /* 0x000ee40000300800 */
[----:B-1----:R-:W2:Y:S02]  /*1eff0*/  LDL.LU R6, [R1+0x48] ;  /* 0x0000480001067983 */ /* 0x002ea40000300800 */
[----:B------:R-:W2:Y:S02]  /*1f000*/  LDL.LU R7, [R1+0x4c] ;  /* 0x00004c0001077983 */ /* 0x000ea40000300800 */
[----:B--2---:R0:W-:Y:S01]  /*1f010*/  STL.64 [R1+0x1d90], R6 ;  /* 0x001d900601007387 */ /* 0x0041e20000100a00 */
[----:B---3--:R1:W-:Y:S03]  /*1f020*/  STL.64 [R1+0x1d88], R4 ;  /* 0x001d880401007387 */ /* 0x0083e60000100a00 */
[----:B0-----:R-:W2:Y:S01]  /*1f030*/  LDL.64 R6, [R1+0x88] ;  /* 0x0000880001067983 */ /* 0x001ea20000100a00 */
[----:B------:R-:W-:Y:S01]  /*1f040*/  MOV R13, R10 ;  /* 0x0000000a000d7202 */ /* 0x000fe20000000f00 */
[----:B------:R-:W-:-:S07]  /*1f050*/  IMAD.MOV.U32 R12, RZ, RZ, R11 ;  /* 0x000000ffff0c7224 */ /* 0x000fce00078e000b */
[C---:B----4-:R-:W-:Y:S01]  /*1f060*/  HMMA.16816.F32.BF16 R12, R20.reuse, R12, R16 ;  /* 0x0000000c140c723c */ /* 0x050fe20000041810 */
[----:B--2---:R0:W-:Y:S01]  /*1f070*/  STL.64 [R1+0x1dc0], R6 ;  /* 0x001dc00601007387 */ /* 0x0041e20000100a00 */
[----:B-1----:R-:W2:Y:S02]  /*1f080*/  LDL.LU R4, [R1+0xa0] ;  /* 0x0000a00001047983 */ /* 0x002ea40000300800 */
[----:B------:R-:W2:Y:S01]  /*1f090*/  LDL.LU R5, [R1+0xa4] ;  /* 0x0000a40001057983 */ /* 0x000ea20000300800 */
[----:B0-----:R-:W2:Y:S01]  /*1f0a0*/  LDL.LU R6, [R1+0xa8] ;  /* 0x0000a80001067983 */ /* 0x001ea20000300800 */
[----:B------:R-:W2:Y:S02]  /*1f0b0*/  LDL.LU R7, [R1+0xac] ;  /* 0x0000ac0001077983 */ /* 0x000ea40000300800 */
[----:B------:R-:W3:Y:S02]  /*1f0c0*/  LDL.LU R8, [R1+0x30] ;  /* 0x0000300001087983 */ /* 0x000ee40000300800 */
[----:B------:R-:W3:Y:S01]  /*1f0d0*/  LDL.LU R9, [R1+0x34] ;  /* 0x0000340001097983 */ /* 0x000ee20000300800 */
[----:B------:R-:W4:Y:S01]  /*1f0e0*/  LDL.LU R10, [R1+0x38] ;  /* 0x00003800010a7983 */ /* 0x000f220000300800 */
[----:B------:R-:W4:Y:S11]  /*1f0f0*/  LDL.LU R11, [R1+0x3c] ;  /* 0x00003c00010b7983 */ /* 0x000f360000300800 */
[----:B------:R-:W-:Y:S01]  /*1f100*/  @!UPT UIADD3 URZ, URZ, URZ, URZ ;  /* 0x0000003f3f3ff290 */ /* 0x000fe2000fffe03f */
[----:B------:R-:W-:Y:S02]  /*1f110*/  MOV R18, R14 ;  /* 0x0000000e00127202 */ /* 0x000fe40000000f00 */
[----:B------:R-:W-:Y:S02]  /*1f120*/  MOV R19, R15 ;  /* 0x0000000f00137202 */ /* 0x000fe40000000f00 */
[----:B------:R-:W-:Y:S01]  /*1f130*/  MOV R16, R12 ;  /* 0x0000000c00107202 */ /* 0x000fe20000000f00 */
[----:B------:R-:W-:Y:S01]  /*1f140*/  IMAD.MOV.U32 R17, RZ, RZ, R13 ;  /* 0x000000ffff117224 */ /* 0x000fe200078e000d */
[----:B----4-:R-:W-:Y:S01]  /*1f150*/  STL.64 [R1+0x1da0], R10 ;  /* 0x001da00a01007387 */ /* 0x010fe20000100a00 */
[----:B---3--:R0:W-:Y:S03]  /*1f160*/  STL.64 [R1+0x1d98], R8 ;  /* 0x001d980801007387 */ /* 0x0081e60000100a00 */
[----:B0-----:R-:W3:Y:S01]  /*1f170*/  LDL.LU R8, [R1+0x50] ;  /* 0x0000500001087983 */ /* 0x001ee20000300800 */
[----:B------:R-:W3:Y:S02]  /*1f180*/  LDL.LU R9, [R1+0x54] ;  /* 0x0000540001097983 */ /* 0x000ee40000300800 */
[----:B------:R-:W3:Y:S02]  /*1f190*/  LDL.LU R10, [R1+0x58] ;  /* 0x00005800010a7983 */ /* 0x000ee40000300800 */
[----:B------:R-:W3:Y:S01]  /*1f1a0*/  LDL.LU R11, [R1+0x5c] ;  /* 0x00005c00010b7983 */ /* 0x000ee20000300800 */
[----:B------:R-:W4:Y:S01]  /*1f1b0*/  LDL.LU.64 R14, [R1+0x1dd8] ;  /* 0x001dd800010e7983 */ /* 0x000f220000300a00 */
[----:B------:R-:W2:Y:S02]  /*1f1c0*/  LDL.LU.64 R12, [R1+0x1dd0] ;  /* 0x001dd000010c7983 */ /* 0x000ea40000300a00 */
[----:B------:R-:W-:Y:S02]  /*1f1d0*/  STL [R1+0x1cd8], R17 ;  /* 0x001cd81101007387 */ /* 0x000fe40000100800 */
[----:B------:R-:W-:Y:S01]  /*1f1e0*/  STL [R1+0x1cd4], R18 ;  /* 0x001cd41201007387 */ /* 0x000fe20000100800 */
[----:B------:R-:W-:Y:S01]  /*1f1f0*/  STL [R1+0x1cd0], R19 ;  /* 0x001cd01301007387 */ /* 0x000fe20000100800 */
[C---:B--2---:R-:W-:Y:S11]  /*1f200*/  HMMA.16816.F32.BF16 R24, R20.reuse, R12, R24 ;  /* 0x0000000c1418723c */ /* 0x044ff60000041818 */
[----:B------:R-:W-:Y:S11]  /*1f210*/  @!UPT UIADD3 URZ, URZ, URZ, URZ ;  /* 0x0000003f3f3ff290 */ /* 0x000ff6000fffe03f */
[----:B------:R-:W-:Y:S01]  /*1f220*/  @!UPT UIADD3 URZ, URZ, URZ, URZ ;  /* 0x0000003f3f3ff290 */ /* 0x000fe2000fffe03f */
[----:B------:R0:W-:Y:S01]  /*1f230*/  STL.64 [R1+0x150], R24 ;  /* 0x0001501801007387 */ /* 0x0001e20000100a00 */
[----:B------:R1:W-:Y:S03]  /*1f240*/  STL.64 [R1+0x158], R26 ;  /* 0x0001581a01007387 */ /* 0x0003e60000100a00 */
[----:B0-----:R-:W2:Y:S02]  /*1f250*/  LDL.LU.64 R24, [R1+0x1dc8] ;  /* 0x001dc80001187983 */ /* 0x001ea40000300a00 */
[----:B--2---:R-:W-:Y:S02]  /*1f260*/  HMMA.16816.F32.BF16 R20, R20, R24, R4 ;  /* 0x000000181414723c */ /* 0x004fe40000041804 */
[----:B------:R-:W2:Y:S01]  /*1f270*/  LDL.LU.64 R6, [R1+0x1dc0] ;  /* 0x001dc00001067983 */ /* 0x000ea20000300a00 */
[----:B-1----:R-:W2:Y:S02]  /*1f280*/  LDL.LU.64 R26, [R1+0x1db8] ;  /* 0x001db800011a7983 */ /* 0x002ea40000300a00 */
[----:B------:R-:W3:Y:S11]  /*1f290*/  LDL.LU.64 R24, [R1+0x1db0] ;  /* 0x001db00001187983 */ /* 0x000ef60000300a00 */
[----:B------:R-:W-:Y:S08]  /*1f2a0*/  @!UPT UIADD3 URZ, URZ, URZ, URZ ;  /* 0x0000003f3f3ff290 */ /* 0x000ff0000fffe03f */
[----:B------:R-:W-:Y:S02]  /*1f2b0*/  MOV R18, R21 ;  /* 0x0000001500127202 */ /* 0x000fe40000000f00 */
[----:B------:R-:W-:Y:S01]  /*1f2c0*/  MOV R19, R22 ;  /* 0x0000001600137202 */ /* 0x000fe20000000f00 */
[----:B------:R0:W-:Y:S04]  /*1f2d0*/  STL [R1+0x14c], R23 ;  /* 0x00014c1701007387 */ /* 0x0001e80000100800 */
[----:B0-----:R-:W3:Y:S01]  /*1f2e0*/  LDL.64 R22, [R1+0x98] ;  /* 0x0000980001167983 */ /* 0x001ee20000100a00 */
[----:B------:R0:W-:Y:S03]  /*1f2f0*/  STL.64 [R1+0x1ce8], R18 ;  /* 0x001ce81201007387 */ /* 0x0001e60000100a00 */
[----:B0-----:R-:W3:Y:S01]  /*1f300*/  LDL R19, [R1+0x10cc] ;  /* 0x0010cc0001137983 */ /* 0x001ee20000100800 */
[----:B------:R-:W-:-:S05]  /*1f310*/  IMAD.MOV.U32 R17, RZ, RZ, R20 ;  /* 0x000000ffff117224 */ /* 0x000fca00078e0014 */
[----:B------:R2:W-:Y:S02]  /*1f320*/  STL.64 [R1+0x1ce0], R16 ;  /* 0x001ce01001007387 */ /* 0x0005e40000100a00 */
[----:B--2---:R-:W-:Y:S01]  /*1f330*/  IMAD.MOV.U32 R16, RZ, RZ, R26 ;  /* 0x000000ffff107224 */ /* 0x004fe200078e001a */
[----:B------:R-:W-:Y:S01]  /*1f340*/  MOV R17, R27 ;  /* 0x0000001b00117202 */ /* 0x000fe20000000f00 */
[----:B---3--:R0:W-:Y:S01]  /*1f350*/  STL [R1+0x1d10], R19 ;  /* 0x001d101301007387 */ /* 0x0081e20000100800 */
[----:B------:R-:W2:Y:S02]  /*1f360*/  LDL.LU R26, [R1+0x1dac] ;  /* 0x001dac00011a7983 */ /* 0x000ea40000300800 */
[----:B------:R-:W2:Y:S02]  /*1f370*/  LDL.LU R27, [R1+0x1da8] ;  /* 0x001da800011b7983 */ /* 0x000ea40000300800 */
[----:B------:R-:W3:Y:S01]  /*1f380*/  LDL.LU R18, [R1+0xb8] ;  /* 0x0000b80001127983 */ /* 0x000ee20000300800 */
[----:B0-----:R-:W3:Y:S01]  /*1f390*/  LDL.LU R19, [R1+0xbc] ;  /* 0x0000bc0001137983 */ /* 0x001ee20000300800 */
[----:B------:R-:W-:Y:S01]  /*1f3a0*/  MOV R13, R6 ;  /* 0x00000006000d7202 */ /* 0x000fe20000000f00 */
[----:B------:R-:W-:Y:S01]  /*1f3b0*/  IMAD.MOV.U32 R12, RZ, RZ, R7 ;  /* 0x000000ffff0c7224 */ /* 0x000fe200078e0007 */
[C---:B--2---:R-:W-:Y:S01]  /*1f3c0*/  HMMA.16816.F32.BF16 R8, R24.reuse, R6, R8 ;  /* 0x000000061808723c */ /* 0x044fe20000041808 */
[----:B---3--:R0:W-:Y:S01]  /*1f3d0*/  STL.64 [R1+0x1d20], R18 ;  /* 0x001d201201007387 */ /* 0x0081e20000100a00 */
[----:B------:R-:W-:Y:S03]  /*1f3e0*/  STL.64 [R1+0x1d18], R16 ;  /* 0x001d181001007387 */ /* 0x000fe60000100a00 */
[----:B0-----:R-:W2:Y:S04]  /*1f3f0*/  LDL R18, [R1+0x78] ;  /* 0x0000780001127983 */ /* 0x001ea80000100800 */
[----:B------:R-:W2:Y:S11]  /*1f400*/  LDL R19, [R1+0x7c] ;  /* 0x00007c0001137983 */ /* 0x000eb60000100800 */
[----:B------:R-:W-:Y:S03]  /*1f410*/  @!UPT UIADD3 URZ, URZ, URZ, URZ ;  /* 0x0000003f3f3ff290 */ /* 0x000fe6000fffe03f */
[----:B------:R-:W-:Y:S02]  /*1f420*/  STL.64 [R1+0x130], R8 ;  /* 0x0001300801007387 */ /* 0x000fe40000100a00 */
[----:B------:R0:W-:Y:S02]  /*1f430*/  STL.64 [R1+0x138], R10 ;  /* 0x0001380a01007387 */ /* 0x0001e40000100a00 */
[----:B0-----:R-:W4:Y:S01]  /*1f440*/  LDL.LU.64 R10, [R1+0x1da0] ;  /* 0x001da000010a7983 */ /* 0x001f220000300a00 */
[----:B------:R-:W4:Y:S02]  /*1f450*/  LDL.LU.64 R8, [R1+0x1d98] ;  /* 0x001d980001087983 */ /* 0x000f240000300a00 */
[----:B------:R-:W2:Y:S02]  /*1f460*/  LDL.LU.64 R6, [R1+0x1d90] ;  /* 0x001d900001067983 */ /* 0x000ea40000300a00 */
[----:B------:R-:W2:Y:S02]  /*1f470*/  LDL.LU.64 R4, [R1+0x1d88] ;  /* 0x001d880001047983 */ /* 0x000ea40000300a00 */
[C---:B--2---:R-:W-:Y:S08]  /*1f480*/  HMMA.16816.F32.BF16 R4, R24.reuse, R18, R4 ;  /* 0x000000121804723c */ /* 0x044ff00000041804 */
[----:B----4-:R-:W-:Y:S11]  /*1f490*/  HMMA.16816.F32.BF16 R8, R24, R14, R8 ;  /* 0x0000000e1808723c */ /* 0x010ff60000041808 */
[----:B------:R-:W-:Y:S04]  /*1f4a0*/  @!UPT UIADD3 URZ, URZ, URZ, URZ ;  /* 0x0000003f3f3ff290 */ /* 0x000fe8000fffe03f */
[----:B------:R-:W-:Y:S01]  /*1f4b0*/  STL.64 [R1+0x1e0], R4 ;  /* 0x0001e00401007387 */ /* 0x000fe20000100a00 */
[----:B------:R0:W-:Y:S03]  /*1f4c0*/  STL.64 [R1+0x1e8], R6 ;  /* 0x0001e80601007387 */ /* 0x0001e60000100a00 */
[----:B0-----:R-:W2:Y:S01]  /*1f4d0*/  LDL.LU.64 R6, [R1+0x1d80] ;  /* 0x001d800001067983 */ /* 0x001ea20000300a00 */
[----:B------:R-:W3:Y:S02]  /*1f4e0*/  LDL.LU.64 R4, [R1+0x1d78] ;  /* 0x001d780001047983 */ /* 0x000ee40000300a00 */
[----:B------:R-:W-:Y:S02]  /*1f4f0*/  STL.64 [R1+0x1d30], R18 ;  /* 0x001d301201007387 */ /* 0x000fe40000100a00 */
[----:B------:R-:W-:Y:S01]  /*1f500*/  STL.64 [R1+0x1d0], R8 ;  /* 0x0001d00801007387 */ /* 0x000fe20000100a00 */
[----:B------:R0:W-:Y:S04]  /*1f510*/  STL.64 [R1+0x1d8], R10 ;  /* 0x0001d80a01007387 */ /* 0x0001e80000100a00 */
[----:B0-----:R-:W4:Y:S01]  /*1f520*/  LDL.LU.64 R10, [R1+0x1d70] ;  /* 0x001d7000010a7983 */ /* 0x001f220000300a00 */
[----:B------:R-:W2:Y:S01]  /*1f530*/  LDL.LU.64 R8, [R1+0x1d68] ;  /* 0x001d680001087983 */ /* 0x000ea20000300a00 */
[----:B------:R-:W-:-:S02]  /*1f540*/  MOV R19, R12 ;  /* 0x0000000c00137202 */ /* 0x000fc40000000f00 */
[----:B------:R-:W-:Y:S01]  /*1f550*/  MOV R18, R13 ;  /* 0x0000000d00127202 */ /* 0x000fe20000000f00 */
[----:B------:R0:W-:Y:S01]  /*1f560*/  STL.64 [R1+0x1d28], R14 ;  /* 0x001d280e01007387 */ /* 0x0001e20000100a00 */
[----:B----4-:R-:W-:Y:S01]  /*1f570*/  MOV R13, R10 ;  /* 0x0000000a000d7202 */ /* 0x010fe20000000f00 */
[----:B--2---:R-:W-:Y:S01]  /*1f580*/  IMAD.MOV.U32 R12, RZ, RZ, R9 ;  /* 0x000000ffff0c7224 */ /* 0x004fe200078e0009 */
[----:B0-----:R-:W-:Y:S01]  /*1f590*/  MOV R14, R11 ;  /* 0x0000000b000e7202 */ /* 0x001fe20000000f00 */
[----:B------:R-:W2:Y:S01]  /*1f5a0*/  LDL.LU R9, [R1+0x1d64] ;  /* 0x001d640001097983 */ /* 0x000ea20000300800 */
[----:B------:R-:W2:Y:S02]  /*1f5b0*/  LDL.LU R10, [R1+0x1d60] ;  /* 0x001d6000010a7983 */ /* 0x000ea40000300800 */
[----:B------:R-:W2:Y:S02]  /*1f5c0*/  LDL.LU R11, [R1+0x1d5c] ;  /* 0x001d5c00010b7983 */ /* 0x000ea40000300800 */
[----:B---3--:R-:W-:-:S02]  /*1f5d0*/  IMAD.MOV.U32 R15, RZ, RZ, R4 ;  /* 0x000000ffff0f7224 */ /* 0x008fc400078e0004 */
[----:B------:R-:W3:Y:S03]  /*1f5e0*/  LDL.LU R4, [R1+0x1d58] ;  /* 0x001d580001047983 */ /* 0x000ee60000300800 */
[----:B------:R-:W-:Y:S02]  /*1f5f0*/  STL.64 [R1+0x1d40], R14 ;  /* 0x001d400e01007387 */ /* 0x000fe40000100a00 */
[----:B------:R0:W-:Y:S02]  /*1f600*/  STL.64 [R1+0x1d38], R12 ;  /* 0x001d380c01007387 */ /* 0x0001e40000100a00 */
[----:B0-----:R-:W3:Y:S01]  /*1f610*/  LDL.LU R12, [R1+0x20] ;  /* 0x00002000010c7983 */ /* 0x001ee20000300800 */
[----:B------:R-:W3:Y:S02]  /*1f620*/  LDL.LU R13, [R1+0x24] ;  /* 0x00002400010d7983 */ /* 0x000ee40000300800 */
[----:B------:R-:W3:Y:S02]  /*1f630*/  LDL.LU R14, [R1+0x28] ;  /* 0x00002800010e7983 */ /* 0x000ee40000300800 */
[----:B------:R-:W3:Y:S01]  /*1f640*/  LDL.LU R15, [R1+0x2c] ;  /* 0x00002c00010f7983 */ /* 0x000ee20000300800 */
[----:B--2---:R-:W-:Y:S11]  /*1f650*/  HMMA.16816.F32.BF16 R8, R24, R22, R8 ;  /* 0x000000161808723c */ /* 0x004ff60000041808 */
[----:B------:R-:W-:Y:S11]  /*1f660*/  @!UPT UIADD3 URZ, URZ, URZ, URZ ;  /* 0x0000003f3f3ff290 */ /* 0x000ff6000fffe03f */
[----:B------:R-:W-:Y:S01]  /*1f670*/  @!UPT UIADD3 URZ, URZ, URZ, URZ ;  /* 0x0000003f3f3ff290 */ /* 0x000fe2000fffe03f */
[----:B------:R0:W-:Y:S01]  /*1f680*/  STL.64 [R1+0x1b0], R8 ;  /* 0x0001b00801007387 */ /* 0x0001e20000100a00 */
[----:B------:R1:W-:Y:S02]  /*1f690*/  STL.64 [R1+0x1b8], R10 ;  /* 0x0001b80a01007387 */ /* 0x0003e40000100a00 */
[----:B0-----:R-:W-:Y:S01]  /*1f6a0*/  IMAD.MOV.U32 R8, RZ, RZ, R5 ;  /* 0x000000ffff087224 */ /* 0x001fe200078e0005 */
[----:B-1----:R-:W-:Y:S01]  /*1f6b0*/  MOV R10, R7 ;  /* 0x00000007000a7202 */ /* 0x002fe20000000f00 */
[----:B------:R-:W-:Y:S01]  /*1f6c0*/  IMAD.MOV.U32 R11, RZ, RZ, R0 ;  /* 0x000000ffff0b7224 */ /* 0x000fe200078e0000 */
[----:B------:R-:W3:Y:S01]  /*1f6d0*/  LDL.LU R5, [R1+0x1d54] ;  /* 0x001d540001057983 */ /* 0x000ee20000300800 */
[----:B------:R-:W-:Y:S02]  /*1f6e0*/  MOV R9, R6 ;  /* 0x0000000600097202 */ /* 0x000fe40000000f00 */
[----:B------:R-:W3:Y:S02]  /*1f6f0*/  LDL.LU R6, [R1+0x1d50] ;  /* 0x001d500001067983 */ /* 0x000ee40000300800 */
[----:B------:R-:W3:Y:S01]  /*1f700*/  LDL.LU R7, [R1+0x1d4c] ;  /* 0x001d4c0001077983 */ /* 0x000ee20000300800 */
[----:B------:R-:W2:Y:S01]  /*1f710*/  LDL.LU R0, [R1+0x1d48] ;  /* 0x001d480001007983 */ /* 0x000ea20000300800 */
[----:B------:R0:W-:Y:S02]  /*1f720*/  STL.64 [R1+0x1cf8], R10 ;  /* 0x001cf80a01007387 */ /* 0x0001e40000100a00 */
[----:B------:R-:W-:Y:S02]  /*1f730*/  STL.64 [R1+0x1cf0], R8 ;  /* 0x001cf00801007387 */ /* 0x000fe40000100a00 */
[----:B------:R-:W4:Y:S01]  /*1f740*/  LDL R27, [R1+0x10d0] ;  /* 0x0010d000011b7983 */ /* 0x000f220000100800 */
[----:B------:R-:W-:-:S02]  /*1f750*/  MOV R17, R22 ;  /* 0x0000001600117202 */ /* 0x000fc40000000f00 */
[----:B------:R-:W-:Y:S01]  /*1f760*/  MOV R16, R23 ;  /* 0x0000001700107202 */ /* 0x000fe20000000f00 */
[----:B------:R-:W2:Y:S04]  /*1f770*/  LDL R25, [R1+0x10d8] ;  /* 0x0010d80001197983 */ /* 0x000ea80000100800 */
[----:B------:R-:W2:Y:S01]  /*1f780*/  LDL R26, [R1+0x10d4] ;  /* 0x0010d400011a7983 */ /* 0x000ea20000100800 */
[----:B0-----:R-:W-:Y:S02]  /*1f790*/  MOV R10, R17 ;  /* 0x00000011000a7202 */ /* 0x001fe40000000f00 */
[----:B------:R-:W-:Y:S01]  /*1f7a0*/  MOV R11, R16 ;  /* 0x00000010000b7202 */ /* 0x000fe20000000f00 */
[----:B----4-:R-:W0:Y:S01]  /*1f7b0*/  LDSM.16.MT88.4 R20, [R27+0x16800] ;  /* 0x016800001b14783b */ /* 0x010e220000004200 */
[C---:B---3--:R-:W-:Y:S03]  /*1f7c0*/  HMMA.16816.F32.BF16 R16, R4.reuse, R18, R12 ;  /* 0x000000120410723c */ /* 0x048fe6000004180c */
[----:B------:R-:W-:Y:S04]  /*1f7d0*/  STL [R1+0x1cb8], R27 ;  /* 0x001cb81b01007387 */ /* 0x000fe80000100800 */
[----:B0-----:R-:W-:Y:S01]  /*1f7e0*/  STL.64 [R1+0x1c90], R22 ;  /* 0x001c901601007387 */ /* 0x001fe20000100a00 */
[----:B------:R-:W-:Y:S02]  /*1f7f0*/  STL.64 [R1+0x1c88], R20 ;  /* 0x001c881401007387 */ /* 0x000fe40000100a00 */
[----:B------:R-:W3:Y:S02]  /*1f800*/  LDL.LU.64 R14, [R1+0x1d40] ;  /* 0x001d4000010e7983 */ /* 0x000ee40000300a00 */
[----:B------:R-:W3:Y:S11]  /*1f810*/  LDL.LU.64 R12, [R1+0x1d38] ;  /* 0x001d3800010c7983 */ /* 0x000ef60000300a00 */
[----:B------:R-:W-:Y:S01]  /*1f820*/  STL.64 [R1+0x1a0], R16 ;  /* 0x0001a01001007387 */ /* 0x000fe20000100a00 */
[----:B------:R0:W-:Y:S03]  /*1f830*/  STL.64 [R1+0x1a8], R18 ;  /* 0x0001a81201007387 */ /* 0x0001e60000100a00 */
[----:B0-----:R-:W3:Y:S02]  /*1f840*/  LDL.LU.64 R18, [R1+0x1d30] ;  /* 0x001d300001127983 */ /* 0x001ee40000300a00 */
[C---:B---3--:R-:W-:Y:S02]  /*1f850*/  HMMA.16816.F32.BF16 R16, R4.reuse, R18, R12 ;  /* 0x000000120410723c */ /* 0x048fe4000004180c */
[----:B------:R-:W3:Y:S11]  /*1f860*/  LDL.LU.64 R14, [R1+0x1d28] ;  /* 0x001d2800010e7983 */ /* 0x000ef60000300a00 */
[----:B------:R-:W-:Y:S10]  /*1f870*/  @!UPT UIADD3 URZ, URZ, URZ, URZ ;  /* 0x0000003f3f3ff290 */ /* 0x000ff4000fffe03f */
[----:B------:R-:W-:Y:S01]  /*1f880*/  STL.64 [R1+0x190], R16 ;  /* 0x0001901001007387 */ /* 0x000fe20000100a00 */
[----:B------:R-:W-:Y:S02]  /*1f890*/  STL.64 [R1+0x198], R18 ;  /* 0x0001981201007387 */ /* 0x000fe40000100a00 */
[----:B--2---:R-:W0:Y:S02]  /*1f8a0*/  LDSM.16.MT88.4 R16, [R0+0x17000] ;  /* 0x017000000010783b */ /* 0x004e240000004200 */
[----:B0-----:R-:W-:Y:S02]  /*1f8b0*/  STL.64 [R1+0x50], R16 ;  /* 0x0000501001007387 */ /* 0x001fe40000100a00 */
[----:B------:R0:W-:Y:S02]  /*1f8c0*/  STL.64 [R1+0x58], R18 ;  /* 0x0000581201007387 */ /* 0x0001e40000100a00 */
[----:B0-----:R-:W3:Y:S01]  /*1f8d0*/  LDL.LU.64 R18, [R1+0x1d20] ;  /* 0x001d200001127983 */ /* 0x001ee20000300a00 */
[----:B------:R-:W3:Y:S02]  /*1f8e0*/  LDL.LU.64 R16, [R1+0x1d18] ;  /* 0x001d180001107983 */ /* 0x000ee40000300a00 */
[----:B------:R-:W-:Y:S01]  /*1f8f0*/  IMAD.MOV.U32 R20, RZ, RZ, R29 ;  /* 0x000000ffff147224 */ /* 0x000fe200078e001d */
[C---:B---3--:R-:W-:Y:S01]  /*1f900*/  HMMA.16816.F32.BF16 R12, R4.reuse, R14, R16 ;  /* 0x0000000e040c723c */ /* 0x048fe20000041810 */
[----:B------:R-:W2:Y:S01]  /*1f910*/  LDL.LU R19, [R1+0x1d10] ;  /* 0x001d100001137983 */ /* 0x000ea20000300800 */
[----:B------:R-:W-:Y:S01]  /*1f920*/  MOV R21, R28 ;  /* 0x0000001c00157202 */ /* 0x000fe20000000f00 */
[----:B------:R-:W-:Y:S11]  /*1f930*/  IMAD.MOV.U32 R23, RZ, RZ, R2 ;  /* 0x000000ffff177224 */ /* 0x000ff600078e0002 */
[----:B------:R-:W-:Y:S09]  /*1f940*/  @!UPT UIADD3 URZ, URZ, URZ, URZ ;  /* 0x0000003f3f3ff290 */ /* 0x000ff2000fffe03f */
[----:B------:R-:W-:Y:S01]  /*1f950*/  STL [R1+0x180], R12 ;  /* 0x0001800c01007387 */ /* 0x000fe20000100800 */
[----:B------:R-:W-:Y:S02]  /*1f960*/  MOV R29, R13 ;  /* 0x0000000d001d7202 */ /* 0x000fe40000000f00 */
[----:B------:R-:W-:Y:S01]  /*1f970*/  MOV R28, R14 ;  /* 0x0000000e001c7202 */ /* 0x000fe20000000f00 */
[----:B------:R-:W-:Y:S01]  /*1f980*/  IMAD.MOV.U32 R2, RZ, RZ, R15 ;  /* 0x000000ffff027224 */ /* 0x000fe200078e000f */
[----:B------:R-:W-:Y:S01]  /*1f990*/  MOV R22, R3 ;  /* 0x0000000300167202 */ /* 0x000fe20000000f00 */
[----:B------:R-:W-:Y:S04]  /*1f9a0*/  STL [R1+0x1cbc], R29 ;  /* 0x001cbc1d01007387 */ /* 0x000fe80000100800 */
[----:B--2---:R-:W0:Y:S04]  /*1f9b0*/  LDSM.16.M88.4 R12, [R19+0x180] ;  /* 0x00018000130c783b */ /* 0x004e280000000200 */
[----:B0-----:R-:W-:Y:S01]  /*1f9c0*/  STL.64 [R1+0x40], R12 ;  /* 0x0000400c01007387 */ /* 0x001fe20000100a00 */
[----:B------:R-:W-:Y:S01]  /*1f9d0*/  MOV R3, R14 ;  /* 0x0000000e00037202 */ /* 0x000fe20000000f00 */
[----:B------:R0:W-:Y:S02]  /*1f9e0*/  STL.64 [R1+0x48], R14 ;  /* 0x0000480e01007387 */ /* 0x0001e40000100a00 */
[----:B------:R-:W-:Y:S01]  /*1f9f0*/  IMAD.MOV.U32 R0, RZ, RZ, R15 ;  /* 0x000000ffff007224 */ /* 0x000fe200078e000f */
[----:B------:R-:W-:Y:S01]  /*1fa00*/  MOV R24, R13 ;  /* 0x0000000d00187202 */ /* 0x000fe20000000f00 */
[----:B0-----:R-:W2:Y:S01]  /*1fa10*/  LDL.LU.64 R14, [R1+0x1d08] ;  /* 0x001d0800010e7983 */ /* 0x001ea20000300a00 */
[----:B------:R-:W2:Y:S02]  /*1fa20*/  LDL.LU.64 R12, [R1+0x1d00] ;  /* 0x001d0000010c7983 */ /* 0x000ea40000300a00 */
[----:B------:R-:W-:Y:S02]  /*1fa30*/  STL [R1+0x1b7c], R0 ;  /* 0x001b7c0001007387 */ /* 0x000fe40000100800 */
[----:B------:R-:W-:Y:S01]  /*1fa40*/  STL [R1+0x1b78], R3 ;  /* 0x001b780301007387 */ /* 0x000fe20000100800 */
[----:B--2---:R-:W-:Y:S01]  /*1fa50*/  HMMA.16816.F32.BF16 R4, R4, R10, R12 ;  /* 0x0000000a0404723c */ /* 0x004fe2000004180c */
[----:B------:R-:W2:Y:S01]  /*1fa60*/  LDL.LU.64 R10, [R1+0x1cf8] ;  /* 0x001cf800010a7983 */ /* 0x000ea20000300a00 */
[----:B------:R-:W2:Y:S02]  /*1fa70*/  LDL.LU.64 R8, [R1+0x1cf0] ;  /* 0x001cf00001087983 */ /* 0x000ea40000300a00 */
[----:B------:R-:W2:Y:S11]  /*1fa80*/  LDL.LU.64 R14, [R1+0x88] ;  /* 0x00008800010e7983 */ /* 0x000eb60000300a00 */
[----:B------:R-:W-:Y:S08]  /*1fa90*/  @!UPT UIADD3 URZ, URZ, URZ, URZ ;  /* 0x0000003f3f3ff290 */ /* 0x000ff0000fffe03f */
[----:B------:R-:W-:Y:S01]  /*1faa0*/  STL.64 [R1+0x120], R4 ;  /* 0x0001200401007387 */ /* 0x000fe20000100a00 */
[----:B------:R-:W-:Y:S02]  /*1fab0*/  STL.64 [R1+0x128], R6 ;  /* 0x0001280601007387 */ /* 0x000fe40000100a00 */
[----:B------:R-:W0:Y:S02]  /*1fac0*/  LDSM.16.M88.4 R4, [R19+0x4180] ;  /* 0x004180001304783b */ /* 0x000e240000000200 */
[----:B0-----:R-:W-:Y:S02]  /*1fad0*/  STL [R1+0x1b74], R6 ;  /* 0x001b740601007387 */ /* 0x001fe40000100800 */
[----:B------:R0:W-:Y:S02]  /*1fae0*/  STL [R1+0x1b70], R7 ;  /* 0x001b700701007387 */ /* 0x0001e40000100800 */
[----:B------:R-:W-:Y:S01]  /*1faf0*/  STL.64 [R1+0x1c70], R4 ;  /* 0x001c700401007387 */ /* 0x000fe20000100a00 */
[----:B0-----:R-:W3:Y:S01]  /*1fb00*/  LDL.LU.64 R6, [R1+0x78] ;  /* 0x0000780001067983 */ /* 0x001ee20000300a00 */
[----:B--2---:R-:W-:Y:S01]  /*1fb10*/  HMMA.16816.F32.BF16 R8, R20, R14, R8 ;  /* 0x0000000e1408723c */ /* 0x004fe20000041808 */
[----:B------:R-:W-:-:S02]  /*1fb20*/  MOV R29, R14 ;  /* 0x0000000e001d7202 */ /* 0x000fc40000000f00 */
[----:B------:R-:W-:Y:S02]  /*1fb30*/  MOV R27, R15 ;  /* 0x0000000f001b7202 */ /* 0x000fe40000000f00 */
[----:B------:R-:W0:Y:S11]  /*1fb40*/  LDSM.16.M88.4 R12, [R19+0x8180] ;  /* 0x00818000130c783b */ /* 0x000e360000000200 */
[----:B------:R-:W-:Y:S07]  /*1fb50*/  @!UPT UIADD3 URZ, URZ, URZ, URZ ;  /* 0x0000003f3f3ff290 */ /* 0x000fee000fffe03f */
[----:B------:R-:W-:Y:S01]  /*1fb60*/  STL.64 [R1+0x1c0], R8 ;  /* 0x0001c00801007387 */ /* 0x000fe20000100a00 */
[----:B------:R-:W-:Y:S02]  /*1fb70*/  STL [R1+0x1c8], R10 ;  /* 0x0001c80a01007387 */ /* 0x000fe40000100800 */
[----:B------:R-:W-:Y:S02]  /*1fb80*/  IMAD.MOV.U32 R0, RZ, RZ, R11 ;  /* 0x000000ffff007224 */ /* 0x000fe400078e000b */
[----:B------:R-:W1:Y:S02]  /*1fb90*/  LDSM.16.M88.4 R8, [R19+0xc180] ;  /* 0x00c180001308783b */ /* 0x000e640000000200 */
[----:B------:R-:W2:Y:S02]  /*1fba0*/  LDSM.16.MT88.4 R16, [R25+0x17000] ;  /* 0x017000001910783b */ /* 0x000ea40000004200 */
[----:B------:R-:W-:Y:S04]  /*1fbb0*/  STL [R1+0x1b80], R0 ;  /* 0x001b800001007387 */ /* 0x000fe80000100800 */
[----:B0-----:R-:W-:Y:S01]  /*1fbc0*/  STL [R1+0x1b48], R14 ;  /* 0x001b480e01007387 */ /* 0x001fe20000100800 */
[----:B------:R-:W-:Y:S02]  /*1fbd0*/  STL [R1+0x1ad0], R15 ;  /* 0x001ad00f01007387 */ /* 0x000fe40000100800 */
[----:B------:R0:W-:Y:S02]  /*1fbe0*/  STL.64 [R1+0x1c28], R12 ;  /* 0x001c280c01007387 */ /* 0x0001e40000100a00 */
[----:B0-----:R-:W3:Y:S01]  /*1fbf0*/  LDL.LU R12, [R1+0xd0] ;  /* 0x0000d000010c7983 */ /* 0x001ee20000300800 */
[----:B------:R-:W3:Y:S02]  /*1fc00*/  LDL.LU R13, [R1+0xd4] ;  /* 0x0000d400010d7983 */ /* 0x000ee40000300800 */
[----:B------:R-:W3:Y:S02]  /*1fc10*/  LDL.LU R14, [R1+0xd8] ;  /* 0x0000d800010e7983 */ /* 0x000ee40000300800 */
[----:B------:R-:W3:Y:S01]  /*1fc20*/  LDL.LU R15, [R1+0xdc] ;  /* 0x0000dc00010f7983 */ /* 0x000ee20000300800 */
[----:B-1----:R2:W-:Y:S01]  /*1fc30*/  STL.64 [R1+0x1c20], R10 ;  /* 0x001c200a01007387 */ /* 0x0025e20000100a00 */
[----:B------:R0:W-:Y:S01]  /*1fc40*/  STL.64 [R1+0x1c18], R8 ;  /* 0x001c180801007387 */ /* 0x0001e20000100a00 */
[----:B--2---:R-:W-:Y:S01]  /*1fc50*/  MOV R11, R16 ;  /* 0x00000010000b7202 */ /* 0x004fe20000000f00 */
[----:B0-----:R-:W-:Y:S01]  /*1fc60*/  IMAD.MOV.U32 R9, RZ, RZ, R18 ;  /* 0x000000ffff097224 */ /* 0x001fe200078e0012 */
[----:B------:R-:W-:-:S02]  /*1fc70*/  MOV R8, R19 ;  /* 0x0000001300087202 */ /* 0x000fc40000000f00 */
[----:B------:R-:W-:Y:S01]  /*1fc80*/  MOV R10, R17 ;  /* 0x00000011000a7202 */ /* 0x000fe20000000f00 */
[----:B------:R-:W2:Y:S01]  /*1fc90*/  LDL.LU.64 R18, [R1+0x1ce8] ;  /* 0x001ce80001127983 */ /* 0x000ea20000300a00 */
[----:B------:R-:W4:Y:S03]  /*1fca0*/  LDL.LU.64 R16, [R1+0x1ce0] ;  /* 0x001ce00001107983 */ /* 0x000f260000300a00 */
[----:B------:R-:W-:Y:S01]  /*1fcb0*/  STL.64 [R1+0x1c38], R10 ;  /* 0x001c380a01007387 */ /* 0x000fe20000100a00 */
[----:B------:R-:W-:Y:S02]  /*1fcc0*/  STL.64 [R1+0x1c30], R8 ;  /* 0x001c300801007387 */ /* 0x000fe40000100a00 */
[----:B------:R-:W0:Y:S02]  /*1fcd0*/  LDSM.16.MT88.4 R8, [R26+0x17000] ;  /* 0x017000001a08783b */ /* 0x000e240000004200 */
[----:B0-----:R-:W-:Y:S02]  /*1fce0*/  STL.64 [R1], R8 ;  /* 0x0000000801007387 */ /* 0x001fe40000100a00 */
[----:B------:R3:W-:Y:S02]  /*1fcf0*/  STL.64 [R1+0x8], R10 ;  /* 0x0000080a01007387 */ /* 0x0007e40000100a00 */
[----:B---3--:R-:W-:Y:S11]  /*1fd00*/  HMMA.16816.F32.BF16 R8, R20, R6, R12 ;  /* 0x000000061408723c */ /* 0x008ff6000004180c */
[----:B------:R-:W-:Y:S11]  /*1fd10*/  @!UPT UIADD3 URZ, URZ, URZ, URZ ;  /* 0x0000003f3f3ff290 */ /* 0x000ff6000fffe03f */
[----:B------:R-:W-:Y:S01]  /*1fd20*/  @!UPT UIADD3 URZ, URZ, URZ, URZ ;  /* 0x0000003f3f3ff290 */ /* 0x000fe2000fffe03f */
[----:B------:R4:W-:Y:S01]  /*1fd30*/  STL.64 [R1+0xe0], R8 ;  /* 0x0000e00801007387 */ /* 0x0009e20000100a00 */
[----:B------:R0:W-:Y:S01]  /*1fd40*/  STL.64 [R1+0xe8], R10 ;  /* 0x0000e80a01007387 */ /* 0x0001e20000100a00 */
[----:B----4-:R-:W-:Y:S02]  /*1fd50*/  MOV R8, R17 ;  /* 0x0000001100087202 */ /* 0x010fe40000000f00 */
[----:B--2---:R-:W-:Y:S01]  /*1fd60*/  MOV R9, R18 ;  /* 0x0000001200097202 */ /* 0x004fe20000000f00 */
[----:B------:R-:W2:Y:S01]  /*1fd70*/  LDL.LU R17, [R1+0x1cd8] ;  /* 0x001cd80001117983 */ /* 0x000ea20000300800 */
[----:B------:R-:W3:Y:S02]  /*1fd80*/  LDL.LU R18, [R1+0x1cd4] ;  /* 0x001cd40001127983 */ /* 0x000ee40000300800 */
[----:B0-----:R-:W-:Y:S02]  /*1fd90*/  IMAD.MOV.U32 R10, RZ, RZ, R19 ;  /* 0x000000ffff0a7224 */ /* 0x001fe400078e0013 */
[----:B------:R-:W4:Y:S01]  /*1fda0*/  LDL.LU R19, [R1+0x1cd0] ;  /* 0x001cd00001137983 */ /* 0x000f220000300800 */
[----:B------:R-:W4:Y:S02]  /*1fdb0*/  LDL.LU R11, [R1+0x14c] ;  /* 0x00014c00010b7983 */ /* 0x000f240000300800 */
[----:B------:R-:W4:Y:S01]  /*1fdc0*/  LDL.LU.64 R14, [R1+0x98] ;  /* 0x00009800010e7983 */ /* 0x000f220000300a00 */
[----:B------:R-:W-:-:S02]  /*1fdd0*/  MOV R4, R16 ;  /* 0x0000001000047202 */ /* 0x000fc40000000f00 */
[----:B------:R-:W-:Y:S01]  /*1fde0*/  MOV R3, R6 ;  /* 0x0000000600037202 */ /* 0x000fe20000000f00 */
[----:B------:R-:W-:Y:S01]  /*1fdf0*/  IMAD.MOV.U32 R0, RZ, RZ, R7 ;  /* 0x000000ffff007224 */ /* 0x000fe200078e0007 */
[----:B--2---:R-:W-:Y:S01]  /*1fe00*/  MOV R5, R17 ;  /* 0x0000001100057202 */ /* 0x004fe20000000f00 */
[----:B---3--:R-:W-:Y:S01]  /*1fe10*/  IMAD.MOV.U32 R6, RZ, RZ, R18 ;  /* 0x000000ffff067224 */ /* 0x008fe200078e0012 */
[----:B----4-:R0:W-:Y:S01]  /*1fe20*/  STL.64 [R1+0x1ca0], R14 ;  /* 0x001ca00e01007387 */ /* 0x0101e20000100a00 */
[----:B------:R-:W2:Y:S02]  /*1fe30*/  LDL.LU R16, [R1+0x1ccc] ;  /* 0x001ccc0001107983 */ /* 0x000ea40000300800 */
[----:B------:R-:W3:Y:S02]  /*1fe40*/  LDL.LU R17, [R1+0x1cc8] ;  /* 0x001cc80001117983 */ /* 0x000ee40000300800 */
[----:B------:R-:W4:Y:S01]  /*1fe50*/  LDL.LU R18, [R1+0x1cc4] ;  /* 0x001cc40001127983 */ /* 0x000f220000300800 */
[----:B------:R-:W-:-:S02]  /*1fe60*/  MOV R7, R19 ;  /* 0x0000001300077202 */ /* 0x000fc40000000f00 */
[----:B------:R-:W4:Y:S01]  /*1fe70*/  LDL.LU R19, [R1+0x1cc0] ;  /* 0x001cc00001137983 */ /* 0x000f220000300800 */
[----:B------:R-:W4:Y:S02]  /*1fe80*/  LDL.LU R12, [R1+0x110] ;  /* 0x00011000010c7983 */ /* 0x000f240000300800 */
[----:B------:R-:W4:Y:S01]  /*1fe90*/  LDL.LU R13, [R1+0x114] ;  /* 0x00011400010d7983 */ /* 0x000f220000300800 */
[----:B0-----:R-:W4:Y:S01]  /*1fea0*/  LDL.LU R14, [R1+0x118] ;  /* 0x00011800010e7983 */ /* 0x001f220000300800 */
[----:B------:R-:W4:Y:S02]  /*1feb0*/  LDL.LU R15, [R1+0x11c] ;  /* 0x00011c00010f7983 */ /* 0x000f240000300800 */
[----:B------:R0:W-:Y:S02]  /*1fec0*/  STL.64 [R1+0x1c80], R6 ;  /* 0x001c800601007387 */ /* 0x0001e40000100a00 */
[----:B------:R-:W-:Y:S01]  /*1fed0*/  STL.64 [R1+0x1c78], R4 ;  /* 0x001c780401007387 */ /* 0x000fe20000100a00 */
[----:B0-----:R-:W-:Y:S01]  /*1fee0*/  MOV R6, R29 ;  /* 0x0000001d00067202 */ /* 0x001fe20000000f00 */
[----:B------:R-:W-:Y:S01]  /*1fef0*/  IMAD.MOV.U32 R7, RZ, RZ, R27 ;  /* 0x000000ffff077224 */ /* 0x000fe200078e001b */
[----:B------:R-:W4:Y:S01]  /*1ff00*/  LDL.LU R29, [R1+0x1cbc] ;  /* 0x001cbc00011d7983 */ /* 0x000f220000300800 */
[----:B------:R-:W4:Y:S03]  /*1ff10*/  LDL.LU R27, [R1+0x1cb8] ;  /* 0x001cb800011b7983 */ /* 0x000f260000300800 */
[----:B------:R2:W-:Y:S02]  /*1ff20*/  STL.64 [R1+0x1c98], R6 ;  /* 0x001c980601007387 */ /* 0x0005e40000100a00 */
[----:B--2---:R-:W-:Y:S01]  /*1ff30*/  MOV R7, R16 ;  /* 0x0000001000077202 */ /* 0x004fe20000000f00 */
[----:B---3--:R-:W-:Y:S01]  /*1ff40*/  IMAD.MOV.U32 R6, RZ, RZ, R17 ;  /* 0x000000ffff067224 */ /* 0x008fe200078e0011 */
[----:B----4-:R-:W-:-:S02]  /*1ff50*/  MOV R5, R18 ;  /* 0x0000001200057202 */ /* 0x010fc40000000f00 */
[----:B------:R-:W-:Y:S02]  /*1ff60*/  MOV R4, R19 ;  /* 0x0000001300047202 */ /* 0x000fe40000000f00 */
[----:B------:R0:W-:Y:S04]  /*1ff70*/  STL.64 [R1+0x1cb0], R6 ;  /* 0x001cb00601007387 */ /* 0x0001e80000100a00 */
[----:B------:R-:W-:Y:S04]  /*1ff80*/  STL.64 [R1+0x1ca8], R4 ;  /* 0x001ca80401007387 */ /* 0x000fe80000100a00 */
[----:B0-----:R-:W2:Y:S01]  /*1ff90*/  LDL.LU.64 R6, [R1+0x68] ;  /* 0x0000680001067983 */ /* 0x001ea20000300a00 */
[----:B------:R0:W-:Y:S03]  /*1ffa0*/  STL.64 [R1+0x1c48], R10 ;  /* 0x001c480a01007387 */ /* 0x0001e60000100a00 */
[----:B------:R-:W1:Y:S04]  /*1ffb0*/  LDSM.16.MT88.4 R16, [R27+0x17000] ;  /* 0x017000001b10783b */ /* 0x000e680000004200 */
[----:B0-----:R-:W3:Y:S01]  /*1ffc0*/  LDL R11, [R1+0x3b8] ;  /* 0x0003b800010b7983 */ /* 0x001ee20000100800 */
[----:B------:R-:W-:Y:S02]  /*1ffd0*/  STL.64 [R1+0x1c40], R8 ;  /* 0x001c400801007387 */ /* 0x000fe40000100a00 */
[----:B------:R-:W-:Y:S02]  /*1ffe0*/  STL.64 [R1+0x1c58], R26 ;  /* 0x001c581a01007387 */ /* 0x000fe40000100a00 */
[----:B------:R0:W-:Y:S02]  /*1fff0*/  STL.64 [R1+0x1c50], R24 ;  /* 0x001c501801007387 */ /* 0x0001e40000100a00 */
[----:B0-----:R-:W4:Y:S01]  /*20000*/  LDL.LU R24, [R1+0x150] ;  /* 0x0001500001187983 */ /* 0x001f220000300800 */
[----:B------:R-:W4:Y:S02]  /*20010*/  LDL.LU R25, [R1+0x154] ;  /* 0x0001540001197983 */ /* 0x000f240000300800 */
[----:B------:R-:W3:Y:S02]  /*20020*/  LDL.LU R26, [R1+0x158] ;  /* 0x00015800011a7983 */ /* 0x000ee40000300800 */
[----:B------:R-:W3:Y:S01]  /*20030*/  LDL.LU R27, [R1+0x15c] ;  /* 0x00015c00011b7983 */ /* 0x000ee20000300800 */
[----:B--2---:R-:W-:Y:S01]  /*20040*/  HMMA.16816.F32.BF16 R12, R20, R6, R12 ;  /* 0x00000006140c723c */ /* 0x004fe2000004180c */
[----:B------:R-:W-:Y:S01]  /*20050*/  MOV R9, R6 ;  /* 0x0000000600097202 */ /* 0x000fe20000000f00 */
[----:B---3--:R0:W-:Y:S01]  /*20060*/  STL.64 [R1+0x1c68], R26 ;  /* 0x001c681a01007387 */ /* 0x0081e20000100a00 */
[----:B----4-:R-:W-:Y:S02]  /*20070*/  STL.64 [R1+0x1c60], R24 ;  /* 0x001c601801007387 */ /* 0x010fe40000100a00 */
[----:B-1----:R-:W-:Y:S02]  /*20080*/  STL.64 [R1+0x1b68], R18 ;  /* 0x001b681201007387 */ /* 0x002fe40000100a00 */
[----:B------:R1:W-:Y:S01]  /*20090*/  STL.64 [R1+0x1b60], R16 ;  /* 0x001b601001007387 */ /* 0x0003e20000100a00 */
[----:B0-----:R-:W-:Y:S01]  /*200a0*/  MOV R26, R3 ;  /* 0x00000003001a7202 */ /* 0x001fe20000000f00 */
[----:B-1----:R-:W2:Y:S01]  /*200b0*/  LDL.LU R16, [R1+0x100] ;  /* 0x0001000001107983 */ /* 0x002ea20000300800 */
[----:B------:R-:W2:Y:S02]  /*200c0*/  LDL.LU R17, [R1+0x104] ;  /* 0x0001040001117983 */ /* 0x000ea40000300800 */
[----:B------:R-:W2:Y:S02]  /*200d0*/  LDL.LU R18, [R1+0x108] ;  /* 0x0001080001127983 */ /* 0x000ea40000300800 */
[----:B------:R-:W2:Y:S01]  /*200e0*/  LDL.LU R19, [R1+0x10c] ;  /* 0x00010c0001137983 */ /* 0x000ea20000300800 */
[----:B------:R-:W-:-:S02]  /*200f0*/  MOV R3, R7 ;  /* 0x0000000700037202 */ /* 0x000fc40000000f00 */
[----:B------:R-:W3:Y:S01]  /*20100*/  LDL.LU.64 R6, [R1+0x1cb0] ;  /* 0x001cb00001067983 */ /* 0x000ee20000300a00 */
[----:B------:R-:W3:Y:S02]  /*20110*/  LDL.LU.64 R4, [R1+0x1ca8] ;  /* 0x001ca80001047983 */ /* 0x000ee40000300a00 */
[----:B------:R-:W-:-:S03]  /*20120*/  IMAD.MOV.U32 R27, RZ, RZ, R0 ;  /* 0x000000ffff1b7224 */ /* 0x000fc600078e0000 */
[----:B------:R-:W-:Y:S01]  /*20130*/  STL.64 [R1+0x170], R12 ;  /* 0x0001700c01007387 */ /* 0x000fe20000100a00 */
[----:B------:R0:W-:Y:S01]  /*20140*/  STL [R1+0x17c], R15 ;  /* 0x00017c0f01007387 */ /* 0x0001e20000100800 */
[----:B------:R-:W-:-:S03]  /*20150*/  IMAD.MOV.U32 R0, RZ, RZ, R14 ;  /* 0x000000ffff007224 */ /* 0x000fc600078e000e */
[----:B0-----:R-:W3:Y:S02]  /*20160*/  LDL.LU.64 R14, [R1+0x1ca0] ;  /* 0x001ca000010e7983 */ /* 0x001ee40000300a00 */
[----:B------:R-:W-:Y:S01]  /*20170*/  STL [R1+0x1b90], R0 ;  /* 0x001b900001007387 */ /* 0x000fe20000100800 */
[----:B---3--:R-:W-:Y:S01]  /*20180*/  HMMA.16816.F32.BF16 R20, R20, R14, R4 ;  /* 0x0000000e1414723c */ /* 0x008fe20000041804 */
[----:B------:R-:W2:Y:S11]  /*20190*/  LDL.LU.64 R6, [R1+0x1c98] ;  /* 0x001c980001067983 */ /* 0x000eb60000300a00 */
[----:B------:R-:W-:Y:S11]  /*201a0*/  @!UPT UIADD3 URZ, URZ, URZ, URZ ;  /* 0x0000003f3f3ff290 */ /* 0x000ff6000fffe03f */
[----:B------:R-:W-:Y:S01]  /*201b0*/  STL.64 [R1+0xf0], R20 ;  /* 0x0000f01401007387 */ /* 0x000fe20000100a00 */
[----:B------:R0:W-:Y:S03]  /*201c0*/  STL.64 [R1+0xf8], R22 ;  /* 0x0000f81601007387 */ /* 0x0001e60000100a00 */
[----:B0-----:R-:W2:Y:S01]  /*201d0*/  LDL.LU.64 R22, [R1+0x1c90] ;  /* 0x001c900001167983 */ /* 0x001ea20000300a00 */
[----:B------:R-:W2:Y:S02]  /*201e0*/  LDL.LU.64 R20, [R1+0x1c88] ;  /* 0x001c880001147983 */ /* 0x000ea40000300a00 */
[----:B------:R-:W3:Y:S01]  /*201f0*/  LDL.LU R12, [R1+0x130] ;  /* 0x00013000010c7983 */ /* 0x000ee20000300800 */
[----:B------:R-:W-:Y:S01]  /*20200*/  MOV R8, R14 ;  /* 0x0000000e00087202 */ /* 0x000fe20000000f00 */
[----:B------:R-:W3:Y:S01]  /*20210*/  LDL.LU R13, [R1+0x134] ;  /* 0x00013400010d7983 */ /* 0x000ee20000300800 */
[----:B------:R-:W-:Y:S01]  /*20220*/  MOV R0, R15 ;  /* 0x0000000f00007202 */ /* 0x000fe20000000f00 */
[----:B------:R-:W3:Y:S02]  /*20230*/  LDL.LU R14, [R1+0x138] ;  /* 0x00013800010e7983 */ /* 0x000ee40000300800 */
[----:B------:R-:W3:Y:S01]  /*20240*/  LDL.LU R15, [R1+0x13c] ;  /* 0x00013c00010f7983 */ /* 0x000ee20000300800 */
[C---:B--2---:R-:W-:Y:S11]  /*20250*/  HMMA.16816.F32.BF16 R4, R20.reuse, R6, R16 ;  /* 0x000000061404723c */ /* 0x044ff60000041810 */
[----:B------:R-:W-:Y:S11]  /*20260*/  @!UPT UIADD3 URZ, URZ, URZ, URZ ;  /* 0x0000003f3f3ff290 */ /* 0x000ff6000fffe03f */
[----:B------:R-:W-:Y:S02]  /*20270*/  @!UPT UIADD3 URZ, URZ, URZ, URZ ;  /* 0x0000003f3f3ff290 */ /* 0x000fe4000fffe03f */
[----:B------:R-:W-:Y:S01]  /*20280*/  MOV R17, R6 ;  /* 0x0000000600117202 */ /* 0x000fe20000000f00 */
[----:B------:R-:W-:Y:S02]  /*20290*/  IMAD.MOV.U32 R16, RZ, RZ, R7 ;  /* 0x000000ffff107224 */ /* 0x000fe400078e0007 */
[----:B------:R-:W-:Y:S01]  /*202a0*/  IMAD.MOV.U32 R19, RZ, RZ, R4 ;  /* 0x000000ffff137224 */ /* 0x000fe200078e0004 */
[----:B------:R-:W-:Y:S01]  /*202b0*/  MOV R18, R5 ;  /* 0x0000000500127202 */ /* 0x000fe20000000f00 */
[----:B------:R-:W2:Y:S01]  /*202c0*/  LDL.LU.64 R6, [R1+0x1c80] ;  /* 0x001c800001067983 */ /* 0x000ea20000300a00 */
[----:B------:R-:W2:Y:S02]  /*202d0*/  LDL.LU.64 R4, [R1+0x1c78] ;  /* 0x001c780001047983 */ /* 0x000ea40000300a00 */
[----:B------:R-:W-:Y:S01]  /*202e0*/  STL [R1+0x1ba0], R16 ;  /* 0x001ba01001007387 */ /* 0x000fe20000100800 */
[----:B------:R-:W-:Y:S01]  /*202f0*/  STL [R1+0x1b9c], R18 ;  /* 0x001b9c1201007387 */ /* 0x000fe20000100800 */
[----:B------:R0:W-:Y:S02]  /*20300*/  STL [R1+0x1b98], R19 ;  /* 0x001b981301007387 */ /* 0x0001e40000100800 */
[----:B------:R-:W-:Y:S01]  /*20310*/  STL [R1+0x1b94], R17 ;  /* 0x001b941101007387 */ /* 0x000fe20000100800 */
[----:B0-----:R-:W-:Y:S01]  /*20320*/  MOV R19, R3 ;  /* 0x0000000300137202 */ /* 0x001fe20000000f00 */
[C---:B--2---:R-:W-:Y:S01]  /*20330*/  HMMA.16816.F32.BF16 R24, R20.reuse, R26, R4 ;  /* 0x0000001a1418723c */ /* 0x044fe20000041804 */
[----:B------:R-:W2:Y:S11]  /*20340*/  LDL.LU.64 R4, [R1+0x1c70] ;  /* 0x001c700001047983 */ /* 0x000eb60000300a00 */
[----:B------:R-:W-:Y:S11]  /*20350*/  @!UPT UIADD3 URZ, URZ, URZ, URZ ;  /* 0x0000003f3f3ff290 */ /* 0x000ff6000fffe03f */
[----:B------:R0:W-:Y:S01]  /*20360*/  STL [R1+0xa4], R25 ;  /* 0x0000a41901007387 */ /* 0x0001e20000100800 */
[----:B------:R-:W-:Y:S02]  /*20370*/  MOV R6, R26 ;  /* 0x0000001a00067202 */ /* 0x000fe40000000f00 */
[----:B------:R-:W-:Y:S01]  /*20380*/  MOV R7, R27 ;  /* 0x0000001b00077202 */ /* 0x000fe20000000f00 */
[----:B------:R-:W-:Y:S01]  /*20390*/  IMAD.MOV.U32 R3, RZ, RZ, R24 ;  /* 0x000000ffff037224 */ /* 0x000fe200078e0018 */
[----:B------:R-:W4:Y:S04]  /*203a0*/  LDL.LU.64 R26, [R1+0x1c68] ;  /* 0x001c6800011a7983 */ /* 0x000f280000300a00 */
[----:B0-----:R-:W4:Y:S01]  /*203b0*/  LDL.LU.64 R24, [R1+0x1c60] ;  /* 0x001c600001187983 */ /* 0x001f220000300a00 */
[----:B------:R-:W-:Y:S01]  /*203c0*/  MOV R18, R9 ;  /* 0x0000000900127202 */ /* 0x000fe20000000f00 */
[----:B------:R-:W-:Y:S02]  /*203d0*/  STL [R1+0x1b8c], R7 ;  /* 0x001b8c0701007387 */ /* 0x000fe40000100800 */
[----:B------:R-:W-:Y:S01]  /*203e0*/  STL [R1+0x1b88], R6 ;  /* 0x001b880601007387 */ /* 0x000fe20000100800 */
[----:B------:R-:W-:Y:S03]  /*203f0*/  STL [R1+0x1b84], R3 ;  /* 0x001b840301007387 */ /* 0x000fe60000100800 */
[----:B----4-:R-:W-:Y:S01]  /*20400*/  HMMA.16816.F32.BF16 R16, R20, R18, R24 ;  /* 0x000000121410723c */ /* 0x010fe20000041818 */
[----:B------:R-:W4:Y:S01]  /*20410*/  LDL.LU.64 R26, [R1+0x1c58] ;  /* 0x001c5800011a7983 */ /* 0x000f220000300a00 */
[----:B------:R-:W2:Y:S11]  /*20420*/  LDL.LU.64 R24, [R1+0x1c50] ;  /* 0x001c500001187983 */ /* 0x000eb60000300a00 */
[----:B------:R-:W-:Y:S10]  /*20430*/  @!UPT UIADD3 URZ, URZ, URZ, URZ ;  /* 0x0000003f3f3ff290 */ /* 0x000ff4000fffe03f */
[----:B------:R-:W-:Y:S01]  /*20440*/  STL [R1+0xc4], R17 ;  /* 0x0000c41101007387 */ /* 0x000fe20000100800 */
[----:B------:R0:W-:Y:S02]  /*20450*/  STL.64 [R1+0xc8], R18 ;  /* 0x0000c81201007387 */ /* 0x0001e40000100a00 */
[----:B0-----:R-:W-:Y:S02]  /*20460*/  MOV R18, R8 ;  /* 0x0000000800127202 */ /* 0x001fe40000000f00 */
[----:B------:R-:W0:Y:S01]  /*20470*/  LDSM.16.MT88.4 R8, [R11+0x17800] ;  /* 0x017800000b08783b */ /* 0x000e220000004200 */
[----:B------:R-:W-:-:S05]  /*20480*/  IMAD.MOV.U32 R17, RZ, RZ, R16 ;  /* 0x000000ffff117224 */ /* 0x000fca00078e0010 */
[----:B------:R-:W-:Y:S04]  /*20490*/  STL [R1+0x1ba4], R17 ;  /* 0x001ba41101007387 */ /* 0x000fe80000100800 */
[----:B0-----:R-:W-:Y:S01]  /*204a0*/  STL.64 [R1+0x20], R8 ;  /* 0x0000200801007387 */ /* 0x001fe20000100a00 */
[----:B------:R0:W-:Y:S03]  /*204b0*/  STL.64 [R1+0x28], R10 ;  /* 0x0000280a01007387 */ /* 0x0001e60000100a00 */
[----:B0-----:R-:W2:Y:S01]  /*204c0*/  LDL.LU.64 R10, [R1+0x1c48] ;  /* 0x001c4800010a7983 */ /* 0x001ea20000300a00 */
[----:B------:R-:W2:Y:S01]  /*204d0*/  LDL.LU.64 R8, [R1+0x1c40] ;  /* 0x001c400001087983 */ /* 0x000ea20000300a00 */
[----:B------:R-:W-:-:S07]  /*204e0*/  MOV R19, R0 ;  /* 0x0000000000137202 */ /* 0x000fce0000000f00 */
[----:B--2---:R-:W-:Y:S01]  /*204f0*/  HMMA.16816.F32.BF16 R20, R20, R18, R8 ;  /* 0x000000121414723c */ /* 0x004fe20000041808 */
[----:B------:R-:W2:Y:S01]  /*20500*/  LDL.LU.64 R10, [R1+0x1c38] ;  /* 0x001c3800010a7983 */ /* 0x000ea20000300a00 */
[----:B------:R-:W2:Y:S11]  /*20510*/  LDL.LU.64 R8, [R1+0x1c30] ;  /* 0x001c300001087983 */ /* 0x000eb60000300a00 */
[----:B------:R-:W-:Y:S11]  /*20520*/  @!UPT UIADD3 URZ, URZ, URZ, URZ ;  /* 0x0000003f3f3ff290 */ /* 0x000ff6000fffe03f */
[----:B------:R-:W-:Y:S01]  /*20530*/  IMAD.MOV.U32 R16, RZ, RZ, R21 ;  /* 0x000000ffff107224 */ /* 0x000fe200078e0015 */
[----:B------:R-:W-:Y:S02]  /*20540*/  MOV R18, R22 ;  /* 0x0000001600127202 */ /* 0x000fe40000000f00 */
[----:B------:R-:W-:Y:S01]  /*20550*/  MOV R19, R23 ;  /* 0x0000001700137202 */ /* 0x000fe20000000f00 */
[----:B------:R0:W-:Y:S04]  /*20560*/  STL [R1+0x90], R20 ;  /* 0x0000901401007387 */ /* 0x0001e80000100800 */
[----:B0-----:R-:W3:Y:S01]  /*20570*/  LDL R20, [R1+0x40] ;  /* 0x0000400001147983 */ /* 0x001ee20000100800 */
[----:B------:R0:W-:Y:S02]  /*20580*/  STL [R1+0x1bb4], R16 ;  /* 0x001bb41001007387 */ /* 0x0001e40000100800 */
[----:B------:R-:W-:Y:S02]  /*20590*/  STL [R1+0x1bb0], R18 ;  /* 0x001bb01201007387 */ /* 0x000fe40000100800 */
[----:B------:R1:W-:Y:S01]  /*205a0*/  STL [R1+0x1bac], R19 ;  /* 0x001bac1301007387 */ /* 0x0003e20000100800 */
[----:B0-----:R-:W3:Y:S01]  /*205b0*/  LDL.LU.64 R16, [R1+0x50] ;  /* 0x0000500001107983 */ /* 0x001ee20000300a00 */
[----:B-1----:R-:W3:Y:S02]  /*205c0*/  LDL.LU.64 R18, [R1+0x58] ;  /* 0x0000580001127983 */ /* 0x002ee40000300a00 */
[----:B------:R-:W-:-:S07]  /*205d0*/  IMAD.MOV.U32 R21, RZ, RZ, R24 ;  /* 0x000000ffff157224 */ /* 0x000fce00078e0018 */
[----:B---3--:R-:W-:Y:S01]  /*205e0*/  HMMA.16816.F32.BF16 R20, R16, R20, R12 ;  /* 0x000000141014723c */ /* 0x008fe2000004180c */
[----:B------:R-:W3:Y:S01]  /*205f0*/  LDL.LU.64 R12, [R1+0x1c28] ;  /* 0x001c2800010c7983 */ /* 0x000ee20000300a00 */
[----:B------:R-:W-:Y:S02]  /*20600*/  MOV R7, R16 ;  /* 0x0000001000077202 */ /* 0x000fe40000000f00 */
[----:B------:R-:W-:Y:S01]  /*20610*/  MOV R6, R17 ;  /* 0x0000001100067202 */ /* 0x000fe20000000f00 */
[----:B------:R-:W-:Y:S01]  /*20620*/  IMAD.MOV.U32 R3, RZ, RZ, R18 ;  /* 0x000000ffff037224 */ /* 0x000fe200078e0012 */
[----:B------:R-:W-:Y:S02]  /*20630*/  MOV R0, R19 ;  /* 0x0000001300007202 */ /* 0x000fe40000000f00 */
[----:B------:R-:W-:Y:S11]  /*20640*/  LDSM.16.MT88.4 R16, [R25+0x17800] ;  /* 0x017800001910783b */ /* 0x000ff60000004200 */
[----:B------:R-:W-:Y:S04]  /*20650*/  @!UPT UIADD3 URZ, URZ, URZ, URZ ;  /* 0x0000003f3f3ff290 */ /* 0x000fe8000fffe03f */
[----:B------:R-:W-:Y:S01]  /*20660*/  STL.64 [R1+0x80], R20 ;  /* 0x0000801401007387 */ /* 0x000fe20000100a00 */
[----:B------:R-:W-:Y:S01]  /*20670*/  STL [R1+0x88], R22 ;  /* 0x0000881601007387 */ /* 0x000fe20000100800 */
[----:B------:R-:W-:Y:S02]  /*20680*/  MOV R14, R23 ;  /* 0x00000017000e7202 */ /* 0x000fe40000000f00 */
[----:B----4-:R-:W0:Y:S02]  /*20690*/  LDSM.16.MT88.4 R20, [R26+0x17800] ;  /* 0x017800001a14783b */ /* 0x010e240000004200 */
[----:B------:R-:W1:Y:S02]  /*206a0*/  LDSM.16.MT88.4 R24, [R27+0x17800] ;  /* 0x017800001b18783b */ /* 0x000e640000004200 */
[----:B------:R-:W-:Y:S02]  /*206b0*/  STL [R1+0x1ba8], R14 ;  /* 0x001ba80e01007387 */ /* 0x000fe40000100800 */
[----:B------:R-:W-:Y:S06]  /*206c0*/  BAR.SYNC.DEFER_BLOCKING 0x0 ;  /* 0x0000000000007b1d */ /* 0x000fec0000010000 */
[----:B0-----:R-:W-:Y:S01]  /*206d0*/  STL.64 [R1+0x1a58], R22 ;  /* 0x001a581601007387 */ /* 0x001fe20000100a00 */
[----:B------:R0:W-:Y:S02]  /*206e0*/  STL.64 [R1+0x10], R16 ;  /* 0x0000101001007387 */ /* 0x0001e40000100a00 */
[----:B------:R4:W-:Y:S02]  /*206f0*/  STL.64 [R1+0x18], R18 ;  /* 0x0000181201007387 */ /* 0x0009e40000100a00 */
[----:B------:R-:W-:Y:S01]  /*20700*/  STL.64 [R1+0x1a50], R20 ;  /* 0x001a501401007387 */ /* 0x000fe20000100a00 */
[----:B0-----:R-:W3:Y:S01]  /*20710*/  LDL.LU R16, [R1+0x1e0] ;  /* 0x0001e00001107983 */ /* 0x001ee20000300800 */
[----:B------:R-:W3:Y:S02]  /*20720*/  LDL.LU R17, [R1+0x1e4] ;  /* 0x0001e40001117983 */ /* 0x000ee40000300800 */
[----:B----4-:R-:W3:Y:S02]  /*20730*/  LDL.LU R18, [R1+0x1e8] ;  /* 0x0001e80001127983 */ /* 0x010ee40000300800 */
[----:B------:R-:W3:Y:S01]  /*20740*/  LDL.LU R19, [R1+0x1ec] ;  /* 0x0001ec0001137983 */ /* 0x000ee20000300800 */
[----:B-1----:R2:W-:Y:S01]  /*20750*/  STL.64 [R1+0x1a68], R26 ;  /* 0x001a681a01007387 */ /* 0x0025e20000100a00 */
[----:B------:R0:W-:Y:S01]  /*20760*/  STL.64 [R1+0x1a60], R24 ;  /* 0x001a601801007387 */ /* 0x0001e20000100a00 */
[----:B--2---:R-:W-:Y:S01]  /*20770*/  MOV R26, R9 ;  /* 0x00000009001a7202 */ /* 0x004fe20000000f00 */
[----:B------:R-:W-:-:S02]  /*20780*/  IMAD.MOV.U32 R27, RZ, RZ, R8 ;  /* 0x000000ffff1b7224 */ /* 0x000fc400078e0008 */
[----:B0-----:R-:W-:Y:S01]  /*20790*/  IMAD.MOV.U32 R24, RZ, RZ, R11 ;  /* 0x000000ffff187224 */ /* 0x001fe200078e000b */
[----:B------:R-:W-:Y:S01]  /*207a0*/  MOV R25, R10 ;  /* 0x0000000a00197202 */ /* 0x000fe20000000f00 */
[----:B------:R-:W2:Y:S01]  /*207b0*/  LDL.LU R8, [R1+0x1d0] ;  /* 0x0001d00001087983 */ /* 0x000ea20000300800 */
[----:B------:R-:W2:Y:S02]  /*207c0*/  LDL.LU R9, [R1+0x1d4] ;  /* 0x0001d40001097983 */ /* 0x000ea40000300800 */
[----:B------:R-:W2:Y:S02]  /*207d0*/  LDL.LU R10, [R1+0x1d8] ;  /* 0x0001d800010a7983 */ /* 0x000ea40000300800 */
[----:B------:R-:W2:Y:S01]  /*207e0*/  LDL.LU R11, [R1+0x1dc] ;  /* 0x0001dc00010b7983 */ /* 0x000ea20000300800 */
[----:B------:R0:W-:Y:S01]  /*207f0*/  STL.64 [R1+0x1c00], R26 ;  /* 0x001c001a01007387 */ /* 0x0001e20000100a00 */
[----:B------:R1:W-:Y:S02]  /*20800*/  STL.64 [R1+0x1bf8], R24 ;  /* 0x001bf81801007387 */ /* 0x0003e40000100a00 */
[----:B------:R-:W4:Y:S02]  /*20810*/  LDL.LU R20, [R1+0x190] ;  /* 0x0001900001147983 */ /* 0x000f240000300800 */
[----:B------:R-:W4:Y:S01]  /*20820*/  LDL.LU R21, [R1+0x194] ;  /* 0x0001940001157983 */ /* 0x000f220000300800 */
[----:B------:R-:W2:Y:S01]  /*20830*/  LDL.LU R22, [R1+0x198] ;  /* 0x0001980001167983 */ /* 0x000ea20000300800 */
[----:B------:R-:W2:Y:S02]  /*20840*/  LDL.LU R23, [R1+0x19c] ;  /* 0x00019c0001177983 */ /* 0x000ea40000300800 */
[----:B0-----:R-:W-:Y:S01]  /*20850*/  IMAD.MOV.U32 R26, RZ, RZ, R3 ;  /* 0x000000ffff1a7224 */ /* 0x001fe200078e0003 */
[----:B-1----:R-:W-:-:S02]  /*20860*/  MOV R24, R7 ;  /* 0x0000000700187202 */ /* 0x002fc40000000f00 */
[----:B------:R-:W-:Y:S02]  /*20870*/  MOV R25, R6 ;  /* 0x0000000600197202 */ /* 0x000fe40000000f00 */
[----:B------:R-:W-:Y:S01]  /*20880*/  MOV R27, R0 ;  /* 0x00000000001b7202 */ /* 0x000fe20000000f00 */
[----:B--2---:R-:W-:Y:S01]  /*20890*/  STL.64 [R1+0x1be0], R22 ;  /* 0x001be01601007387 */ /* 0x004fe20000100a00 */
[----:B----4-:R0:W-:Y:S03]  /*208a0*/  STL.64 [R1+0x1bd8], R20 ;  /* 0x001bd81401007387 */ /* 0x0101e60000100a00 */
[----:B0-----:R-:W2:Y:S01]  /*208b0*/  LDL.LU R20, [R1+0x1a0] ;  /* 0x0001a00001147983 */ /* 0x001ea20000300800 */
[----:B------:R-:W2:Y:S02]  /*208c0*/  LDL.LU R21, [R1+0x1a4] ;  /* 0x0001a40001157983 */ /* 0x000ea40000300800 */
[----:B------:R-:W4:Y:S02]  /*208d0*/  LDL.LU R22, [R1+0x1a8] ;  /* 0x0001a80001167983 */ /* 0x000f240000300800 */
[----:B------:R-:W4:Y:S01]  /*208e0*/  LDL.LU R23, [R1+0x1ac] ;  /* 0x0001ac0001177983 */ /* 0x000f220000300800 */
[C---:B---3--:R-:W-:Y:S08]  /*208f0*/  HMMA.16816.F32.BF16 R16, R24.reuse, R4, R16 ;  /* 0x000000041810723c */ /* 0x048ff00000041810 */
[----:B------:R-:W-:Y:S11]  /*20900*/  HMMA.16816.F32.BF16 R8, R24, R12, R8 ;  /* 0x0000000c1808723c */ /* 0x000ff60000041808 */
[----:B------:R-:W-:Y:S05]  /*20910*/  @!UPT UIADD3 URZ, URZ, URZ, URZ ;  /* 0x0000003f3f3ff290 */ /* 0x000fea000fffe03f */
[----:B------:R-:W-:Y:S01]  /*20920*/  MOV R6, R18 ;  /* 0x0000001200067202 */ /* 0x000fe20000000f00 */
[----:B------:R-:W-:Y:S01]  /*20930*/  IMAD.MOV.U32 R7, RZ, RZ, R17 ;  /* 0x000000ffff077224 */ /* 0x000fe200078e0011 */
[----:B------:R-:W-:Y:S02]  /*20940*/  MOV R0, R16 ;  /* 0x0000001000007202 */ /* 0x000fe40000000f00 */
[----:B------:R-:W-:-:S04]  /*20950*/  MOV R3, R19 ;  /* 0x0000001300037202 */ /* 0x000fc80000000f00 */
[----:B------:R-:W-:Y:S01]  /*20960*/  MOV R14, R10 ;  /* 0x0000000a000e7202 */ /* 0x000fe20000000f00 */
[----:B------:R-:W-:Y:S02]  /*20970*/  IMAD.MOV.U32 R17, RZ, RZ, R11 ;  /* 0x000000ffff117224 */ /* 0x000fe400078e000b */
[----:B------:R-:W-:Y:S01]  /*20980*/  IMAD.MOV.U32 R18, RZ, RZ, R8 ;  /* 0x000000ffff127224 */ /* 0x000fe200078e0008 */
[----:B------:R-:W-:Y:S01]  /*20990*/  MOV R19, R9 ;  /* 0x0000000900137202 */ /* 0x000fe20000000f00 */
[----:B----4-:R-:W-:Y:S01]  /*209a0*/  STL.64 [R1+0x1c10], R22 ;  /* 0x001c101601007387 */ /* 0x010fe20000100a00 */
[----:B--2---:R0:W-:Y:S03]  /*209b0*/  STL.64 [R1+0x1c08], R20 ;  /* 0x001c081401007387 */ /* 0x0041e60000100a00 */
[----:B0-----:R-:W2:Y:S01]  /*209c0*/  LDL.LU R20, [R1+0x1b0] ;  /* 0x0001b00001147983 */ /* 0x001ea20000300800 */
[----:B------:R-:W2:Y:S02]  /*209d0*/  LDL.LU R21, [R1+0x1b4] ;  /* 0x0001b40001157983 */ /* 0x000ea40000300800 */
[----:B------:R-:W2:Y:S02]  /*209e0*/  LDL.LU R22, [R1+0x1b8] ;  /* 0x0001b80001167983 */ /* 0x000ea40000300800 */
[----:B------:R-:W2:Y:S01]  /*209f0*/  LDL.LU R23, [R1+0x1bc] ;  /* 0x0001bc0001177983 */ /* 0x000ea20000300800 */
[----:B------:R-:W-:Y:S01]  /*20a00*/  STL [R1+0x1bc0], R6 ;  /* 0x001bc00601007387 */ /* 0x000fe20000100800 */
[----:B------:R-:W-:Y:S02]  /*20a10*/  STL [R1+0x1bbc], R7 ;  /* 0x001bbc0701007387 */ /* 0x000fe40000100800 */
[----:B------:R-:W-:Y:S02]  /*20a20*/  STL [R1+0x1bb8], R0 ;  /* 0x001bb80001007387 */ /* 0x000fe40000100800 */
[----:B------:R-:W3:Y:S01]  /*20a30*/  LDL.LU.64 R10, [R1+0x1c20] ;  /* 0x001c2000010a7983 */ /* 0x000ee20000300a00 */
[----:B------:R-:W2:Y:S01]  /*20a40*/  LDL.LU.64 R8, [R1+0x1c18] ;  /* 0x001c180001087983 */ /* 0x000ea20000300a00 */
[----:B------:R-:W-:Y:S02]  /*20a50*/  STL [R1+0x1bf0], R14 ;  /* 0x001bf00e01007387 */ /* 0x000fe40000100800 */
[----:B------:R0:W-:Y:S02]  /*20a60*/  STL.64 [R1+0x1be8], R12 ;  /* 0x001be80c01007387 */ /* 0x0001e40000100a00 */
[----:B0-----:R-:W4:Y:S01]  /*20a70*/  LDL.LU.64 R12, [R1+0x40] ;  /* 0x00004000010c7983 */ /* 0x001f220000300a00 */
[----:B--2---:R-:W-:Y:S03]  /*20a80*/  HMMA.16816.F32.BF16 R24, R24, R8, R20 ;  /* 0x000000081818723c */ /* 0x004fe60000041814 */
[----:B------:R-:W2:Y:S01]  /*20a90*/  LDL.LU.64 R22, [R1+0x1c10] ;  /* 0x001c100001167983 */ /* 0x000ea20000300a00 */
[----:B------:R-:W2:Y:S11]  /*20aa0*/  LDL.LU.64 R20, [R1+0x1c08] ;  /* 0x001c080001147983 */ /* 0x000eb60000300a00 */
[----:B------:R-:W-:Y:S09]  /*20ab0*/  @!UPT UIADD3 URZ, URZ, URZ, URZ ;  /* 0x0000003f3f3ff290 */ /* 0x000ff2000fffe03f */
[----:B------:R-:W-:Y:S01]  /*20ac0*/  IMAD.MOV.U32 R0, RZ, RZ, R26 ;  /* 0x000000ffff007224 */ /* 0x000fe200078e001a */
[----:B------:R-:W-:Y:S02]  /*20ad0*/  MOV R16, R27 ;  /* 0x0000001b00107202 */ /* 0x000fe40000000f00 */
[----:B------:R-:W-:Y:S02]  /*20ae0*/  MOV R6, R24 ;  /* 0x0000001800067202 */ /* 0x000fe40000000f00 */
[----:B------:R-:W-:Y:S01]  /*20af0*/  MOV R7, R25 ;  /* 0x0000001900077202 */ /* 0x000fe20000000f00 */
[----:B------:R-:W2:Y:S01]  /*20b00*/  LDL.LU.64 R26, [R1+0x1c00] ;  /* 0x001c0000011a7983 */ /* 0x000ea20000300a00 */
[----:B------:R-:W2:Y:S02]  /*20b10*/  LDL.LU.64 R24, [R1+0x1bf8] ;  /* 0x001bf80001187983 */ /* 0x000ea40000300a00 */
[----:B---3--:R-:W-:Y:S02]  /*20b20*/  STL.64 [R1+0x1bd0], R10 ;  /* 0x001bd00a01007387 */ /* 0x008fe40000100a00 */
[----:B------:R0:W-:Y:S02]  /*20b30*/  STL.64 [R1+0x1bc8], R8 ;  /* 0x001bc80801007387 */ /* 0x0001e40000100a00 */
[----:B----4-:R-:W-:Y:S01]  /*20b40*/  IMAD.MOV.U32 R15, RZ, RZ, R13 ;  /* 0x000000ffff0f7224 */ /* 0x010fe200078e000d */
[----:B0-----:R-:W3:Y:S01]  /*20b50*/  LDL.LU R8, [R1+0x180] ;  /* 0x0001800001087983 */ /* 0x001ee20000300800 */
[----:B------:R-:W-:Y:S01]  /*20b60*/  MOV R9, R29 ;  /* 0x0000001d00097202 */ /* 0x000fe20000000f00 */
[----:B------:R-:W-:-:S02]  /*20b70*/  MOV R29, R12 ;  /* 0x0000000c001d7202 */ /* 0x000fc40000000f00 */
[----:B------:R-:W4:Y:S02]  /*20b80*/  LDL.LU R14, [R1+0x1bf0] ;  /* 0x001bf000010e7983 */ /* 0x000f240000300800 */
[----:B------:R-:W-:Y:S01]  /*20b90*/  IMAD.MOV.U32 R10, RZ, RZ, R28 ;  /* 0x000000ffff0a7224 */ /* 0x000fe200078e001c */
[----:B------:R-:W-:Y:S01]  /*20ba0*/  MOV R11, R2 ;  /* 0x00000002000b7202 */ /* 0x000fe20000000f00 */
[C---:B--2---:R-:W-:Y:S01]  /*20bb0*/  HMMA.16816.F32.BF16 R20, R24.reuse, R12, R20 ;  /* 0x0000000c1814723c */ /* 0x044fe20000041814 */
[----:B------:R-:W3:Y:S11]  /*20bc0*/  LDL.LU.64 R12, [R1+0x1be8] ;  /* 0x001be800010c7983 */ /* 0x000ef60000300a00 */
[----:B------:R-:W-:Y:S11]  /*20bd0*/  @!UPT UIADD3 URZ, URZ, URZ, URZ ;  /* 0x0000003f3f3ff290 */ /* 0x000ff6000fffe03f */
[----:B------:R0:W-:Y:S01]  /*20be0*/  STL.64 [R1+0x110], R20 ;  /* 0x0001101401007387 */ /* 0x0001e20000100a00 */
[----:B------:R-:W-:Y:S02]  /*20bf0*/  MOV R28, R22 ;  /* 0x00000016001c7202 */ /* 0x000fe40000000f00 */
[----:B------:R-:W-:Y:S02]  /*20c00*/  MOV R2, R23 ;  /* 0x0000001700027202 */ /* 0x000fe40000000f00 */
[----:B------:R-:W2:Y:S04]  /*20c10*/  LDL.LU.64 R22, [R1+0x1be0] ;  /* 0x001be00001167983 */ /* 0x000ea80000300a00 */
[----:B0-----:R-:W2:Y:S01]  /*20c20*/  LDL.LU.64 R20, [R1+0x1bd8] ;  /* 0x001bd80001147983 */ /* 0x001ea20000300a00 */
[----:B------:R-:W-:Y:S02]  /*20c30*/  STL [R1+0x1a44], R2 ;  /* 0x001a440201007387 */ /* 0x000fe40000100800 */
[----:B------:R-:W-:Y:S01]  /*20c40*/  STL [R1+0x1a40], R28 ;  /* 0x001a401c01007387 */ /* 0x000fe20000100800 */
[C---:B--2---:R-:W-:Y:S11]  /*20c50*/  HMMA.16816.F32.BF16 R20, R24.reuse, R4, R20 ;  /* 0x000000041814723c */ /* 0x044ff60000041814 */
[----:B------:R-:W-:Y:S11]  /*20c60*/  @!UPT UIADD3 URZ, URZ, URZ, URZ ;  /* 0x0000003f3f3ff290 */ /* 0x000ff6000fffe03f */
[----:B------:R-:W-:Y:S01]  /*20c70*/  @!UPT UIADD3 URZ, URZ, URZ, URZ ;  /* 0x0000003f3f3ff290 */ /* 0x000fe2000fffe03f */
[----:B------:R-:W-:Y:S01]  /*20c80*/  STL.64 [R1+0x1a78], R22 ;  /* 0x001a781601007387 */ /* 0x000fe20000100a00 */
[----:B------:R0:W-:Y:S03]  /*20c90*/  STL.64 [R1+0x1a70], R20 ;  /* 0x001a701401007387 */ /* 0x0001e60000100a00 */
[----:B0-----:R-:W2:Y:S01]  /*20ca0*/  LDL.LU R20, [R1+0x20] ;  /* 0x0000200001147983 */ /* 0x001ea20000300800 */
[----:B------:R-:W2:Y:S02]  /*20cb0*/  LDL.LU R21, [R1+0x24] ;  /* 0x0000240001157983 */ /* 0x000ea40000300800 */
[----:B------:R-:W2:Y:S02]  /*20cc0*/  LDL.LU R22, [R1+0x28] ;  /* 0x0000280001167983 */ /* 0x000ea40000300800 */
[----:B------:R-:W2:Y:S01]  /*20cd0*/  LDL.LU R23, [R1+0x2c] ;  /* 0x00002c0001177983 */ /* 0x000ea20000300800 */
[C---:B---3--:R-:W-:Y:S01]  /*20ce0*/  HMMA.16816.F32.BF16 R8, R24.reuse, R12, R8 ;  /* 0x0000000c1808723c */ /* 0x048fe20000041808 */
[----:B--2---:R-:W-:Y:S01]  /*20cf0*/  STL.64 [R1+0x1ae0], R22 ;  /* 0x001ae01601007387 */ /* 0x004fe20000100a00 */
[----:B------:R0:W-:Y:S03]  /*20d00*/  STL.64 [R1+0x1ad8], R20 ;  /* 0x001ad81401007387 */ /* 0x0001e60000100a00 */
[----:B0-----:R-:W2:Y:S01]  /*20d10*/  LDL.LU R20, [R1+0x120] ;  /* 0x0001200001147983 */ /* 0x001ea20000300800 */
[----:B------:R-:W2:Y:S02]  /*20d20*/  LDL.LU R21, [R1+0x124] ;  /* 0x0001240001157983 */ /* 0x000ea40000300800 */
[----:B------:R-:W2:Y:S02]  /*20d30*/  LDL.LU R22, [R1+0x128] ;  /* 0x0001280001167983 */ /* 0x000ea40000300800 */
[----:B------:R-:W2:Y:S11]  /*20d40*/  LDL.LU R23, [R1+0x12c] ;  /* 0x00012c0001177983 */ /* 0x000eb60000300800 */
[----:B------:R-:W-:Y:S02]  /*20d50*/  @!UPT UIADD3 URZ, URZ, URZ, URZ ;  /* 0x0000003f3f3ff290 */ /* 0x000fe4000fffe03f */
[----:B------:R-:W-:Y:S01]  /*20d60*/  STL.64 [R1+0x130], R8 ;  /* 0x0001300801007387 */ /* 0x000fe20000100a00 */
[----:B------:R0:W-:Y:S03]  /*20d70*/  STL.64 [R1+0x138], R10 ;  /* 0x0001380a01007387 */ /* 0x0001e60000100a00 */
[----:B0-----:R-:W3:Y:S01]  /*20d80*/  LDL.LU.64 R10, [R1+0x1bd0] ;  /* 0x001bd000010a7983 */ /* 0x001ee20000300a00 */
[----:B------:R-:W2:Y:S02]  /*20d90*/  LDL.LU.64 R8, [R1+0x1bc8] ;  /* 0x001bc80001087983 */ /* 0x000ea40000300a00 */
[----:B--2---:R-:W-:Y:S11]  /*20da0*/  HMMA.16816.F32.BF16 R20, R24, R8, R20 ;  /* 0x000000081814723c */ /* 0x004ff60000041814 */
[----:B------:R-:W-:Y:S11]  /*20db0*/  @!UPT UIADD3 URZ, URZ, URZ, URZ ;  /* 0x0000003f3f3ff290 */ /* 0x000ff6000fffe03f */
[----:B------:R-:W-:Y:S01]  /*20dc0*/  @!UPT UIADD3 URZ, URZ, URZ, URZ ;  /* 0x0000003f3f3ff290 */ /* 0x000fe2000fffe03f */
[----:B------:R-:W-:Y:S01]  /*20dd0*/  STL.64 [R1+0x108], R22 ;  /* 0x0001081601007387 */ /* 0x000fe20000100a00 */
[----:B---3--:R-:W-:Y:S02]  /*20de0*/  STL.64 [R1+0x1b30], R10 ;  /* 0x001b300a01007387 */ /* 0x008fe40000100a00 */
[----:B------:R-:W-:Y:S02]  /*20df0*/  STL.64 [R1+0x1b28], R8 ;  /* 0x001b280801007387 */ /* 0x000fe40000100a00 */
[----:B------:R-:W2:Y:S01]  /*20e00*/  LDL.LU.64 R24, [R1+0x10] ;  /* 0x0000100001187983 */ /* 0x000ea20000300a00 */
[----:B------:R-:W3:Y:S01]  /*20e10*/  LDL.LU.64 R26, [R1+0x18] ;  /* 0x00001800011a7983 */ /* 0x000ee20000300a00 */
[----:B------:R-:W-:-:S03]  /*20e20*/  IMAD.MOV.U32 R2, RZ, RZ, R20 ;  /* 0x000000ffff027224 */ /* 0x000fc600078e0014 */
[----:B---3--:R0:W-:Y:S01]  /*20e30*/  STL.64 [R1+0x1a88], R26 ;  /* 0x001a881a01007387 */ /* 0x0081e20000100a00 */
[----:B--2---:R1:W-:Y:S01]  /*20e40*/  STL.64 [R1+0x1a80], R24 ;  /* 0x001a801801007387 */ /* 0x0043e20000100a00 */
[----:B0-----:R-:W-:Y:S02]  /*20e50*/  MOV R26, R0 ;  /* 0x00000000001a7202 */ /* 0x001fe40000000f00 */
[----:B-1----:R-:W-:Y:S02]  /*20e60*/  MOV R24, R6 ;  /* 0x0000000600187202 */ /* 0x002fe40000000f00 */
[----:B------:R-:W-:Y:S01]  /*20e70*/  MOV R27, R16 ;  /* 0x00000010001b7202 */ /* 0x000fe20000000f00 */
[----:B------:R-:W2:Y:S01]  /*20e80*/  LDL.LU R6, [R1+0x1bc0] ;  /* 0x001bc00001067983 */ /* 0x000ea20000300800 */
[----:B------:R-:W-:Y:S02]  /*20e90*/  IMAD.MOV.U32 R25, RZ, RZ, R7 ;  /* 0x000000ffff197224 */ /* 0x000fe400078e0007 */
[----:B------:R-:W3:Y:S02]  /*20ea0*/  LDL.LU R7, [R1+0x1bbc] ;  /* 0x001bbc0001077983 */ /* 0x000ee40000300800 */
[----:B------:R-:W2:Y:S01]  /*20eb0*/  LDL.LU R0, [R1+0x1bb8] ;  /* 0x001bb80001007983 */ /* 0x000ea20000300800 */
[----:B------:R-:W2:Y:S01]  /*20ec0*/  LDL.LU R16, [R1+0x1bb4] ;  /* 0x001bb40001107983 */ /* 0x000ea20000300800 */
[----:B------:R-:W-:Y:S02]  /*20ed0*/  STL.64 [R1+0x1a98], R26 ;  /* 0x001a981a01007387 */ /* 0x000fe40000100a00 */
[----:B------:R0:W-:Y:S02]  /*20ee0*/  STL.64 [R1+0x1a90], R24 ;  /* 0x001a901801007387 */ /* 0x0001e40000100a00 */
[----:B0-----:R-:W-:Y:S01]  /*20ef0*/  IMAD.MOV.U32 R24, RZ, RZ, R18 ;  /* 0x000000ffff187224 */ /* 0x001fe200078e0012 */
[----:B------:R-:W-:Y:S01]  /*20f00*/  MOV R25, R19 ;  /* 0x0000001300197202 */ /* 0x000fe20000000f00 */
[----:B------:R-:W3:Y:S01]  /*20f10*/  LDL.LU R18, [R1+0x1bb0] ;  /* 0x001bb00001127983 */ /* 0x000ee20000300800 */
[----:B------:R-:W3:Y:S01]  /*20f20*/  LDL.LU R19, [R1+0x1bac] ;  /* 0x001bac0001137983 */ /* 0x000ee20000300800 */
[----:B----4-:R-:W-:Y:S01]  /*20f30*/  MOV R26, R14 ;  /* 0x0000000e001a7202 */ /* 0x010fe20000000f00 */
[----:B------:R-:W-:Y:S01]  /*20f40*/  IMAD.MOV.U32 R27, RZ, RZ, R17 ;  /* 0x000000ffff1b7224 */ /* 0x000fe200078e0011 */
[----:B------:R-:W4:Y:S01]  /*20f50*/  LDL.LU R14, [R1+0x1ba8] ;  /* 0x001ba800010e7983 */ /* 0x000f220000300800 */
[----:B------:R-:W4:Y:S02]  /*20f60*/  LDL.LU R17, [R1+0x1ba4] ;  /* 0x001ba40001117983 */ /* 0x000f240000300800 */
[----:B------:R-:W4:Y:S01]  /*20f70*/  LDL.LU R20, [R1+0x90] ;  /* 0x0000900001147983 */ /* 0x000f220000300800 */
[----:B------:R-:W-:-:S02]  /*20f80*/  MOV R28, R21 ;  /* 0x00000015001c7202 */ /* 0x000fc40000000f00 */
[----:B--2---:R-:W-:Y:S02]  /*20f90*/  MOV R21, R16 ;  /* 0x0000001000157202 */ /* 0x004fe40000000f00 */
[----:B------:R-:W2:Y:S01]  /*20fa0*/  LDL.LU R16, [R1+0x1ba0] ;  /* 0x001ba00001107983 */ /* 0x000ea20000300800 */
[----:B---3--:R-:W-:Y:S01]  /*20fb0*/  MOV R22, R18 ;  /* 0x0000001200167202 */ /* 0x008fe20000000f00 */
[----:B------:R-:W-:Y:S02]  /*20fc0*/  IMAD.MOV.U32 R23, RZ, RZ, R19 ;  /* 0x000000ffff177224 */ /* 0x000fe400078e0013 */
[----:B------:R-:W3:Y:S01]  /*20fd0*/  LDL.LU R18, [R1+0x1b9c] ;  /* 0x001b9c0001127983 */ /* 0x000ee20000300800 */
[----:B------:R-:W2:Y:S03]  /*20fe0*/  LDL.LU R19, [R1+0x1b98] ;  /* 0x001b980001137983 */ /* 0x000ea60000300800 */
[----:B------:R-:W-:Y:S01]  /*20ff0*/  STL.64 [R1+0x1af0], R22 ;  /* 0x001af01601007387 */ /* 0x000fe20000100a00 */
[----:B----4-:R0:W-:Y:S02]  /*21000*/  STL.64 [R1+0x1ae8], R20 ;  /* 0x001ae81401007387 */ /* 0x0101e40000100a00 */
[----:B0-----:R-:W-:-:S02]  /*21010*/  MOV R20, R17 ;  /* 0x0000001100147202 */ /* 0x001fc40000000f00 */
[----:B------:R-:W4:Y:S01]  /*21020*/  LDL.LU R17, [R1+0x1b94] ;  /* 0x001b940001117983 */ /* 0x000f220000300800 */
[----:B------:R-:W2:Y:S02]  /*21030*/  LDL.LU R21, [R1+0xc4] ;  /* 0x0000c40001157983 */ /* 0x000ea40000300800 */
[----:B------:R-:W2:Y:S02]  /*21040*/  LDL.LU R22, [R1+0xc8] ;  /* 0x0000c80001167983 */ /* 0x000ea40000300800 */
[----:B------:R-:W2:Y:S02]  /*21050*/  LDL.LU R23, [R1+0xcc] ;  /* 0x0000cc0001177983 */ /* 0x000ea40000300800 */
[----:B--2---:R4:W-:Y:S01]  /*21060*/  STL.64 [R1+0x1b00], R22 ;  /* 0x001b001601007387 */ /* 0x0049e20000100a00 */
[----:B------:R0:W-:Y:S01]  /*21070*/  STL.64 [R1+0x1af8], R20 ;  /* 0x001af81401007387 */ /* 0x0001e20000100a00 */
[----:B----4-:R-:W-:Y:S02]  /*21080*/  MOV R22, R17 ;  /* 0x0000001100167202 */ /* 0x010fe40000000f00 */
[----:B------:R-:W-:-:S02]  /*21090*/  MOV R23, R16 ;  /* 0x0000001000177202 */ /* 0x000fc40000000f00 */
[----:B0-----:R-:W-:Y:S01]  /*210a0*/  MOV R20, R19 ;  /* 0x0000001300147202 */ /* 0x001fe20000000f00 */
[----:B---3--:R-:W-:Y:S02]  /*210b0*/  IMAD.MOV.U32 R21, RZ, RZ, R18 ;  /* 0x000000ffff157224 */ /* 0x008fe400078e0012 */
[----:B------:R-:W-:Y:S03]  /*210c0*/  STL.64 [R1+0x1b10], R22 ;  /* 0x001b101601007387 */ /* 0x000fe60000100a00 */
[----:B------:R0:W-:Y:S02]  /*210d0*/  STL.64 [R1+0x1b08], R20 ;  /* 0x001b081401007387 */ /* 0x0001e40000100a00 */
[----:B0-----:R-:W2:Y:S01]  /*210e0*/  LDL.LU R20, [R1] ;  /* 0x0000000001147983 */ /* 0x001ea20000300800 */
[----:B------:R-:W2:Y:S02]  /*210f0*/  LDL.LU R21, [R1+0x4] ;  /* 0x0000040001157983 */ /* 0x000ea40000300800 */
[----:B------:R-:W2:Y:S02]  /*21100*/  LDL.LU R22, [R1+0x8] ;  /* 0x0000080001167983 */ /* 0x000ea40000300800 */
[----:B------:R-:W2:Y:S01]  /*21110*/  LDL.LU R23, [R1+0xc] ;  /* 0x00000c0001177983 */ /* 0x000ea20000300800 */
[----:B------:R-:W2:Y:S01]  /*21120*/  LDL.LU R16, [R1+0xe0] ;  /* 0x0000e00001107983 */ /* 0x000ea20000300800 */
[----:B------:R-:W2:Y:S02]  /*21130*/  LDL.LU R17, [R1+0xe4] ;  /* 0x0000e40001117983 */ /* 0x000ea40000300800 */
[----:B------:R-:W2:Y:S02]  /*21140*/  LDL.LU R18, [R1+0xe8] ;  /* 0x0000e80001127983 */ /* 0x000ea40000300800 */
[----:B------:R-:W2:Y:S01]  /*21150*/  LDL.LU R19, [R1+0xec] ;  /* 0x0000ec0001137983 */ /* 0x000ea20000300800 */
[----:B------:R-:W-:Y:S01]  /*21160*/  STL.64 [R1+0x1aa8], R26 ;  /* 0x001aa81a01007387 */ /* 0x000fe20000100a00 */
[----:B------:R0:W-:Y:S02]  /*21170*/  STL.64 [R1+0x1aa0], R24 ;  /* 0x001aa01801007387 */ /* 0x0001e40000100a00 */
[----:B0-----:R-:W-:-:S02]  /*21180*/  IMAD.MOV.U32 R24, RZ, RZ, R0 ;  /* 0x000000ffff187224 */ /* 0x001fc400078e0000 */
[----:B------:R-:W3:Y:S01]  /*21190*/  LDL.LU R0, [R1+0x1b90] ;  /* 0x001b900001007983 */ /* 0x000ee20000300800 */
[----:B------:R-:W-:Y:S02]  /*211a0*/  MOV R25, R7 ;  /* 0x0000000700197202 */ /* 0x000fe40000000f00 */
[----:B------:R-:W4:Y:S01]  /*211b0*/  LDL.LU R7, [R1+0x1b8c] ;  /* 0x001b8c0001077983 */ /* 0x000f220000300800 */
[----:B------:R-:W-:Y:S01]  /*211c0*/  MOV R26, R6 ;  /* 0x00000006001a7202 */ /* 0x000fe20000000f00 */
[----:B------:R-:W-:Y:S01]  /*211d0*/  IMAD.MOV.U32 R27, RZ, RZ, R3 ;  /* 0x000000ffff1b7224 */ /* 0x000fe200078e0003 */
[----:B------:R-:W2:Y:S01]  /*211e0*/  LDL.LU R6, [R1+0x1b88] ;  /* 0x001b880001067983 */ /* 0x000ea20000300800 */
[----:B------:R-:W2:Y:S02]  /*211f0*/  LDL.LU R3, [R1+0x1b84] ;  /* 0x001b840001037983 */ /* 0x000ea40000300800 */
[----:B------:R-:W2:Y:S02]  /*21200*/  LDL.LU R8, [R1+0x170] ;  /* 0x0001700001087983 */ /* 0x000ea40000300800 */
[----:B------:R-:W2:Y:S01]  /*21210*/  LDL.LU R9, [R1+0x174] ;  /* 0x0001740001097983 */ /* 0x000ea20000300800 */
[----:B---3--:R-:W-:-:S02]  /*21220*/  MOV R10, R0 ;  /* 0x00000000000a7202 */ /* 0x008fc40000000f00 */
[----:B------:R-:W3:Y:S01]  /*21230*/  LDL.LU R0, [R1+0x1b80] ;  /* 0x001b800001007983 */ /* 0x000ee20000300800 */
[----:B------:R-:W2:Y:S03]  /*21240*/  LDL.LU R11, [R1+0x17c] ;  /* 0x00017c00010b7983 */ /* 0x000ea60000300800 */
[----:B--2---:R-:W-:Y:S01]  /*21250*/  STL.64 [R1+0x1b40], R10 ;  /* 0x001b400a01007387 */ /* 0x004fe20000100a00 */
[----:B------:R0:W-:Y:S03]  /*21260*/  STL.64 [R1+0x1b38], R8 ;  /* 0x001b380801007387 */ /* 0x0001e60000100a00 */
[----:B0-----:R-:W2:Y:S01]  /*21270*/  LDL.LU R8, [R1+0x1c0] ;  /* 0x0001c00001087983 */ /* 0x001ea20000300800 */
[----:B------:R-:W2:Y:S02]  /*21280*/  LDL.LU R9, [R1+0x1c4] ;  /* 0x0001c40001097983 */ /* 0x000ea40000300800 */
[----:B------:R-:W2:Y:S01]  /*21290*/  LDL.LU R10, [R1+0x1c8] ;  /* 0x0001c800010a7983 */ /* 0x000ea20000300800 */
[----:B---3--:R-:W-:-:S02]  /*212a0*/  MOV R11, R0 ;  /* 0x00000000000b7202 */ /* 0x008fc40000000f00 */
[----:B------:R-:W3:Y:S01]  /*212b0*/  LDL.LU R0, [R1+0x1b7c] ;  /* 0x001b7c0001007983 */ /* 0x000ee20000300800 */
[----:B------:R-:W-:Y:S03]  /*212c0*/  HMMA.16816.F32.BF16 R16, R20, R4, R16 ;  /* 0x000000041410723c */ /* 0x000fe60000041810 */
[----:B--2---:R-:W-:Y:S01]  /*212d0*/  STL.64 [R1+0x1b58], R10 ;  /* 0x001b580a01007387 */ /* 0x004fe20000100a00 */
[----:B------:R0:W-:Y:S02]  /*212e0*/  STL.64 [R1+0x1b50], R8 ;  /* 0x001b500801007387 */ /* 0x0001e40000100a00 */
[----:B0-----:R-:W-:Y:S02]  /*212f0*/  IMAD.MOV.U32 R8, RZ, RZ, R3 ;  /* 0x000000ffff087224 */ /* 0x001fe400078e0003 */
[----:B------:R-:W2:Y:S01]  /*21300*/  LDL.LU R3, [R1+0x1b78] ;  /* 0x001b780001037983 */ /* 0x000ea20000300800 */
[----:B------:R-:W2:Y:S01]  /*21310*/  LDL.LU R9, [R1+0xa4] ;  /* 0x0000a40001097983 */ /* 0x000ea20000300800 */
[----:B------:R-:W-:-:S02]  /*21320*/  MOV R10, R6 ;  /* 0x00000006000a7202 */ /* 0x000fc40000000f00 */
[----:B----4-:R-:W-:Y:S01]  /*21330*/  MOV R11, R7 ;  /* 0x00000007000b7202 */ /* 0x010fe20000000f00 */
[----:B------:R-:W4:Y:S01]  /*21340*/  LDL.LU R6, [R1+0x1b74] ;  /* 0x001b740001067983 */ /* 0x000f220000300800 */
[----:B------:R-:W4:Y:S02]  /*21350*/  LDL.LU R7, [R1+0x1b70] ;  /* 0x001b700001077983 */ /* 0x000f240000300800 */
[----:B------:R3:W-:Y:S02]  /*21360*/  STL.64 [R1+0x1ab8], R26 ;  /* 0x001ab81a01007387 */ /* 0x0007e40000100a00 */
[----:B------:R0:W-:Y:S01]  /*21370*/  STL.64 [R1+0x1ab0], R24 ;  /* 0x001ab01801007387 */ /* 0x0001e20000100a00 */
[----:B------:R1:W-:Y:S01]  /*21380*/  STL [R1+0x1a4c], R28 ;  /* 0x001a4c1c01007387 */ /* 0x0003e20000100800 */
[----:B------:R0:W-:Y:S02]  /*21390*/  STL [R1+0x1a48], R2 ;  /* 0x001a480201007387 */ /* 0x0001e40000100800 */
[----:B---3--:R-:W-:-:S02]  /*213a0*/  IMAD.MOV.U32 R27, RZ, RZ, R0 ;  /* 0x000000ffff1b7224 */ /* 0x008fc400078e0000 */
[----:B0-----:R-:W-:Y:S01]  /*213b0*/  IMAD.MOV.U32 R24, RZ, RZ, R29 ;  /* 0x000000ffff187224 */ /* 0x001fe200078e001d */
[----:B------:R-:W-:Y:S02]  /*213c0*/  MOV R25, R15 ;  /* 0x0000000f00197202 */ /* 0x000fe40000000f00 */
[----:B------:R-:W-:Y:S01]  /*213d0*/  MOV R0, R19 ;  /* 0x0000001300007202 */ /* 0x000fe20000000f00 */
[----:B------:R-:W-:Y:S01]  /*213e0*/  MOV R15, R16 ;  /* 0x00000010000f7202 */ /* 0x000fe20000000f00 */
[----:B------:R-:W-:Y:S02]  /*213f0*/  MOV R29, R17 ;  /* 0x00000011001d7202 */ /* 0x000fe40000000f00 */
[----:B--2---:R-:W-:Y:S01]  /*21400*/  MOV R26, R3 ;  /* 0x00000003001a7202 */ /* 0x004fe20000000f00 */
[----:B------:R-:W-:Y:S02]  /*21410*/  IMAD.MOV.U32 R3, RZ, RZ, R18 ;  /* 0x000000ffff037224 */ /* 0x000fe400078e0012 */
[----:B------:R-:W2:Y:S01]  /*21420*/  LDL.LU.64 R18, [R1+0x1b68] ;  /* 0x001b680001127983 */ /* 0x000ea20000300a00 */
[----:B------:R-:W2:Y:S02]  /*21430*/  LDL.LU.64 R16, [R1+0x1b60] ;  /* 0x001b600001107983 */ /* 0x000ea40000300a00 */
[----:B--2---:R-:W-:Y:S11]  /*21440*/  HMMA.16816.F32.BF16 R8, R16, R4, R8 ;  /* 0x000000041008723c */ /* 0x004ff60000041808 */
[----:B------:R-:W-:Y:S11]  /*21450*/  @!UPT UIADD3 URZ, URZ, URZ, URZ ;  /* 0x0000003f3f3ff290 */ /* 0x000ff6000fffe03f */
[----:B------:R-:W-:Y:S02]  /*21460*/  @!UPT UIADD3 URZ, URZ, URZ, URZ ;  /* 0x0000003f3f3ff290 */ /* 0x000fe4000fffe03f */
[----:B------:R-:W-:Y:S02]  /*21470*/  MOV R5, R10 ;  /* 0x0000000a00057202 */ /* 0x000fe40000000f00 */
[----:B------:R-:W-:Y:S02]  /*21480*/  MOV R4, R11 ;  /* 0x0000000b00047202 */ /* 0x000fe40000000f00 */
[----:B-1----:R-:W-:Y:S01]  /*21490*/  MOV R28, R8 ;  /* 0x00000008001c7202 */ /* 0x002fe20000000f00 */
[----:B------:R-:W-:Y:S01]  /*214a0*/  IMAD.MOV.U32 R2, RZ, RZ, R9 ;  /* 0x000000ffff027224 */ /* 0x000fe200078e0009 */
[----:B------:R-:W2:Y:S01]  /*214b0*/  LDL.LU.64 R10, [R1+0x1b58] ;  /* 0x001b5800010a7983 */ /* 0x000ea20000300a00 */
[----:B------:R-:W2:Y:S02]  /*214c0*/  LDL.LU.64 R8, [R1+0x1b50] ;  /* 0x001b500001087983 */ /* 0x000ea40000300a00 */
[----:B------:R-:W-:Y:S02]  /*214d0*/  STL.64 [R1+0x1b20], R18 ;  /* 0x001b201201007387 */ /* 0x000fe40000100a00 */
[----:B------:R0:W-:Y:S02]  /*214e0*/  STL.64 [R1+0x1b18], R16 ;  /* 0x001b181001007387 */ /* 0x0001e40000100a00 */
[----:B0-----:R-:W3:Y:S01]  /*214f0*/  LDL.LU R16, [R1+0xf0] ;  /* 0x0000f00001107983 */ /* 0x001ee20000300800 */
[----:B------:R-:W3:Y:S02]  /*21500*/  LDL.LU R17, [R1+0xf4] ;  /* 0x0000f40001117983 */ /* 0x000ee40000300800 */
[----:B------:R-:W3:Y:S02]  /*21510*/  LDL.LU R18, [R1+0xf8] ;  /* 0x0000f80001127983 */ /* 0x000ee40000300800 */
[----:B------:R-:W3:Y:S01]  /*21520*/  LDL.LU R19, [R1+0xfc] ;  /* 0x0000fc0001137983 */ /* 0x000ee20000300800 */
[----:B----4-:R-:W-:Y:S01]  /*21530*/  STL.64 [R1+0x1ac8], R6 ;  /* 0x001ac80601007387 */ /* 0x010fe20000100a00 */
[----:B------:R0:W-:Y:S03]  /*21540*/  STL.64 [R1+0x1ac0], R4 ;  /* 0x001ac00401007387 */ /* 0x0001e60000100a00 */
[----:B0-----:R-:W4:Y:S01]  /*21550*/  LDL.LU R4, [R1+0x80] ;  /* 0x0000800001047983 */ /* 0x001f220000300800 */
[----:B------:R-:W4:Y:S02]  /*21560*/  LDL.LU R5, [R1+0x84] ;  /* 0x0000840001057983 */ /* 0x000f240000300800 */
[----:B------:R-:W4:Y:S02]  /*21570*/  LDL.LU R6, [R1+0x88] ;  /* 0x0000880001067983 */ /* 0x000f240000300800 */
[----:B------:R-:W-:-:S02]  /*21580*/  IMAD.MOV.U32 R7, RZ, RZ, R14 ;  /* 0x000000ffff077224 */ /* 0x000fc400078e000e */
        /* <DEDUP_REMOVED lines=13> */
[----:B0-----:R-:W2:Y:S01]  /*21660*/  LDL.LU.64 R10, [R1+0x1b30] ;  /* 0x001b3000010a7983 */ /* 0x001ea20000300a00 */
[----:B------:R-:W3:Y:S02]  /*21670*/  LDL.LU.64 R8, [R1+0x1b28] ;  /* 0x001b280001087983 */ /* 0x000ee40000300a00 */
[----:B---3--:R-:W-:Y:S01]  /*21680*/  HMMA.16816.F32.BF16 R20, R20, R8, R16 ;  /* 0x000000081414723c */ /* 0x008fe20000041810 */
[----:B------:R-:W3:Y:S01]  /*21690*/  LDL.LU.64 R18, [R1+0x1b20] ;  /* 0x001b200001127983 */ /* 0x000ee20000300a00 */
[----:B------:R-:W3:Y:S11]  /*216a0*/  LDL.LU.64 R16, [R1+0x1b18] ;  /* 0x001b180001107983 */ /* 0x000ef60000300a00 */
[----:B------:R-:W-:Y:S10]  /*216b0*/  @!UPT UIADD3 URZ, URZ, URZ, URZ ;  /* 0x0000003f3f3ff290 */ /* 0x000ff4000fffe03f */
[----:B------:R-:W-:Y:S01]  /*216c0*/  STL.64 [R1+0xf0], R20 ;  /* 0x0000f01401007387 */ /* 0x000fe20000100a00 */
[----:B------:R0:W-:Y:S03]  /*216d0*/  STL.64 [R1+0xf8], R22 ;  /* 0x0000f81601007387 */ /* 0x0001e60000100a00 */
[----:B0-----:R-:W3:Y:S01]  /*216e0*/  LDL.LU.64 R22, [R1+0x1b10] ;  /* 0x001b100001167983 */ /* 0x001ee20000300a00 */
[----:B------:R-:W3:Y:S02]  /*216f0*/  LDL.LU.64 R20, [R1+0x1b08] ;  /* 0x001b080001147983 */ /* 0x000ee40000300a00 */
[C---:B---3--:R-:W-:Y:S11]  /*21700*/  HMMA.16816.F32.BF16 R20, R16.reuse, R24, R20 ;  /* 0x000000181014723c */ /* 0x048ff60000041814 */
[----:B------:R-:W-:Y:S11]  /*21710*/  @!UPT UIADD3 URZ, URZ, URZ, URZ ;  /* 0x0000003f3f3ff290 */ /* 0x000ff6000fffe03f */
[----:B------:R-:W-:Y:S01]  /*21720*/  @!UPT UIADD3 URZ, URZ, URZ, URZ ;  /* 0x0000003f3f3ff290 */ /* 0x000fe2000fffe03f */
        /* <DEDUP_REMOVED lines=11> */
[----:B---3--:R-:W-:Y:S01]  /*217e0*/  HMMA.16816.F32.BF16 R16, R16, R8, R20 ;  /* 0x000000081010723c */ /* 0x008fe20000041814 */
[----:B------:R-:W4:Y:S01]  /*217f0*/  LDL.LU.64 R22, [R1+0x1ae0] ;  /* 0x001ae00001167983 */ /* 0x000f220000300a00 */
[----:B------:R-:W4:Y:S11]  /*21800*/  LDL.LU.64 R20, [R1+0x1ad8] ;  /* 0x001ad80001147983 */ /* 0x000f360000300a00 */
[----:B------:R-:W-:Y:S10]  /*21810*/  @!UPT UIADD3 URZ, URZ, URZ, URZ ;  /* 0x0000003f3f3ff290 */ /* 0x000ff4000fffe03f */
[----:B------:R0:W-:Y:S01]  /*21820*/  STL.64 [R1+0x90], R16 ;  /* 0x0000901001007387 */ /* 0x0001e20000100a00 */
[----:B------:R-:W-:Y:S01]  /*21830*/  STL.64 [R1+0x98], R18 ;  /* 0x0000981201007387 */ /* 0x000fe20000100a00 */
[----:B0-----:R-:W-:Y:S02]  /*21840*/  MOV R16, R15 ;  /* 0x0000000f00107202 */ /* 0x001fe40000000f00 */
[----:B------:R-:W3:Y:S01]  /*21850*/  LDL.LU R15, [R1+0x1ad0] ;  /* 0x001ad000010f7983 */ /* 0x000ee20000300800 */
[C---:B----4-:R-:W-:Y:S03]  /*21860*/  HMMA.16816.F32.BF16 R24, R20.reuse, R26, R4 ;  /* 0x0000001a1418723c */ /* 0x050fe60000041804 */
[----:B------:R-:W4:Y:S01]  /*21870*/  LDL.LU.64 R6, [R1+0x1ac8] ;  /* 0x001ac80001067983 */ /* 0x000f220000300a00 */
[----:B------:R-:W2:Y:S11]  /*21880*/  LDL.LU.64 R4, [R1+0x1ac0] ;  /* 0x001ac00001047983 */ /* 0x000eb60000300a00 */
[----:B------:R-:W-:Y:S08]  /*21890*/  @!UPT UIADD3 URZ, URZ, URZ, URZ ;  /* 0x0000003f3f3ff290 */ /* 0x000ff0000fffe03f */
[----:B------:R-:W-:Y:S01]  /*218a0*/  STL.64 [R1+0x80], R24 ;  /* 0x0000801801007387 */ /* 0x000fe20000100a00 */
[----:B------:R0:W-:Y:S03]  /*218b0*/  STL.64 [R1+0x88], R26 ;  /* 0x0000881a01007387 */ /* 0x0001e60000100a00 */
[----:B0-----:R-:W4:Y:S01]  /*218c0*/  LDL.LU.64 R26, [R1+0x1ab8] ;  /* 0x001ab800011a7983 */ /* 0x001f220000300a00 */
[----:B------:R-:W4:Y:S01]  /*218d0*/  LDL.LU.64 R24, [R1+0x1ab0] ;  /* 0x001ab00001187983 */ /* 0x000f220000300a00 */
[----:B------:R-:W-:Y:S01]  /*218e0*/  MOV R17, R29 ;  /* 0x0000001d00117202 */ /* 0x000fe20000000f00 */
[C---:B----4-:R-:W-:Y:S11]  /*218f0*/  HMMA.16816.F32.BF16 R24, R20.reuse, R6, R24 ;  /* 0x000000061418723c */ /* 0x050ff60000041818 */
[----:B------:R-:W-:Y:S11]  /*21900*/  @!UPT UIADD3 URZ, URZ, URZ, URZ ;  /* 0x0000003f3f3ff290 */ /* 0x000ff6000fffe03f */
[----:B------:R-:W-:Y:S02]  /*21910*/  @!UPT UIADD3 URZ, URZ, URZ, URZ ;  /* 0x0000003f3f3ff290 */ /* 0x000fe4000fffe03f */
[----:B------:R-:W-:Y:S01]  /*21920*/  IMAD.MOV.U32 R8, RZ, RZ, R26 ;  /* 0x000000ffff087224 */ /* 0x000fe200078e001a */
[----:B------:R-:W-:Y:S02]  /*21930*/  MOV R13, R27 ;  /* 0x0000001b000d7202 */ /* 0x000fe40000000f00 */
[----:B------:R-:W-:Y:S02]  /*21940*/  MOV R9, R24 ;  /* 0x0000001800097202 */ /* 0x000fe40000000f00 */
[----:B------:R-:W-:Y:S01]  /*21950*/  MOV R29, R25 ;  /* 0x00000019001d7202 */ /* 0x000fe20000000f00 */
[----:B------:R-:W3:Y:S01]  /*21960*/  LDL.LU.64 R26, [R1+0x1aa8] ;  /* 0x001aa800011a7983 */ /* 0x000ee20000300a00 */
[----:B------:R-:W3:Y:S02]  /*21970*/  LDL.LU.64 R24, [R1+0x1aa0] ;  /* 0x001aa00001187983 */ /* 0x000ee40000300a00 */
[----:B------:R-:W-:Y:S02]  /*21980*/  STL [R1+0x1a1c], R8 ;  /* 0x001a1c0801007387 */ /* 0x000fe40000100800 */
[----:B------:R-:W-:Y:S01]  /*21990*/  STL [R1+0x1a18], R9 ;  /* 0x001a180901007387 */ /* 0x000fe20000100800 */
[----:B------:R-:W-:Y:S01]  /*219a0*/  STL [R1+0x1a04], R13 ;  /* 0x001a040d01007387 */ /* 0x000fe20000100800 */
[----:B------:R-:W-:Y:S01]  /*219b0*/  STL [R1+0x1a00], R29 ;  /* 0x001a001d01007387 */ /* 0x000fe20000100800 */
[C---:B---3--:R-:W-:Y:S11]  /*219c0*/  HMMA.16816.F32.BF16 R24, R20.reuse, R14, R24 ;  /* 0x0000000e1418723c */ /* 0x048ff60000041818 */
[----:B------:R-:W-:Y:S11]  /*219d0*/  @!UPT UIADD3 URZ, URZ, URZ, URZ ;  /* 0x0000003f3f3ff290 */ /* 0x000ff6000fffe03f */
[----:B------:R-:W-:Y:S01]  /*219e0*/  @!UPT UIADD3 URZ, URZ, URZ, URZ ;  /* 0x0000003f3f3ff290 */ /* 0x000fe2000fffe03f */
[----:B------:R-:W-:Y:S01]  /*219f0*/  STL.64 [R1+0x70], R24 ;  /* 0x0000701801007387 */ /* 0x000fe20000100a00 */
[----:B------:R0:W-:Y:S03]  /*21a00*/  STL.64 [R1+0x78], R26 ;  /* 0x0000781a01007387 */ /* 0x0001e60000100a00 */
[----:B0-----:R-:W2:Y:S01]  /*21a10*/  LDL.LU.64 R26, [R1+0x1a98] ;  /* 0x001a9800011a7983 */ /* 0x001ea20000300a00 */
[----:B------:R-:W2:Y:S01]  /*21a20*/  LDL.LU.64 R24, [R1+0x1a90] ;  /* 0x001a900001187983 */ /* 0x000ea20000300a00 */
[----:B------:R-:W-:Y:S01]  /*21a30*/  MOV R19, R0 ;  /* 0x0000000000137202 */ /* 0x000fe20000000f00 */
[----:B--2---:R-:W-:Y:S01]  /*21a40*/  HMMA.16816.F32.BF16 R20, R20, R10, R24 ;  /* 0x0000000a1414723c */ /* 0x004fe20000041818 */
[----:B------:R-:W2:Y:S01]  /*21a50*/  LDL.LU.64 R26, [R1+0x1a88] ;  /* 0x001a8800011a7983 */ /* 0x000ea20000300a00 */
[----:B------:R-:W3:Y:S11]  /*21a60*/  LDL.LU.64 R24, [R1+0x1a80] ;  /* 0x001a800001187983 */ /* 0x000ef60000300a00 */
[----:B------:R-:W-:Y:S10]  /*21a70*/  @!UPT UIADD3 URZ, URZ, URZ, URZ ;  /* 0x0000003f3f3ff290 */ /* 0x000ff4000fffe03f */
[----:B------:R-:W-:Y:S01]  /*21a80*/  STL [R1+0x60], R20 ;  /* 0x0000601401007387 */ /* 0x000fe20000100800 */
[----:B------:R0:W-:Y:S02]  /*21a90*/  STL.64 [R1+0x68], R22 ;  /* 0x0000681601007387 */ /* 0x0001e40000100a00 */
[----:B------:R-:W-:Y:S01]  /*21aa0*/  IMAD.MOV.U32 R0, RZ, RZ, R21 ;  /* 0x000000ffff007224 */ /* 0x000fe200078e0015 */
[----:B0-----:R-:W4:Y:S01]  /*21ab0*/  LDL.LU.64 R22, [R1+0x1a78] ;  /* 0x001a780001167983 */ /* 0x001f220000300a00 */
[----:B------:R-:W4:Y:S02]  /*21ac0*/  LDL.LU.64 R20, [R1+0x1a70] ;  /* 0x001a700001147983 */ /* 0x000f240000300a00 */
[----:B------:R-:W-:Y:S02]  /*21ad0*/  IMAD.MOV.U32 R18, RZ, RZ, R3 ;  /* 0x000000ffff127224 */ /* 0x000fe400078e0003 */
[----:B------:R0:W-:Y:S02]  /*21ae0*/  STL [R1+0x1978], R0 ;  /* 0x0019780001007387 */ /* 0x0001e40000100800 */
[----:B--2---:R-:W-:Y:S01]  /*21af0*/  IMAD.MOV.U32 R3, RZ, RZ, R26 ;  /* 0x000000ffff037224 */ /* 0x004fe200078e001a */
[----:B0-----:R-:W-:-:S02]  /*21b00*/  MOV R0, R27 ;  /* 0x0000001b00007202 */ /* 0x001fc40000000f00 */
[----:B---3--:R-:W-:Y:S02]  /*21b10*/  MOV R9, R24 ;  /* 0x0000001800097202 */ /* 0x008fe40000000f00 */
[----:B------:R-:W-:Y:S01]  /*21b20*/  MOV R8, R25 ;  /* 0x0000001900087202 */ /* 0x000fe20000000f00 */
[-C--:B----4-:R-:W-:Y:S01]  /*21b30*/  HMMA.16816.F32.BF16 R20, R24, R6.reuse, R20 ;  /* 0x000000061814723c */ /* 0x090fe20000041814 */
[----:B------:R-:W2:Y:S01]  /*21b40*/  LDL.LU.64 R26, [R1+0x1a68] ;  /* 0x001a6800011a7983 */ /* 0x000ea20000300a00 */
[----:B------:R-:W2:Y:S11]  /*21b50*/  LDL.LU.64 R24, [R1+0x1a60] ;  /* 0x001a600001187983 */ /* 0x000eb60000300a00 */
[----:B------:R-:W-:Y:S10]  /*21b60*/  @!UPT UIADD3 URZ, URZ, URZ, URZ ;  /* 0x0000003f3f3ff290 */ /* 0x000ff4000fffe03f */
[----:B------:R-:W-:Y:S01]  /*21b70*/  STL [R1+0x24], R21 ;  /* 0x0000241501007387 */ /* 0x000fe20000100800 */
[----:B------:R0:W-:Y:S01]  /*21b80*/  STL.64 [R1+0x28], R22 ;  /* 0x0000281601007387 */ /* 0x0001e20000100a00 */
[----:B------:R-:W-:Y:S02]  /*21b90*/  MOV R12, R20 ;  /* 0x00000014000c7202 */ /* 0x000fe40000000f00 */
[----:B0-----:R-:W3:Y:S01]  /*21ba0*/  LDL.LU.64 R22, [R1+0x1a58] ;  /* 0x001a580001167983 */ /* 0x001ee20000300a00 */
[----:B------:R-:W3:Y:S02]  /*21bb0*/  LDL.LU.64 R20, [R1+0x1a50] ;  /* 0x001a500001147983 */ /* 0x000ee40000300a00 */
[-C--:B---3--:R-:W-:Y:S11]  /*21bc0*/  HMMA.16816.F32.BF16 R16, R20, R6.reuse, R16 ;  /* 0x000000061410723c */ /* 0x088ff60000041810 */
[----:B------:R-:W-:Y:S11]  /*21bd0*/  @!UPT UIADD3 URZ, URZ, URZ, URZ ;  /* 0x0000003f3f3ff290 */ /* 0x000ff6000fffe03f */
[----:B------:R-:W-:Y:S01]  /*21be0*/  @!UPT UIADD3 URZ, URZ, URZ, URZ ;  /* 0x0000003f3f3ff290 */ /* 0x000fe2000fffe03f */
[----:B------:R0:W-:Y:S01]  /*21bf0*/  STL.64 [R1+0x19f8], R18 ;  /* 0x0019f81201007387 */ /* 0x0001e20000100a00 */
[----:B------:R1:W-:Y:S01]  /*21c00*/  STL.64 [R1+0x19f0], R16 ;  /* 0x0019f01001007387 */ /* 0x0003e20000100a00 */
[----:B0-----:R-:W-:Y:S01]  /*21c10*/  MOV R18, R5 ;  /* 0x0000000500127202 */ /* 0x001fe20000000f00 */
[----:B-1----:R-:W-:Y:S01]  /*21c20*/  IMAD.MOV.U32 R16, RZ, RZ, R28 ;  /* 0x000000ffff107224 */ /* 0x002fe200078e001c */
[----:B------:R-:W-:Y:S01]  /*21c30*/  MOV R17, R2 ;  /* 0x0000000200117202 */ /* 0x000fe20000000f00 */
[----:B------:R-:W-:Y:S01]  /*21c40*/  IMAD.MOV.U32 R19, RZ, RZ, R4 ;  /* 0x000000ffff137224 */ /* 0x000fe200078e0004 */
[----:B------:R-:W3:Y:S01]  /*21c50*/  LDL.LU R28, [R1+0x1a4c] ;  /* 0x001a4c00011c7983 */ /* 0x000ee20000300800 */
[----:B------:R-:W4:Y:S05]  /*21c60*/  LDL.LU R2, [R1+0x1a48] ;  /* 0x001a480001027983 */ /* 0x000f2a0000300800 */
[----:B--2---:R-:W-:Y:S01]  /*21c70*/  HMMA.16816.F32.BF16 R4, R24, R6, R16 ;  /* 0x000000061804723c */ /* 0x004fe20000041810 */
[----:B------:R-:W-:Y:S11]  /*21c80*/  STL [R1+0x19e8], R23 ;  /* 0x0019e81701007387 */ /* 0x000ff60000100800 */
[----:B------:R-:W-:Y:S11]  /*21c90*/  @!UPT UIADD3 URZ, URZ, URZ, URZ ;  /* 0x0000003f3f3ff290 */ /* 0x000ff6000fffe03f */
[----:B------:R-:W-:Y:S01]  /*21ca0*/  STL.64 [R1+0x1a10], R6 ;  /* 0x001a100601007387 */ /* 0x000fe20000100a00 */
[----:B------:R0:W-:Y:S03]  /*21cb0*/  STL.64 [R1+0x1a08], R4 ;  /* 0x001a080401007387 */ /* 0x0001e60000100a00 */
[----:B0-----:R-:W2:Y:S01]  /*21cc0*/  LDL.LU R4, [R1+0x130] ;  /* 0x0001300001047983 */ /* 0x001ea20000300800 */
[----:B------:R-:W2:Y:S02]  /*21cd0*/  LDL.LU R5, [R1+0x134] ;  /* 0x0001340001057983 */ /* 0x000ea40000300800 */
[----:B------:R-:W2:Y:S02]  /*21ce0*/  LDL.LU R6, [R1+0x138] ;  /* 0x0001380001067983 */ /* 0x000ea40000300800 */
[----:B------:R-:W2:Y:S01]  /*21cf0*/  LDL.LU R7, [R1+0x13c] ;  /* 0x00013c0001077983 */ /* 0x000ea20000300800 */
[----:B---3--:R-:W-:-:S02]  /*21d00*/  MOV R17, R28 ;  /* 0x0000001c00117202 */ /* 0x008fc40000000f00 */
[----:B----4-:R-:W-:Y:S01]  /*21d10*/  MOV R16, R2 ;  /* 0x0000000200107202 */ /* 0x010fe20000000f00 */
[----:B--2---:R0:W-:Y:S01]  /*21d20*/  STL.64 [R1+0x1a28], R6 ;  /* 0x001a280601007387 */ /* 0x0041e20000100a00 */
[----:B------:R-:W-:Y:S03]  /*21d30*/  STL.64 [R1+0x1a20], R4 ;  /* 0x001a200401007387 */ /* 0x000fe60000100a00 */
[----:B0-----:R-:W2:Y:S04]  /*21d40*/  LDL R6, [R1+0x48] ;  /* 0x0000480001067983 */ /* 0x001ea80000100800 */
[----:B------:R-:W2:Y:S01]  /*21d50*/  LDL R7, [R1+0x4c] ;  /* 0x00004c0001077983 */ /* 0x000ea20000100800 */
[----:B------:R-:W3:Y:S02]  /*21d60*/  LDL.LU R2, [R1+0x1a44] ;  /* 0x001a440001027983 */ /* 0x000ee40000300800 */
[----:B------:R-:W4:Y:S02]  /*21d70*/  LDL.LU R28, [R1+0x1a40] ;  /* 0x001a4000011c7983 */ /* 0x000f240000300800 */
[----:B------:R-:W2:Y:S01]  /*21d80*/  LDL.LU R18, [R1+0x108] ;  /* 0x0001080001127983 */ /* 0x000ea20000300800 */
[----:B------:R-:W2:Y:S04]  /*21d90*/  LDL.LU R19, [R1+0x10c] ;  /* 0x00010c0001137983 */ /* 0x000ea80000300800 */
[----:B--2---:R-:W-:Y:S01]  /*21da0*/  STL.64 [R1+0x1a38], R18 ;  /* 0x001a381201007387 */ /* 0x004fe20000100a00 */
[----:B------:R0:W-:Y:S03]  /*21db0*/  STL.64 [R1+0x1a30], R16 ;  /* 0x001a301001007387 */ /* 0x0001e60000100a00 */
[----:B0-----:R-:W2:Y:S01]  /*21dc0*/  LDL.LU R16, [R1+0x110] ;  /* 0x0001100001107983 */ /* 0x001ea20000300800 */
[----:B------:R-:W2:Y:S01]  /*21dd0*/  LDL.LU R17, [R1+0x114] ;  /* 0x0001140001117983 */ /* 0x000ea20000300800 */
[----:B---3--:R-:W-:-:S02]  /*21de0*/  MOV R19, R2 ;  /* 0x0000000200137202 */ /* 0x008fc40000000f00 */
[----:B------:R-:W0:Y:S01]  /*21df0*/  S2R R2, SR_TID.X ;  /* 0x0000000000027919 */ /* 0x000e220000002100 */
[----:B----4-:R-:W-:Y:S02]  /*21e00*/  IMAD.MOV.U32 R18, RZ, RZ, R28 ;  /* 0x000000ffff127224 */ /* 0x010fe400078e001c */
[----:B------:R-:W1:Y:S02]  /*21e10*/  S2R R28, SR_TID.X ;  /* 0x00000000001c7919 */ /* 0x000e640000002100 */
[----:B------:R-:W-:Y:S01]  /*21e20*/  STL.64 [R1+0x19e0], R26 ;  /* 0x0019e01a01007387 */ /* 0x000fe20000100a00 */
[----:B------:R3:W-:Y:S02]  /*21e30*/  STL.64 [R1+0x19d8], R24 ;  /* 0x0019d81801007387 */ /* 0x0007e40000100a00 */
[----:B---3--:R-:W-:Y:S02]  /*21e40*/  MOV R24, R9 ;  /* 0x0000000900187202 */ /* 0x008fe40000000f00 */
[----:B------:R-:W3:Y:S01]  /*21e50*/  S2R R9, SR_TID.X ;  /* 0x0000000000097919 */ /* 0x000ee20000002100 */
[----:B------:R-:W-:Y:S01]  /*21e60*/  IMAD.MOV.U32 R25, RZ, RZ, R8 ;  /* 0x000000ffff197224 */ /* 0x000fe200078e0008 */
[----:B------:R-:W-:-:S02]  /*21e70*/  MOV R26, R3 ;  /* 0x00000003001a7202 */ /* 0x000fc40000000f00 */
[----:B------:R-:W-:Y:S01]  /*21e80*/  MOV R27, R0 ;  /* 0x00000000001b7202 */ /* 0x000fe20000000f00 */
[----:B------:R-:W4:Y:S01]  /*21e90*/  S2R R8, SR_CTAID.X ;  /* 0x0000000000087919 */ /* 0x000f220000002500 */
[----:B0-----:R-:W-:Y:S02]  /*21ea0*/  LOP3.LUT R2, R2, 0x3, RZ, 0xc0, !PT ;  /* 0x0000000302027812 */ /* 0x001fe400078ec0ff */
[----:B-1----:R-:W-:-:S03]  /*21eb0*/  LOP3.LUT R0, R28, 0x60, RZ, 0xc0, !PT ;  /* 0x000000601c007812 */ /* 0x002fc600078ec0ff */
[----:B------:R-:W-:-:S05]  /*21ec0*/  IMAD.SHL.U32 R2, R2, 0x2, RZ ;  /* 0x0000000202027824 */ /* 0x000fca00078e00ff */
[----:B------:R-:W-:-:S04]  /*21ed0*/  LEA.HI R0, R0, R2, RZ, 0x1e ;  /* 0x0000000200007211 */ /* 0x000fc800078ff0ff */
[----:B------:R-:W-:Y:S02]  /*21ee0*/  IADD3 R28, R0, UR4, RZ ;  /* 0x00000004001c7c10 */ /* 0x000fe4000fffe0ff */
[--C-:B---3--:R-:W-:Y:S02]  /*21ef0*/  SHF.R.U32.HI R0, RZ, 0x2, R9.reuse ;  /* 0x00000002ff007819 */ /* 0x108fe40000011609 */
[--C-:B------:R-:W-:Y:S01]  /*21f00*/  SHF.R.U32.HI R29, RZ, 0x2, R9.reuse ;  /* 0x00000002ff1d7819 */ /* 0x100fe20000011609 */
[----:B------:R-:W-:Y:S01]  /*21f10*/  SHF.R.U32.HI R9, RZ, 0x2, R9 ;  /* 0x00000002ff097819 */ /* 0x000fe20000011609 */
[----:B----4-:R-:W-:-:S03]  /*21f20*/  SHF.L.U32 R8, R8, 0x6, RZ ;  /* 0x0000000608087819 */ /* 0x010fc600000006ff */
[----:B------:R-:W-:Y:S02]  /*21f30*/  SGXT.U32 R9, R9, 0x3 ;  /* 0x000000030909781a */ /* 0x000fe40000000000 */
[----:B------:R-:W-:Y:S02]  /*21f40*/  SGXT.U32 R0, R0, 0x3 ;  /* 0x000000030000781a */ /* 0x000fe40000000000 */
[----:B------:R-:W-:Y:S02]  /*21f50*/  SGXT.U32 R29, R29, 0x3 ;  /* 0x000000031d1d781a */ /* 0x000fe40000000000 */
[----:B------:R-:W-:Y:S02]  /*21f60*/  IADD3 R3, R28, 0x20, RZ ;  /* 0x000000201c037810 */ /* 0x000fe40007ffe0ff */
[----:B------:R-:W-:Y:S02]  /*21f70*/  LOP3.LUT R9, R9, R8, RZ, 0xfc, !PT ;  /* 0x0000000809097212 */ /* 0x000fe400078efcff */
[----:B------:R-:W-:-:S02]  /*21f80*/  LOP3.LUT R0, R8, 0x18, R0, 0xfe, !PT ;  /* 0x0000001808007812 */ /* 0x000fc400078efe00 */
[----:B------:R-:W-:Y:S02]  /*21f90*/  LOP3.LUT R29, R8, 0x10, R29, 0xfe, !PT ;  /* 0x00000010081d7812 */ /* 0x000fe400078efe1d */
[-C--:B------:R-:W-:Y:S01]  /*21fa0*/  ISETP.GE.AND P2, PT, R9, R3.reuse, PT ;  /* 0x000000030900720c */ /* 0x080fe20003f46270 */
[----:B--2---:R-:W-:Y:S01]  /*21fb0*/  HMMA.16816.F32.BF16 R4, R24, R6, R16 ;  /* 0x000000061804723c */ /* 0x004fe20000041810 */
[----:B------:R-:W2:Y:S01]  /*21fc0*/  LDL.LU.64 R18, [R1+0x1a38] ;  /* 0x001a380001127983 */ /* 0x000ea20000300a00 */
[----:B------:R-:W2:Y:S11]  /*21fd0*/  LDL.LU.64 R16, [R1+0x1a30] ;  /* 0x001a300001107983 */ /* 0x000eb60000300a00 */
[----:B------:R-:W-:Y:S10]  /*21fe0*/  @!UPT UIADD3 URZ, URZ, URZ, URZ ;  /* 0x0000003f3f3ff290 */ /* 0x000ff4000fffe03f */
[----:B------:R-:W-:Y:S01]  /*21ff0*/  STL.64 [R1+0x50], R4 ;  /* 0x0000500401007387 */ /* 0x000fe20000100a00 */
[----:B------:R0:W-:Y:S03]  /*22000*/  STL.64 [R1+0x58], R6 ;  /* 0x0000580601007387 */ /* 0x0001e60000100a00 */
[----:B0-----:R-:W3:Y:S01]  /*22010*/  LDL.LU.64 R6, [R1+0x1a28] ;  /* 0x001a280001067983 */ /* 0x001ee20000300a00 */
[----:B------:R-:W3:Y:S02]  /*22020*/  LDL.LU.64 R4, [R1+0x1a20] ;  /* 0x001a200001047983 */ /* 0x000ee40000300a00 */
[----:B------:R-:W4:Y:S02]  /*22030*/  LDL.LU R8, [R1+0x1a1c] ;  /* 0x001a1c0001087983 */ /* 0x000f240000300800 */
[----:B------:R-:W2:Y:S01]  /*22040*/  LDL.LU R9, [R1+0x1a18] ;  /* 0x001a180001097983 */ /* 0x000ea20000300800 */
[----:B------:R-:W0:Y:S01]  /*22050*/  S2R R13, SR_TID.X ;  /* 0x00000000000d7919 */ /* 0x000e220000002100 */
[----:B------:R-:W-:-:S02]  /*22060*/  ISETP.GE.AND P4, PT, R29, R3, PT ;  /* 0x000000031d00720c */ /* 0x000fc40003f86270 */
[----:B------:R-:W1:Y:S01]  /*22070*/  S2R R29, SR_CTAID.X ;  /* 0x00000000001d7919 */ /* 0x000e620000002500 */
[----:B------:R-:W-:Y:S01]  /*22080*/  ISETP.GE.AND P5, PT, R0, R3, PT ;  /* 0x000000030000720c */ /* 0x000fe20003fa6270 */
[----:B------:R-:W1:Y:S01]  /*22090*/  S2R R23, SR_CTAID.X ;  /* 0x0000000000177919 */ /* 0x000e620000002500 */
[--C-:B0-----:R-:W-:Y:S02]  /*220a0*/  SHF.R.U32.HI R2, RZ, 0x2, R13.reuse ;  /* 0x00000002ff027819 */ /* 0x101fe4000001160d */
[--C-:B------:R-:W-:Y:S01]  /*220b0*/  SHF.R.U32.HI R0, RZ, 0x2, R13.reuse ;  /* 0x00000002ff007819 */ /* 0x100fe2000001160d */
[----:B------:R-:W-:Y:S02]  /*220c0*/  SHF.R.U32.HI R13, RZ, 0x2, R13 ;  /* 0x00000002ff0d7819 */ /* 0x000fe4000001160d */
[----:B-1----:R-:W-:Y:S02]  /*220d0*/  IMAD.SHL.U32 R29, R29, 0x40, RZ ;  /* 0x000000401d1d7824 */ /* 0x002fe400078e00ff */
[----:B------:R-:W-:-:S04]  /*220e0*/  SGXT.U32 R13, R13, 0x3 ;  /* 0x000000030d0d781a */ /* 0x000fc80000000000 */
[----:B------:R-:W-:-:S04]  /*220f0*/  LOP3.LUT R13, R29, 0x20, R13, 0xfe, !PT ;  /* 0x000000201d0d7812 */ /* 0x000fc800078efe0d */
[----:B------:R-:W-:Y:S02]  /*22100*/  ISETP.GE.AND P6, PT, R13, R3, PT ;  /* 0x000000030d00720c */ /* 0x000fe40003fc6270 */
[----:B------:R-:W0:Y:S01]  /*22110*/  S2R R13, SR_CTAID.X ;  /* 0x00000000000d7919 */ /* 0x000e220000002500 */
[----:B------:R-:W-:Y:S02]  /*22120*/  SHF.L.U32 R23, R23, 0x6, RZ ;  /* 0x0000000617177819 */ /* 0x000fe400000006ff */
[----:B------:R-:W-:-:S04]  /*22130*/  SGXT.U32 R2, R2, 0x3 ;  /* 0x000000030202781a */ /* 0x000fc80000000000 */
[----:B------:R-:W-:-:S04]  /*22140*/  LOP3.LUT R2, R23, 0x8, R2, 0xfe, !PT ;  /* 0x0000000817027812 */ /* 0x000fc800078efe02 */
[----:B------:R-:W-:Y:S02]  /*22150*/  ISETP.GE.AND P3, PT, R2, R3, PT ;  /* 0x000000030200720c */ /* 0x000fe40003f66270 */
[----:B0-----:R-:W-:Y:S01]  /*22160*/  SHF.L.U32 R13, R13, 0x6, RZ ;  /* 0x000000060d0d7819 */ /* 0x001fe200000006ff */
[----:B---3--:R-:W-:Y:S01]  /*22170*/  HMMA.16816.F32.BF16 R4, R24, R14, R4 ;  /* 0x0000000e1804723c */ /* 0x008fe20000041804 */
[----:B--2---:R-:W-:-:S05]  /*22180*/  FMUL R9, R9, c[0x0][0x188] ;  /* 0x0000620009097a20 */ /* 0x004fca0000400000 */
[----:B------:R-:W-:Y:S02]  /*22190*/  FSEL R29, R9, -INF , P2 ;  /* 0xff800000091d7808 */ /* 0x000fe40001000000 */
[----:B------:R-:W0:Y:S01]  /*221a0*/  S2R R9, SR_TID.X ;  /* 0x0000000000097919 */ /* 0x000e220000002100 */
[----:B----4-:R-:W-:Y:S11]  /*221b0*/  FMUL R8, R8, c[0x0][0x188] ;  /* 0x0000620008087a20 */ /* 0x010ff60000400000 */
[----:B------:R-:W-:Y:S03]  /*221c0*/  @!UPT UIADD3 URZ, URZ, URZ, URZ ;  /* 0x0000003f3f3ff290 */ /* 0x000fe6000fffe03f */
[----:B------:R-:W-:Y:S01]  /*221d0*/  STL.64 [R1+0x30], R4 ;  /* 0x0000300401007387 */ /* 0x000fe20000100a00 */
[----:B------:R1:W-:Y:S03]  /*221e0*/  STL.64 [R1+0x38], R6 ;  /* 0x0000380601007387 */ /* 0x0003e60000100a00 */
[----:B-1----:R-:W2:Y:S01]  /*221f0*/  LDL.LU.64 R6, [R1+0x1a10] ;  /* 0x001a100001067983 */ /* 0x002ea20000300a00 */
[----:B------:R-:W3:Y:S02]  /*22200*/  LDL.LU.64 R4, [R1+0x1a08] ;  /* 0x001a080001047983 */ /* 0x000ee40000300a00 */
[----:B------:R0:W-:Y:S02]  /*22210*/  STL [R1+0x110], R29 ;  /* 0x0001101d01007387 */ /* 0x0001e40000100800 */
[--C-:B0-----:R-:W-:Y:S01]  /*22220*/  SHF.R.U32.HI R29, RZ, 0x2, R9.reuse ;  /* 0x00000002ff1d7819 */ /* 0x101fe20000011609 */
[----:B------:R-:W-:-:S03]  /*22230*/  SHF.R.U32.HI R9, RZ, 0x2, R9 ;  /* 0x00000002ff097819 */ /* 0x000fc60000011609 */
[----:B------:R-:W-:Y:S02]  /*22240*/  SGXT.U32 R29, R29, 0x3 ;  /* 0x000000031d1d781a */ /* 0x000fe40000000000 */
[----:B------:R-:W-:Y:S02]  /*22250*/  SGXT.U32 R9, R9, 0x3 ;  /* 0x000000030909781a */ /* 0x000fe40000000000 */
[----:B------:R-:W-:Y:S02]  /*22260*/  FSEL R8, R8, -INF , P3 ;  /* 0xff80000008087808 */ /* 0x000fe40001800000 */
[C---:B------:R-:W-:Y:S02]  /*22270*/  LOP3.LUT R29, R13.reuse, 0x30, R29, 0xfe, !PT ;  /* 0x000000300d1d7812 */ /* 0x040fe400078efe1d */
[----:B------:R-:W-:Y:S02]  /*22280*/  LOP3.LUT R9, R13, 0x38, R9, 0xfe, !PT ;  /* 0x000000380d097812 */ /* 0x000fe400078efe09 */
[----:B------:R-:W4:Y:S01]  /*22290*/  LDL.LU R13, [R1+0x1a04] ;  /* 0x001a0400010d7983 */ /* 0x000f220000300800 */
[----:B------:R-:W-:-:S02]  /*222a0*/  ISETP.GE.AND P2, PT, R29, R3, PT ;  /* 0x000000031d00720c */ /* 0x000fc40003f46270 */
[----:B------:R-:W2:Y:S02]  /*222b0*/  LDL.LU R29, [R1+0x1a00] ;  /* 0x001a0000011d7983 */ /* 0x000ea40000300800 */
[----:B------:R0:W-:Y:S01]  /*222c0*/  STL [R1+0x114], R8 ;  /* 0x0001140801007387 */ /* 0x0001e20000100800 */
[----:B------:R-:W-:Y:S01]  /*222d0*/  HMMA.16816.F32.BF16 R24, R24, R10, R16 ;  /* 0x0000000a1818723c */ /* 0x000fe20000041810 */
[----:B0-----:R-:W2:Y:S01]  /*222e0*/  LDL.LU R8, [R1+0x28] ;  /* 0x0000280001087983 */ /* 0x001ea20000300800 */
[----:B------:R-:W2:Y:S02]  /*222f0*/  LDL.LU.64 R18, [R1+0x19f8] ;  /* 0x0019f80001127983 */ /* 0x000ea40000300a00 */
[----:B------:R-:W2:Y:S01]  /*22300*/  LDL.LU.64 R16, [R1+0x19f0] ;  /* 0x0019f00001107983 */ /* 0x000ea20000300a00 */
[----:B------:R-:W-:Y:S11]  /*22310*/  ISETP.GE.AND P3, PT, R9, R3, PT ;  /* 0x000000030900720c */ /* 0x000ff60003f66270 */
[----:B------:R-:W-:Y:S07]  /*22320*/  @!UPT UIADD3 URZ, URZ, URZ, URZ ;  /* 0x0000003f3f3ff290 */ /* 0x000fee000fffe03f */
[----:B------:R0:W-:Y:S01]  /*22330*/  STL.64 [R1+0x10], R24 ;  /* 0x0000101801007387 */ /* 0x0001e20000100a00 */
[----:B------:R1:W-:Y:S03]  /*22340*/  STL.64 [R1+0x18], R26 ;  /* 0x0000181a01007387 */ /* 0x0003e60000100a00 */
[----:B------:R-:W1:Y:S04]  /*22350*/  S2R R9, SR_CTAID.X ;  /* 0x0000000000097919 */ /* 0x000e680000002500 */
[----:B0-----:R-:W3:Y:S01]  /*22360*/  LDL.LU R24, [R1+0xe0] ;  /* 0x0000e00001187983 */ /* 0x001ee20000300800 */
[----:B------:R-:W3:Y:S02]  /*22370*/  LDL.LU R25, [R1+0xe4] ;  /* 0x0000e40001197983 */ /* 0x000ee40000300800 */
[----:B-1----:R-:W3:Y:S02]  /*22380*/  LDL.LU R26, [R1+0xe8] ;  /* 0x0000e800011a7983 */ /* 0x002ee40000300800 */
[----:B------:R-:W3:Y:S01]  /*22390*/  LDL.LU R27, [R1+0xec] ;  /* 0x0000ec00011b7983 */ /* 0x000ee20000300800 */
[----:B------:R0:W-:Y:S04]  /*223a0*/  STL [R1+0x19b0], R11 ;  /* 0x0019b00b01007387 */ /* 0x0001e80000100800 */
[----:B0-----:R-:W0:Y:S01]  /*223b0*/  S2R R11, SR_TID.X ;  /* 0x00000000000b7919 */ /* 0x001e220000002100 */
[----:B------:R-:W-:Y:S01]  /*223c0*/  FMUL R12, R12, c[0x0][0x188] ;  /* 0x000062000c0c7a20 */ /* 0x000fe20000400000 */
[----:B------:R-:W-:-:S04]  /*223d0*/  SHF.L.U32 R9, R9, 0x6, RZ ;  /* 0x0000000609097819 */ /* 0x000fc800000006ff */
[----:B------:R-:W-:-:S05]  /*223e0*/  FSEL R12, R12, -INF , P4 ;  /* 0xff8000000c0c7808 */ /* 0x000fca0002000000 */
[----:B------:R1:W-:Y:S01]  /*223f0*/  STL [R1+0x100], R12 ;  /* 0x0001000c01007387 */ /* 0x0003e20000100800 */
[----:B0-----:R-:W-:-:S04]  /*22400*/  SHF.R.U32.HI R11, RZ, 0x2, R11 ;  /* 0x00000002ff0b7819 */ /* 0x001fc8000001160b */
[----:B------:R-:W-:-:S04]  /*22410*/  SGXT.U32 R11, R11, 0x3 ;  /* 0x000000030b0b781a */ /* 0x000fc80000000000 */
[----:B------:R-:W-:Y:S01]  /*22420*/  LOP3.LUT R11, R11, R9, RZ, 0xfc, !PT ;  /* 0x000000090b0b7212 */ /* 0x000fe200078efcff */
[----:B-1----:R-:W0:Y:S01]  /*22430*/  S2R R12, SR_CTAID.X ;  /* 0x00000000000c7919 */ /* 0x002e220000002500 */
[----:B------:R-:W-:-:S04]  /*22440*/  SGXT.U32 R0, R0, 0x3 ;  /* 0x000000030000781a */ /* 0x000fc80000000000 */
[----:B------:R-:W-:-:S04]  /*22450*/  LOP3.LUT R0, R23, 0x28, R0, 0xfe, !PT ;  /* 0x0000002817007812 */ /* 0x000fc800078efe00 */
[----:B------:R-:W-:Y:S01]  /*22460*/  ISETP.GE.AND P1, PT, R0, R3, PT ;  /* 0x000000030000720c */ /* 0x000fe20003f26270 */
[----:B------:R-:W-:-:S04]  /*22470*/  IADD3 R3, R28, 0x21, RZ ;  /* 0x000000211c037810 */ /* 0x000fc80007ffe0ff */
[----:B------:R-:W-:Y:S02]  /*22480*/  ISETP.GE.AND P4, PT, R11, R3, PT ;  /* 0x000000030b00720c */ /* 0x000fe40003f86270 */
[----:B------:R-:W3:Y:S01]  /*22490*/  LDL.LU R11, [R1+0x2c] ;  /* 0x00002c00010b7983 */ /* 0x000ee20000300800 */
[----:B0-----:R-:W-:Y:S02]  /*224a0*/  IMAD.SHL.U32 R12, R12, 0x40, RZ ;  /* 0x000000400c0c7824 */ /* 0x001fe400078e00ff */
[----:B--2---:R-:W-:Y:S02]  /*224b0*/  FMUL R9, R16, c[0x0][0x188] ;  /* 0x0000620010097a20 */ /* 0x004fe40000400000 */
[----:B------:R-:W0:Y:S01]  /*224c0*/  S2R R16, SR_TID.X ;  /* 0x0000000000107919 */ /* 0x000e220000002100 */
[----:B------:R-:W-:-:S05]  /*224d0*/  FMUL R8, R8, c[0x0][0x188] ;  /* 0x0000620008087a20 */ /* 0x000fca0000400000 */
[----:B------:R-:W-:-:S05]  /*224e0*/  FSEL R8, R8, -INF , P5 ;  /* 0xff80000008087808 */ /* 0x000fca0002800000 */
[----:B------:R1:W-:Y:S01]  /*224f0*/  STL [R1+0x104], R8 ;  /* 0x0001040801007387 */ /* 0x0003e20000100800 */
[----:B0-----:R-:W-:-:S04]  /*22500*/  SHF.R.U32.HI R16, RZ, 0x2, R16 ;  /* 0x00000002ff107819 */ /* 0x001fc80000011610 */
[----:B------:R-:W-:-:S04]  /*22510*/  SGXT.U32 R16, R16, 0x3 ;  /* 0x000000031010781a */ /* 0x000fc80000000000 */
[----:B------:R-:W-:Y:S01]  /*22520*/  LOP3.LUT R16, R12, 0x10, R16, 0xfe, !PT ;  /* 0x000000100c107812 */ /* 0x000fe200078efe10 */
[----:B------:R-:W-:Y:S02]  /*22530*/  FSEL R12, R9, -INF , P6 ;  /* 0xff800000090c7808 */ /* 0x000fe40003000000 */
[----:B------:R-:W2:Y:S01]  /*22540*/  LDL.LU R9, [R1+0x24] ;  /* 0x0000240001097983 */ /* 0x000ea20000300800 */
[----:B-1----:R-:W-:Y:S02]  /*22550*/  FMUL R8, R18, c[0x0][0x188] ;  /* 0x0000620012087a20 */ /* 0x002fe40000400000 */
[----:B------:R-:W0:Y:S02]  /*22560*/  S2R R18, SR_TID.X ;  /* 0x0000000000127919 */ /* 0x000e240000002100 */
[----:B------:R0:W-:Y:S01]  /*22570*/  STL [R1+0x108], R12 ;  /* 0x0001080c01007387 */ /* 0x0001e20000100800 */
[----:B------:R-:W-:Y:S02]  /*22580*/  FSEL R8, R8, -INF , P1 ;  /* 0xff80000008087808 */ /* 0x000fe40000800000 */
[----:B0-----:R-:W-:-:S04]  /*22590*/  SHF.R.U32.HI R12, RZ, 0x2, R18 ;  /* 0x00000002ff0c7819 */ /* 0x001fc80000011612 */
[----:B------:R-:W-:-:S04]  /*225a0*/  SGXT.U32 R12, R12, 0x3 ;  /* 0x000000030c0c781a */ /* 0x000fc80000000000 */
[----:B------:R-:W-:Y:S01]  /*225b0*/  LOP3.LUT R12, R23, 0x18, R12, 0xfe, !PT ;  /* 0x00000018170c7812 */ /* 0x000fe200078efe0c */
[----:B---3--:R-:W-:Y:S04]  /*225c0*/  STL.64 [R1+0x19d0], R10 ;  /* 0x0019d00a01007387 */ /* 0x008fe80000100a00 */
[----:B--2---:R-:W-:Y:S01]  /*225d0*/  STL [R1+0x19c8], R9 ;  /* 0x0019c80901007387 */ /* 0x004fe20000100800 */
[----:B------:R0:W-:Y:S03]  /*225e0*/  STL [R1+0x10c], R8 ;  /* 0x00010c0801007387 */ /* 0x0001e60000100800 */
[----:B0-----:R-:W2:Y:S01]  /*225f0*/  LDL.LU R8, [R1+0xc0] ;  /* 0x0000c00001087983 */ /* 0x001ea20000300800 */
[----:B------:R-:W2:Y:S02]  /*22600*/  LDL.LU R9, [R1+0xc4] ;  /* 0x0000c40001097983 */ /* 0x000ea40000300800 */
[----:B------:R-:W2:Y:S02]  /*22610*/  LDL.LU R10, [R1+0xc8] ;  /* 0x0000c800010a7983 */ /* 0x000ea40000300800 */
[----:B------:R-:W2:Y:S01]  /*22620*/  LDL.LU R11, [R1+0xcc] ;  /* 0x0000cc00010b7983 */ /* 0x000ea20000300800 */
[----:B------:R-:W3:Y:S01]  /*22630*/  LDL.LU R23, [R1+0x19e8] ;  /* 0x0019e80001177983 */ /* 0x000ee20000300800 */
[----:B------:R-:W-:-:S02]  /*22640*/  FMUL R4, R4, c[0x0][0x188] ;  /* 0x0000620004047a20 */ /* 0x000fc40000400000 */
[----:B------:R-:W-:-:S03]  /*22650*/  FMUL R6, R6, c[0x0][0x188] ;  /* 0x0000620006067a20 */ /* 0x000fc60000400000 */
[----:B------:R-:W-:Y:S02]  /*22660*/  FSEL R4, R4, -INF , P2 ;  /* 0xff80000004047808 */ /* 0x000fe40001000000 */
[----:B------:R-:W-:Y:S01]  /*22670*/  FSEL R6, R6, -INF , P3 ;  /* 0xff80000006067808 */ /* 0x000fe20001800000 */
[----:B---3--:R-:W-:Y:S11]  /*22680*/  HMMA.16816.F32.BF16 R24, R20, R14, R24 ;  /* 0x0000000e1418723c */ /* 0x008ff60000041818 */
[----:B------:R-:W-:Y:S11]  /*22690*/  @!UPT UIADD3 URZ, URZ, URZ, URZ ;  /* 0x0000003f3f3ff290 */ /* 0x000ff6000fffe03f */
[----:B------:R-:W-:Y:S01]  /*226a0*/  @!UPT UIADD3 URZ, URZ, URZ, URZ ;  /* 0x0000003f3f3ff290 */ /* 0x000fe2000fffe03f */
[----:B------:R-:W-:Y:S01]  /*226b0*/  STL.64 [R1], R24 ;  /* 0x0000001801007387 */ /* 0x000fe20000100a00 */
[----:B------:R0:W-:Y:S03]  /*226c0*/  STL.64 [R1+0x8], R26 ;  /* 0x0000081a01007387 */ /* 0x0001e60000100a00 */
[----:B0-----:R-:W2:Y:S01]  /*226d0*/  LDL.LU.64 R26, [R1+0x19e0] ;  /* 0x0019e000011a7983 */ /* 0x001ea20000300a00 */
[----:B------:R-:W2:Y:S02]  /*226e0*/  LDL.LU.64 R24, [R1+0x19d8] ;  /* 0x0019d80001187983 */ /* 0x000ea40000300a00 */
[----:B------:R0:W-:Y:S02]  /*226f0*/  STL [R1+0x11c], R4 ;  /* 0x00011c0401007387 */ /* 0x0001e40000100800 */
[----:B------:R1:W-:Y:S01]  /*22700*/  STL [R1+0x118], R6 ;  /* 0x0001180601007387 */ /* 0x0003e20000100800 */
[----:B0-----:R-:W0:Y:S04]  /*22710*/  S2R R4, SR_TID.X ;  /* 0x0000000000047919 */ /* 0x001e280000002100 */
[----:B-1----:R-:W1:Y:S01]  /*22720*/  S2R R6, SR_CTAID.X ;  /* 0x0000000000067919 */ /* 0x002e620000002500 */
[----:B------:R-:W-:Y:S01]  /*22730*/  ISETP.GE.AND P1, PT, R12, R3, PT ;  /* 0x000000030c00720c */ /* 0x000fe20003f26270 */
[----:B------:R-:W-:-:S02]  /*22740*/  FMUL R29, R29, c[0x0][0x188] ;  /* 0x000062001d1d7a20 */ /* 0x000fc40000400000 */
[----:B----4-:R-:W-:Y:S01]  /*22750*/  FMUL R13, R13, c[0x0][0x188] ;  /* 0x000062000d0d7a20 */ /* 0x010fe20000400000 */
[----:B------:R-:W-:Y:S02]  /*22760*/  ISETP.GE.AND P5, PT, R2, R3, PT ;  /* 0x000000030200720c */ /* 0x000fe40003fa6270 */
[--C-:B0-----:R-:W-:Y:S01]  /*22770*/  SHF.R.U32.HI R12, RZ, 0x2, R4.reuse ;  /* 0x00000002ff0c7819 */ /* 0x101fe20000011604 */
[----:B------:R-:W-:Y:S01]  /*22780*/  SHF.R.U32.HI R4, RZ, 0x2, R4 ;  /* 0x00000002ff047819 */ /* 0x000fe20000011604 */
[----:B-1----:R-:W-:-:S03]  /*22790*/  SHF.L.U32 R6, R6, 0x6, RZ ;  /* 0x0000000606067819 */ /* 0x002fc600000006ff */
[----:B------:R-:W-:Y:S02]  /*227a0*/  SGXT.U32 R4, R4, 0x3 ;  /* 0x000000030404781a */ /* 0x000fe40000000000 */
[----:B------:R-:W-:Y:S02]  /*227b0*/  SGXT.U32 R12, R12, 0x3 ;  /* 0x000000030c0c781a */ /* 0x000fe40000000000 */
[C---:B------:R-:W-:Y:S02]  /*227c0*/  LOP3.LUT R4, R6.reuse, 0x30, R4, 0xfe, !PT ;  /* 0x0000003006047812 */ /* 0x040fe400078efe04 */
[----:B------:R-:W-:Y:S01]  /*227d0*/  LOP3.LUT R12, R6, 0x38, R12, 0xfe, !PT ;  /* 0x00000038060c7812 */ /* 0x000fe200078efe0c */
[----:B------:R-:W-:Y:S01]  /*227e0*/  FSEL R6, R29, -INF , P4 ;  /* 0xff8000001d067808 */ /* 0x000fe20002000000 */
[-C--:B------:R-:W-:Y:S01]  /*227f0*/  ISETP.GE.AND P4, PT, R4, R3.reuse, PT ;  /* 0x000000030400720c */ /* 0x080fe20003f86270 */
[----:B------:R-:W-:Y:S01]  /*22800*/  FSEL R4, R13, -INF , P5 ;  /* 0xff8000000d047808 */ /* 0x000fe20002800000 */
[----:B------:R-:W-:-:S02]  /*22810*/  ISETP.GE.AND P5, PT, R12, R3, PT ;  /* 0x000000030c00720c */ /* 0x000fc40003fa6270 */
[----:B------:R-:W-:Y:S02]  /*22820*/  STL [R1+0xac], R6 ;  /* 0x0000ac0601007387 */ /* 0x000fe40000100800 */
[----:B------:R-:W-:Y:S01]  /*22830*/  STL [R1+0xb4], R4 ;  /* 0x0000b40401007387 */ /* 0x000fe20000100800 */
[----:B--2---:R-:W-:Y:S01]  /*22840*/  HMMA.16816.F32.BF16 R12, R24, R14, R8 ;  /* 0x0000000e180c723c */ /* 0x004fe20000041808 */
[----:B------:R-:W2:Y:S01]  /*22850*/  LDL.LU.64 R10, [R1+0x19d0] ;  /* 0x0019d000010a7983 */ /* 0x000ea20000300a00 */
[----:B------:R-:W3:Y:S02]  /*22860*/  LDL.LU R9, [R1+0x19c8] ;  /* 0x0019c80001097983 */ /* 0x000ee40000300800 */
[----:B------:R-:W4:Y:S01]  /*22870*/  LDL.LU R29, [R1+0x70] ;  /* 0x00007000011d7983 */ /* 0x000f220000300800 */
[----:B------:R-:W-:Y:S02]  /*22880*/  ISETP.GE.AND P6, PT, R16, R3, PT ;  /* 0x000000031000720c */ /* 0x000fe40003fc6270 */
[----:B------:R-:W0:Y:S11]  /*22890*/  S2R R16, SR_CTAID.X ;  /* 0x0000000000107919 */ /* 0x000e360000002500 */
[----:B------:R-:W-:Y:S05]  /*228a0*/  @!UPT UIADD3 URZ, URZ, URZ, URZ ;  /* 0x0000003f3f3ff290 */ /* 0x000fea000fffe03f */
[----:B------:R1:W-:Y:S01]  /*228b0*/  STL.64 [R1+0x19c0], R14 ;  /* 0x0019c00e01007387 */ /* 0x0003e20000100a00 */
[----:B------:R0:W-:Y:S01]  /*228c0*/  STL.64 [R1+0x19b8], R12 ;  /* 0x0019b80c01007387 */ /* 0x0001e20000100a00 */
[----:B------:R-:W-:Y:S02]  /*228d0*/  SHF.R.U32.HI R18, RZ, 0x2, R18 ;  /* 0x00000002ff127819 */ /* 0x000fe40000011612 */
[----:B-1----:R-:W4:Y:S04]  /*228e0*/  LDL.LU.64 R14, [R1+0x48] ;  /* 0x00004800010e7983 */ /* 0x002f280000300a00 */
[----:B0-----:R-:W0:Y:S04]  /*228f0*/  S2R R13, SR_TID.X ;  /* 0x00000000000d7919 */ /* 0x001e280000002100 */
[----:B------:R-:W1:Y:S01]  /*22900*/  S2R R12, SR_TID.X ;  /* 0x00000000000c7919 */ /* 0x000e620000002100 */
[----:B------:R0:W-:Y:S01]  /*22910*/  STL.64 [R1+0x19a8], R26 ;  /* 0x0019a81a01007387 */ /* 0x0001e20000100a00 */
[----:B------:R-:W-:-:S02]  /*22920*/  SHF.L.U32 R16, R16, 0x6, RZ ;  /* 0x0000000610107819 */ /* 0x000fc400000006ff */
[----:B------:R-:W-:Y:S01]  /*22930*/  SGXT.U32 R18, R18, 0x3 ;  /* 0x000000031212781a */ /* 0x000fe20000000000 */
[----:B0-----:R-:W0:Y:S03]  /*22940*/  S2R R27, SR_CTAID.X ;  /* 0x00000000001b7919 */ /* 0x001e260000002500 */
[----:B------:R-:W-:Y:S02]  /*22950*/  LOP3.LUT R18, R16, 0x20, R18, 0xfe, !PT ;  /* 0x0000002010127812 */ /* 0x000fe400078efe12 */
[-C--:B------:R-:W-:Y:S02]  /*22960*/  ISETP.GE.AND P3, PT, R0, R3.reuse, PT ;  /* 0x000000030000720c */ /* 0x080fe40003f66270 */
[----:B------:R-:W-:Y:S02]  /*22970*/  SHF.R.U32.HI R13, RZ, 0x2, R13 ;  /* 0x00000002ff0d7819 */ /* 0x000fe4000001160d */
[----:B------:R-:W-:-:S02]  /*22980*/  ISETP.GE.AND P2, PT, R18, R3, PT ;  /* 0x000000031200720c */ /* 0x000fc40003f46270 */
[----:B------:R-:W-:Y:S01]  /*22990*/  SGXT.U32 R13, R13, 0x3 ;  /* 0x000000030d0d781a */ /* 0x000fe20000000000 */
[----:B------:R-:W-:Y:S02]  /*229a0*/  IADD3 R3, R28, 0x40, RZ ;  /* 0x000000401c037810 */ /* 0x000fe40007ffe0ff */
[----:B------:R-:W-:Y:S01]  /*229b0*/  FMUL R6, R17, c[0x0][0x188] ;  /* 0x0000620011067a20 */ /* 0x000fe20000400000 */
[----:B------:R-:W-:Y:S01]  /*229c0*/  LOP3.LUT R13, R13, R16, RZ, 0xfc, !PT ;  /* 0x000000100d0d7212 */ /* 0x000fe200078efcff */
[----:B------:R-:W-:Y:S02]  /*229d0*/  FMUL R16, R7, c[0x0][0x188] ;  /* 0x0000620007107a20 */ /* 0x000fe40000400000 */
[----:B------:R-:W-:Y:S01]  /*229e0*/  FMUL R4, R19, c[0x0][0x188] ;  /* 0x0000620013047a20 */ /* 0x000fe20000400000 */
[----:B------:R1:W-:Y:S01]  /*229f0*/  STL.64 [R1+0x19a0], R24 ;  /* 0x0019a01801007387 */ /* 0x0003e20000100a00 */
[----:B------:R-:W-:Y:S01]  /*22a00*/  FSEL R6, R6, -INF , P2 ;  /* 0xff80000006067808 */ /* 0x000fe20001000000 */
[----:B------:R-:W-:-:S02]  /*22a10*/  FMUL R5, R5, c[0x0][0x188] ;  /* 0x0000620005057a20 */ /* 0x000fc40000400000 */
[----:B0-----:R-:W-:Y:S01]  /*22a20*/  IMAD.SHL.U32 R27, R27, 0x40, RZ ;  /* 0x000000401b1b7824 */ /* 0x001fe200078e00ff */
[----:B------:R-:W-:Y:S02]  /*22a30*/  FSEL R4, R4, -INF , P3 ;  /* 0xff80000004047808 */ /* 0x000fe40001800000 */
[----:B------:R-:W-:Y:S01]  /*22a40*/  FSEL R5, R5, -INF , P4 ;  /* 0xff80000005057808 */ /* 0x000fe20002000000 */
[----:B---3--:R-:W-:Y:S02]  /*22a50*/  FMUL R9, R9, c[0x0][0x188] ;  /* 0x0000620009097a20 */ /* 0x008fe40000400000 */
[----:B--2---:R-:W-:Y:S02]  /*22a60*/  FMUL R8, R11, c[0x0][0x188] ;  /* 0x000062000b087a20 */ /* 0x004fe40000400000 */
[----:B------:R-:W2:Y:S01]  /*22a70*/  LDL.LU R11, [R1+0x78] ;  /* 0x00007800010b7983 */ /* 0x000ea20000300800 */
[----:B------:R-:W-:Y:S01]  /*22a80*/  FSEL R9, R9, -INF , P6 ;  /* 0xff80000009097808 */ /* 0x000fe20003000000 */
[----:B------:R-:W-:Y:S01]  /*22a90*/  ISETP.GE.AND P6, PT, R13, R3, PT ;  /* 0x000000030d00720c */ /* 0x000fe20003fc6270 */
[----:B------:R-:W-:-:S02]  /*22aa0*/  FSEL R7, R8, -INF , P1 ;  /* 0xff80000008077808 */ /* 0x000fc40000800000 */
[--C-:B-1----:R-:W-:Y:S01]  /*22ab0*/  SHF.R.U32.HI R13, RZ, 0x2, R12.reuse ;  /* 0x00000002ff0d7819 */ /* 0x102fe2000001160c */
[----:B------:R-:W-:Y:S01]  /*22ac0*/  SHF.R.U32.HI R12, RZ, 0x2, R12 ;  /* 0x00000002ff0c7819 */ /* 0x000fe2000001160c */
[----:B------:R-:W-:Y:S01]  /*22ad0*/  STL [R1+0xb8], R9 ;  /* 0x0000b80901007387 */ /* 0x000fe20000100800 */
[----:B------:R-:W-:Y:S01]  /*22ae0*/  STL [R1+0xcc], R7 ;  /* 0x0000cc0701007387 */ /* 0x000fe20000100800 */
[----:B------:R-:W-:Y:S02]  /*22af0*/  SGXT.U32 R13, R13, 0x3 ;  /* 0x000000030d0d781a */ /* 0x000fe40000000000 */
[----:B------:R-:W-:Y:S01]  /*22b00*/  SGXT.U32 R12, R12, 0x3 ;  /* 0x000000030c0c781a */ /* 0x000fe20000000000 */
[----:B------:R-:W3:Y:S01]  /*22b10*/  LDL.LU R24, [R1+0xf0] ;  /* 0x0000f00001187983 */ /* 0x000ee20000300800 */
[----:B------:R-:W-:Y:S02]  /*22b20*/  STL [R1+0xe0], R6 ;  /* 0x0000e00601007387 */ /* 0x000fe40000100800 */
[----:B------:R-:W3:Y:S02]  /*22b30*/  LDL.LU R25, [R1+0xf4] ;  /* 0x0000f40001197983 */ /* 0x000ee40000300800 */
[----:B------:R-:W3:Y:S01]  /*22b40*/  LDL.LU R26, [R1+0xf8] ;  /* 0x0000f800011a7983 */ /* 0x000ee20000300800 */
[----:B------:R-:W-:-:S02]  /*22b50*/  LOP3.LUT R12, R27, 0x10, R12, 0xfe, !PT ;  /* 0x000000101b0c7812 */ /* 0x000fc400078efe0c */
[----:B------:R-:W-:Y:S02]  /*22b60*/  LOP3.LUT R13, R27, 0x18, R13, 0xfe, !PT ;  /* 0x000000181b0d7812 */ /* 0x000fe400078efe0d */
[----:B------:R-:W3:Y:S01]  /*22b70*/  LDL.LU R27, [R1+0xfc] ;  /* 0x0000fc00011b7983 */ /* 0x000ee20000300800 */
[----:B------:R0:W-:Y:S03]  /*22b80*/  STL [R1+0xe8], R4 ;  /* 0x0000e80401007387 */ /* 0x0001e60000100800 */
[----:B0-----:R-:W3:Y:S01]  /*22b90*/  LDL.LU R4, [R1+0x120] ;  /* 0x0001200001047983 */ /* 0x001ee20000300800 */
[----:B------:R0:W-:Y:S03]  /*22ba0*/  STL [R1+0xec], R5 ;  /* 0x0000ec0501007387 */ /* 0x0001e60000100800 */
[----:B0-----:R-:W3:Y:S01]  /*22bb0*/  LDL.LU R5, [R1+0x124] ;  /* 0x0001240001057983 */ /* 0x001ee20000300800 */
[----:B------:R-:W3:Y:S02]  /*22bc0*/  LDL.LU R6, [R1+0x128] ;  /* 0x0001280001067983 */ /* 0x000ee40000300800 */
[----:B------:R-:W3:Y:S01]  /*22bd0*/  LDL.LU R7, [R1+0x12c] ;  /* 0x00012c0001077983 */ /* 0x000ee20000300800 */
[----:B------:R-:W-:Y:S01]  /*22be0*/  ISETP.GE.AND P4, PT, R18, R3, PT ;  /* 0x000000031200720c */ /* 0x000fe20003f86270 */
[----:B----4-:R-:W-:Y:S01]  /*22bf0*/  FMUL R9, R29, c[0x0][0x188] ;  /* 0x000062001d097a20 */ /* 0x010fe20000400000 */
[----:B------:R-:W4:Y:S01]  /*22c00*/  LDL.LU R18, [R1+0x74] ;  /* 0x0000740001127983 */ /* 0x000f220000300800 */
[----:B------:R-:W-:-:S02]  /*22c10*/  MOV R29, R14 ;  /* 0x0000000e001d7202 */ /* 0x000fc40000000f00 */
[----:B------:R-:W-:Y:S02]  /*22c20*/  MOV R19, R15 ;  /* 0x0000000f00137202 */ /* 0x000fe40000000f00 */
[-C--:B------:R-:W-:Y:S02]  /*22c30*/  ISETP.GE.AND P2, PT, R12, R3.reuse, PT ;  /* 0x000000030c00720c */ /* 0x080fe40003f46270 */
[----:B------:R-:W-:Y:S02]  /*22c40*/  ISETP.GE.AND P3, PT, R13, R3, PT ;  /* 0x000000030d00720c */ /* 0x000fe40003f66270 */
[----:B------:R-:W-:Y:S01]  /*22c50*/  FSEL R9, R9, -INF , P6 ;  /* 0xff80000009097808 */ /* 0x000fe20003000000 */
[----:B--2---:R-:W-:Y:S01]  /*22c60*/  FMUL R8, R11, c[0x0][0x188] ;  /* 0x000062000b087a20 */ /* 0x004fe20000400000 */
[----:B------:R-:W-:Y:S01]  /*22c70*/  FSEL R11, R16, -INF , P5 ;  /* 0xff800000100b7808 */ /* 0x000fe20002800000 */
[----:B---3--:R-:W-:Y:S01]  /*22c80*/  HMMA.16816.F32.BF16 R4, R20, R14, R4 ;  /* 0x0000000e1404723c */ /* 0x008fe20000041804 */
[----:B------:R-:W2:Y:S01]  /*22c90*/  LDL.LU.64 R14, [R1+0x19c0] ;  /* 0x0019c000010e7983 */ /* 0x000ea20000300a00 */
[----:B------:R-:W3:Y:S02]  /*22ca0*/  LDL.LU.64 R12, [R1+0x19b8] ;  /* 0x0019b800010c7983 */ /* 0x000ee40000300a00 */
[----:B------:R-:W2:Y:S11]  /*22cb0*/  LDL.LU R17, [R1+0x7c] ;  /* 0x00007c0001117983 */ /* 0x000eb60000300800 */
[----:B------:R-:W-:Y:S08]  /*22cc0*/  @!UPT UIADD3 URZ, URZ, URZ, URZ ;  /* 0x0000003f3f3ff290 */ /* 0x000ff0000fffe03f */
[----:B------:R0:W-:Y:S04]  /*22cd0*/  STL.64 [R1+0x1960], R6 ;  /* 0x0019600601007387 */ /* 0x0001e80000100a00 */
[----:B0-----:R-:W2:Y:S01]  /*22ce0*/  LDL.LU R6, [R1+0x38] ;  /* 0x0000380001067983 */ /* 0x001ea20000300800 */
[----:B------:R-:W2:Y:S02]  /*22cf0*/  LDL.LU R7, [R1] ;  /* 0x0000000001077983 */ /* 0x000ea40000300800 */
[----:B------:R0:W-:Y:S02]  /*22d00*/  STL.64 [R1+0x1958], R4 ;  /* 0x0019580401007387 */ /* 0x0001e40000100a00 */
[----:B------:R1:W-:Y:S01]  /*22d10*/  STL [R1+0xe4], R11 ;  /* 0x0000e40b01007387 */ /* 0x0003e20000100800 */
[----:B------:R-:W2:Y:S04]  /*22d20*/  LDL.LU R16, [R1+0x8] ;  /* 0x0000080001107983 */ /* 0x000ea80000300800 */
[----:B0-----:R-:W0:Y:S04]  /*22d30*/  S2R R4, SR_TID.X ;  /* 0x0000000000047919 */ /* 0x001e280000002100 */
[----:B-1----:R-:W1:Y:S01]  /*22d40*/  S2R R11, SR_CTAID.X ;  /* 0x00000000000b7919 */ /* 0x002e620000002500 */
[--C-:B0-----:R-:W-:Y:S01]  /*22d50*/  SHF.R.U32.HI R5, RZ, 0x2, R4.reuse ;  /* 0x00000002ff057819 */ /* 0x101fe20000011604 */
[----:B------:R-:W-:-:S02]  /*22d60*/  SHF.R.U32.HI R4, RZ, 0x2, R4 ;  /* 0x00000002ff047819 */ /* 0x000fc40000011604 */
[----:B-1----:R-:W-:Y:S01]  /*22d70*/  IMAD.SHL.U32 R11, R11, 0x40, RZ ;  /* 0x000000400b0b7824 */ /* 0x002fe200078e00ff */
[----:B------:R-:W-:Y:S02]  /*22d80*/  SGXT.U32 R5, R5, 0x3 ;  /* 0x000000030505781a */ /* 0x000fe40000000000 */
[----:B------:R-:W-:Y:S02]  /*22d90*/  SGXT.U32 R4, R4, 0x3 ;  /* 0x000000030404781a */ /* 0x000fe40000000000 */
[C---:B------:R-:W-:Y:S02]  /*22da0*/  LOP3.LUT R5, R11.reuse, 0x38, R5, 0xfe, !PT ;  /* 0x000000380b057812 */ /* 0x040fe400078efe05 */
[----:B------:R-:W-:Y:S02]  /*22db0*/  LOP3.LUT R4, R11, 0x30, R4, 0xfe, !PT ;  /* 0x000000300b047812 */ /* 0x000fe400078efe04 */
[----:B------:R-:W2:Y:S01]  /*22dc0*/  LDL.LU R11, [R1+0x19b0] ;  /* 0x0019b000010b7983 */ /* 0x000ea20000300800 */
[----:B------:R0:W-:Y:S03]  /*22dd0*/  STL [R1+0xa0], R9 ;  /* 0x0000a00901007387 */ /* 0x0001e60000100800 */
[----:B0-----:R-:W3:Y:S01]  /*22de0*/  LDL.LU R9, [R1+0x30] ;  /* 0x0000300001097983 */ /* 0x001ee20000300800 */
[----:B------:R-:W-:-:S04]  /*22df0*/  ISETP.GE.AND P1, PT, R2, R3, PT ;  /* 0x000000030200720c */ /* 0x000fc80003f26270 */
[----:B------:R-:W-:-:S05]  /*22e00*/  FSEL R8, R8, -INF , P1 ;  /* 0xff80000008087808 */ /* 0x000fca0000800000 */
[----:B------:R3:W-:Y:S01]  /*22e10*/  STL [R1+0xa4], R8 ;  /* 0x0000a40801007387 */ /* 0x0007e20000100800 */
[----:B--2---:R-:W-:Y:S03]  /*22e20*/  HMMA.16816.F32.BF16 R20, R20, R10, R24 ;  /* 0x0000000a1414723c */ /* 0x004fe60000041818 */
[----:B------:R-:W2:Y:S01]  /*22e30*/  LDL.LU.64 R26, [R1+0x19a8] ;  /* 0x0019a800011a7983 */ /* 0x000ea20000300a00 */
[----:B------:R-:W2:Y:S02]  /*22e40*/  LDL.LU.64 R24, [R1+0x19a0] ;  /* 0x0019a00001187983 */ /* 0x000ea40000300a00 */
[----:B---3--:R-:W-:Y:S02]  /*22e50*/  FMUL R8, R9, c[0x0][0x188] ;  /* 0x0000620009087a20 */ /* 0x008fe40000400000 */
[----:B------:R-:W0:Y:S11]  /*22e60*/  S2R R9, SR_CTAID.X ;  /* 0x0000000000097919 */ /* 0x000e360000002500 */
[----:B------:R-:W-:Y:S04]  /*22e70*/  @!UPT UIADD3 URZ, URZ, URZ, URZ ;  /* 0x0000003f3f3ff290 */ /* 0x000fe8000fffe03f */
[----:B------:R1:W-:Y:S04]  /*22e80*/  STL [R1+0x1980], R20 ;  /* 0x0019801401007387 */ /* 0x0003e80000100800 */
[----:B-1----:R-:W1:Y:S01]  /*22e90*/  S2R R20, SR_TID.X ;  /* 0x0000000000147919 */ /* 0x002e620000002100 */
[----:B------:R3:W-:Y:S02]  /*22ea0*/  STL [R1+0x197c], R21 ;  /* 0x00197c1501007387 */ /* 0x0007e40000100800 */
[----:B------:R1:W-:Y:S01]  /*22eb0*/  STL [R1+0x1950], R22 ;  /* 0x0019501601007387 */ /* 0x0003e20000100800 */
[----:B0-----:R-:W-:Y:S01]  /*22ec0*/  SHF.L.U32 R9, R9, 0x6, RZ ;  /* 0x0000000609097819 */ /* 0x001fe200000006ff */
[----:B---3--:R-:W0:Y:S01]  /*22ed0*/  S2R R21, SR_TID.X ;  /* 0x0000000000157919 */ /* 0x008e220000002100 */
[----:B-1----:R-:W-:-:S04]  /*22ee0*/  SHF.R.U32.HI R22, RZ, 0x2, R20 ;  /* 0x00000002ff167819 */ /* 0x002fc80000011614 */
[----:B------:R-:W-:-:S04]  /*22ef0*/  SGXT.U32 R22, R22, 0x3 ;  /* 0x000000031616781a */ /* 0x000fc80000000000 */
[----:B------:R-:W-:Y:S01]  /*22f00*/  LOP3.LUT R22, R22, R9, RZ, 0xfc, !PT ;  /* 0x0000000916167212 */ /* 0x000fe200078efcff */
[----:B------:R-:W-:Y:S01]  /*22f10*/  FMUL R9, R6, c[0x0][0x188] ;  /* 0x0000620006097a20 */ /* 0x000fe20000400000 */
[----:B------:R-:W-:Y:S01]  /*22f20*/  FSEL R6, R8, -INF , P2 ;  /* 0xff80000008067808 */ /* 0x000fe20001000000 */
[----:B------:R-:W-:-:S03]  /*22f30*/  FMUL R8, R7, c[0x0][0x188] ;  /* 0x0000620007087a20 */ /* 0x000fc60000400000 */
[----:B------:R-:W-:Y:S02]  /*22f40*/  FSEL R7, R9, -INF , P3 ;  /* 0xff80000009077808 */ /* 0x000fe40001800000 */
[----:B------:R-:W1:Y:S01]  /*22f50*/  S2R R9, SR_CTAID.X ;  /* 0x0000000000097919 */ /* 0x000e620000002500 */
[----:B0-----:R-:W-:-:S03]  /*22f60*/  SHF.R.U32.HI R21, RZ, 0x2, R21 ;  /* 0x00000002ff157819 */ /* 0x001fc60000011615 */
[----:B------:R0:W-:Y:S01]  /*22f70*/  STL [R1+0x194c], R23 ;  /* 0x00194c1701007387 */ /* 0x0001e20000100800 */
[----:B------:R3:W-:Y:S01]  /*22f80*/  STL [R1+0xa8], R6 ;  /* 0x0000a80601007387 */ /* 0x0007e20000100800 */
[----:B------:R-:W-:Y:S02]  /*22f90*/  SGXT.U32 R21, R21, 0x3 ;  /* 0x000000031515781a */ /* 0x000fe40000000000 */
[----:B0-----:R-:W2:Y:S01]  /*22fa0*/  LDL.LU R23, [R1+0x3c] ;  /* 0x00003c0001177983 */ /* 0x001ea20000300800 */
[----:B---3--:R-:W3:Y:S02]  /*22fb0*/  LDL.LU R6, [R1+0x4] ;  /* 0x0000040001067983 */ /* 0x008ee40000300800 */
[----:B------:R0:W-:Y:S01]  /*22fc0*/  STL [R1+0xb0], R7 ;  /* 0x0000b00701007387 */ /* 0x0001e20000100800 */
[----:B-1----:R-:W-:Y:S01]  /*22fd0*/  SHF.L.U32 R9, R9, 0x6, RZ ;  /* 0x0000000609097819 */ /* 0x002fe200000006ff */
[----:B0-----:R-:W2:Y:S01]  /*22fe0*/  LDL.LU R7, [R1+0xc] ;  /* 0x00000c0001077983 */ /* 0x001ea20000300800 */
[----:B------:R0:W-:Y:S02]  /*22ff0*/  STL [R1+0x1988], R2 ;  /* 0x0019880201007387 */ /* 0x0001e40000100800 */
[----:B------:R-:W-:Y:S01]  /*23000*/  LOP3.LUT R21, R9, 0x10, R21, 0xfe, !PT ;  /* 0x0000001009157812 */ /* 0x000fe200078efe15 */
[----:B------:R-:W-:-:S02]  /*23010*/  FMUL R9, R12, c[0x0][0x188] ;  /* 0x000062000c097a20 */ /* 0x000fc40000400000 */
[----:B------:R-:W2:Y:S01]  /*23020*/  LDL.LU R12, [R1+0x34] ;  /* 0x00003400010c7983 */ /* 0x000ea20000300800 */
[-C--:B------:R-:W-:Y:S02]  /*23030*/  ISETP.GE.AND P5, PT, R0, R3.reuse, PT ;  /* 0x000000030000720c */ /* 0x080fe40003fa6270 */
[-C--:B------:R-:W-:Y:S02]  /*23040*/  ISETP.GE.AND P6, PT, R4, R3.reuse, PT ;  /* 0x000000030400720c */ /* 0x080fe40003fc6270 */
[----:B------:R-:W-:Y:S01]  /*23050*/  ISETP.GE.AND P1, PT, R5, R3, PT ;  /* 0x000000030500720c */ /* 0x000fe20003f26270 */
[----:B------:R-:W-:-:S04]  /*23060*/  IADD3 R3, R28, 0x41, RZ ;  /* 0x000000411c037810 */ /* 0x000fc80007ffe0ff */
[----:B------:R-:W-:Y:S01]  /*23070*/  ISETP.GE.AND P3, PT, R2, R3, PT ;  /* 0x000000030200720c */ /* 0x000fe20003f66270 */
[----:B0-----:R-:W-:Y:S02]  /*23080*/  FSEL R2, R8, -INF , P4 ;  /* 0xff80000008027808 */ /* 0x001fe40002000000 */
[----:B------:R-:W-:-:S03]  /*23090*/  FMUL R8, R14, c[0x0][0x188] ;  /* 0x000062000e087a20 */ /* 0x000fc60000400000 */
[----:B------:R0:W-:Y:S01]  /*230a0*/  STL [R1+0xc0], R2 ;  /* 0x0000c00201007387 */ /* 0x0001e20000100800 */
[----:B------:R-:W-:Y:S03]  /*230b0*/  STL [R1+0x1998], R15 ;  /* 0x0019980f01007387 */ /* 0x000fe60000100800 */
[----:B0-----:R-:W0:Y:S04]  /*230c0*/  S2R R2, SR_CTAID.X ;  /* 0x0000000000027919 */ /* 0x001e280000002500 */
[----:B--2---:R1:W-:Y:S04]  /*230d0*/  STL.64 [R1+0x1990], R12 ;  /* 0x0019900c01007387 */ /* 0x0043e80000100a00 */
[----:B-1----:R-:W2:Y:S01]  /*230e0*/  LDL.LU R12, [R1+0x90] ;  /* 0x00009000010c7983 */ /* 0x002ea20000300800 */
[----:B------:R-:W2:Y:S02]  /*230f0*/  LDL.LU R13, [R1+0x94] ;  /* 0x00009400010d7983 */ /* 0x000ea40000300800 */
[----:B------:R-:W2:Y:S02]  /*23100*/  LDL.LU R14, [R1+0x98] ;  /* 0x00009800010e7983 */ /* 0x000ea40000300800 */
[----:B------:R-:W2:Y:S01]  /*23110*/  LDL.LU R15, [R1+0x9c] ;  /* 0x00009c00010f7983 */ /* 0x000ea20000300800 */
[----:B------:R-:W-:Y:S01]  /*23120*/  ISETP.GE.AND P4, PT, R21, R3, PT ;  /* 0x000000031500720c */ /* 0x000fe20003f86270 */
[--C-:B------:R-:W-:Y:S01]  /*23130*/  SHF.R.U32.HI R21, RZ, 0x2, R20.reuse ;  /* 0x00000002ff157819 */ /* 0x100fe20000011614 */
[----:B------:R-:W-:Y:S01]  /*23140*/  SHF.R.U32.HI R20, RZ, 0x2, R20 ;  /* 0x00000002ff147819 */ /* 0x000fe20000011614 */
[----:B0-----:R-:W-:-:S02]  /*23150*/  IMAD.SHL.U32 R2, R2, 0x40, RZ ;  /* 0x0000004002027824 */ /* 0x001fc400078e00ff */
[----:B------:R-:W-:Y:S01]  /*23160*/  FMUL R16, R16, c[0x0][0x188] ;  /* 0x0000620010107a20 */ /* 0x000fe20000400000 */
[----:B------:R-:W-:-:S04]  /*23170*/  SGXT.U32 R20, R20, 0x3 ;  /* 0x000000031414781a */ /* 0x000fc80000000000 */
[----:B------:R-:W-:Y:S02]  /*23180*/  FSEL R16, R16, -INF , P5 ;  /* 0xff80000010107808 */ /* 0x000fe40002800000 */
[----:B------:R-:W-:Y:S01]  /*23190*/  LOP3.LUT R20, R2, 0x18, R20, 0xfe, !PT ;  /* 0x0000001802147812 */ /* 0x000fe200078efe14 */
[----:B----4-:R-:W-:Y:S02]  /*231a0*/  FMUL R18, R18, c[0x0][0x188] ;  /* 0x0000620012127a20 */ /* 0x010fe40000400000 */
[----:B------:R-:W-:Y:S02]  /*231b0*/  FMUL R17, R17, c[0x0][0x188] ;  /* 0x0000620011117a20 */ /* 0x000fe40000400000 */
[----:B------:R-:W-:Y:S01]  /*231c0*/  STL [R1+0x1984], R20 ;  /* 0x0019841401007387 */ /* 0x000fe20000100800 */
[----:B------:R0:W-:Y:S01]  /*231d0*/  STL [R1+0xc8], R16 ;  /* 0x0000c81001007387 */ /* 0x0001e20000100800 */
[----:B------:R-:W-:Y:S02]  /*231e0*/  ISETP.GE.AND P2, PT, R22, R3, PT ;  /* 0x000000031600720c */ /* 0x000fe40003f46270 */
[----:B0-----:R-:W-:Y:S01]  /*231f0*/  FSEL R16, R9, -INF , P6 ;  /* 0xff80000009107808 */ /* 0x001fe20003000000 */
[----:B------:R-:W-:Y:S01]  /*23200*/  FSEL R9, R8, -INF , P1 ;  /* 0xff80000008097808 */ /* 0x000fe20000800000 */
[----:B------:R-:W-:-:S03]  /*23210*/  FSEL R8, R18, -INF , P2 ;  /* 0xff80000012087808 */ /* 0x000fc60001000000 */
[----:B------:R0:W-:Y:S01]  /*23220*/  STL [R1+0xc4], R16 ;  /* 0x0000c41001007387 */ /* 0x0001e20000100800 */
[----:B------:R-:W-:Y:S02]  /*23230*/  STL [R1+0xbc], R9 ;  /* 0x0000bc0901007387 */ /* 0x000fe40000100800 */
[----:B------:R2:W-:Y:S01]  /*23240*/  STL [R1+0x70], R8 ;  /* 0x0000700801007387 */ /* 0x0005e20000100800 */
[----:B0-----:R-:W-:-:S05]  /*23250*/  FSEL R16, R17, -INF , P3 ;  /* 0xff80000011107808 */ /* 0x001fca0001800000 */
[----:B------:R3:W-:Y:S01]  /*23260*/  STL [R1+0x74], R16 ;  /* 0x0000741001007387 */ /* 0x0007e20000100800 */
[----:B--2---:R-:W-:Y:S03]  /*23270*/  HMMA.16816.F32.BF16 R8, R24, R10, R12 ;  /* 0x0000000a1808723c */ /* 0x004fe6000004180c */
[----:B------:R-:W2:Y:S01]  /*23280*/  LDL.LU R15, [R1+0x1998] ;  /* 0x00199800010f7983 */ /* 0x000ea20000300800 */
[----:B------:R-:W4:Y:S02]  /*23290*/  LDL.LU.64 R12, [R1+0x1990] ;  /* 0x00199000010c7983 */ /* 0x000f240000300a00 */
[----:B---3--:R-:W-:Y:S01]  /*232a0*/  FMUL R16, R6, c[0x0][0x188] ;  /* 0x0000620006107a20 */ /* 0x008fe20000400000 */
[----:B------:R-:W-:Y:S02]  /*232b0*/  ISETP.GE.AND P5, PT, R20, R3, PT ;  /* 0x000000031400720c */ /* 0x000fe40003fa6270 */
[----:B------:R-:W-:Y:S01]  /*232c0*/  MOV R6, R29 ;  /* 0x0000001d00067202 */ /* 0x000fe20000000f00 */
[----:B------:R-:W-:Y:S01]  /*232d0*/  FMUL R14, R7, c[0x0][0x188] ;  /* 0x00006200070e7a20 */ /* 0x000fe20000400000 */
[----:B------:R-:W-:Y:S01]  /*232e0*/  MOV R7, R19 ;  /* 0x0000001300077202 */ /* 0x000fe20000000f00 */
[----:B------:R-:W-:-:S11]  /*232f0*/  FMUL R17, R23, c[0x0][0x188] ;  /* 0x0000620017117a20 */ /* 0x000fd60000400000 */
[----:B------:R-:W-:Y:S01]  /*23300*/  STL.64 [R1+0x1970], R10 ;  /* 0x0019700a01007387 */ /* 0x000fe20000100a00 */
[----:B------:R0:W-:Y:S03]  /*23310*/  STL.64 [R1+0x1968], R8 ;  /* 0x0019680801007387 */ /* 0x0001e60000100a00 */
[----:B0-----:R-:W3:Y:S01]  /*23320*/  LDL.LU R8, [R1+0xd0] ;  /* 0x0000d00001087983 */ /* 0x001ee20000300800 */
[----:B------:R-:W3:Y:S02]  /*23330*/  LDL.LU R9, [R1+0xd4] ;  /* 0x0000d40001097983 */ /* 0x000ee40000300800 */
[----:B------:R-:W3:Y:S02]  /*23340*/  LDL.LU R10, [R1+0xd8] ;  /* 0x0000d800010a7983 */ /* 0x000ee40000300800 */
[----:B------:R-:W3:Y:S01]  /*23350*/  LDL.LU R11, [R1+0xdc] ;  /* 0x0000dc00010b7983 */ /* 0x000ee20000300800 */
[----:B------:R-:W2:Y:S01]  /*23360*/  LDL.LU R29, [R1+0x80] ;  /* 0x00008000011d7983 */ /* 0x000ea20000300800 */
[----:B------:R-:W2:Y:S02]  /*23370*/  LDL.LU R19, [R1+0x84] ;  /* 0x0000840001137983 */ /* 0x000ea40000300800 */
[----:B------:R-:W2:Y:S01]  /*23380*/  LDL.LU R23, [R1+0x6c] ;  /* 0x00006c0001177983 */ /* 0x000ea20000300800 */
[----:B------:R-:W-:-:S04]  /*23390*/  SGXT.U32 R21, R21, 0x3 ;  /* 0x000000031515781a */ /* 0x000fc80000000000 */
[----:B------:R-:W-:Y:S02]  /*233a0*/  LOP3.LUT R21, R2, 0x20, R21, 0xfe, !PT ;  /* 0x0000002002157812 */ /* 0x000fe400078efe15 */
[----:B------:R-:W-:Y:S02]  /*233b0*/  FSEL R17, R17, -INF , P5 ;  /* 0xff80000011117808 */ /* 0x000fe40002800000 */
[-C--:B------:R-:W-:Y:S02]  /*233c0*/  ISETP.GE.AND P6, PT, R21, R3.reuse, PT ;  /* 0x000000031500720c */ /* 0x080fe40003fc6270 */
[-C--:B------:R-:W-:Y:S02]  /*233d0*/  ISETP.GE.AND P1, PT, R0, R3.reuse, PT ;  /* 0x000000030000720c */ /* 0x080fe40003f26270 */
[-C--:B------:R-:W-:Y:S02]  /*233e0*/  ISETP.GE.AND P2, PT, R4, R3.reuse, PT ;  /* 0x000000030400720c */ /* 0x080fe40003f46270 */
[----:B------:R-:W-:-:S02]  /*233f0*/  ISETP.GE.AND P3, PT, R5, R3, PT ;  /* 0x000000030500720c */ /* 0x000fc40003f66270 */
[----:B------:R-:W-:Y:S01]  /*23400*/  FSEL R16, R16, -INF , P6 ;  /* 0xff80000010107808 */ /* 0x000fe20003000000 */
[----:B------:R-:W-:Y:S02]  /*23410*/  IADD3 R3, R28, 0x60, RZ ;  /* 0x000000601c037810 */ /* 0x000fe40007ffe0ff */
[----:B----4-:R-:W-:Y:S02]  /*23420*/  FMUL R18, R12, c[0x0][0x188] ;  /* 0x000062000c127a20 */ /* 0x010fe40000400000 */
[----:B------:R-:W-:Y:S02]  /*23430*/  FMUL R12, R13, c[0x0][0x188] ;  /* 0x000062000d0c7a20 */ /* 0x000fe40000400000 */
[----:B------:R-:W4:Y:S01]  /*23440*/  LDL.LU R13, [R1+0x60] ;  /* 0x00006000010d7983 */ /* 0x000f220000300800 */
[----:B------:R-:W-:-:S03]  /*23450*/  FSEL R20, R18, -INF , P4 ;  /* 0xff80000012147808 */ /* 0x000fc60002000000 */
[----:B------:R-:W3:Y:S02]  /*23460*/  LDL.LU R18, [R1+0x88] ;  /* 0x0000880001127983 */ /* 0x000ee40000300800 */
[----:B------:R0:W-:Y:S02]  /*23470*/  STL [R1+0x78], R20 ;  /* 0x0000781401007387 */ /* 0x0001e40000100800 */
[----:B0-----:R-:W0:Y:S01]  /*23480*/  S2R R20, SR_TID.X ;  /* 0x0000000000147919 */ /* 0x001e220000002100 */
[----:B------:R1:W-:Y:S03]  /*23490*/  STL [R1+0x94], R17 ;  /* 0x0000941101007387 */ /* 0x0003e60000100800 */
[----:B-1----:R-:W3:Y:S01]  /*234a0*/  LDL.LU R17, [R1+0x8c] ;  /* 0x00008c0001117983 */ /* 0x002ee20000300800 */
[----:B0-----:R-:W-:-:S04]  /*234b0*/  SHF.R.U32.HI R20, RZ, 0x2, R20 ;  /* 0x00000002ff147819 */ /* 0x001fc80000011614 */
[----:B------:R-:W-:-:S04]  /*234c0*/  SGXT.U32 R20, R20, 0x3 ;  /* 0x000000031414781a */ /* 0x000fc80000000000 */
[----:B------:R-:W-:Y:S02]  /*234d0*/  LOP3.LUT R20, R2, 0x10, R20, 0xfe, !PT ;  /* 0x0000001002147812 */ /* 0x000fe400078efe14 */
[----:B------:R-:W3:Y:S01]  /*234e0*/  LDL.LU R2, [R1+0x1988] ;  /* 0x0019880001027983 */ /* 0x000ee20000300800 */
[----:B------:R0:W-:Y:S01]  /*234f0*/  STL [R1+0x9c], R16 ;  /* 0x00009c1001007387 */ /* 0x0001e20000100800 */
[----:B------:R-:W-:Y:S02]  /*23500*/  ISETP.GE.AND P6, PT, R20, R3, PT ;  /* 0x000000031400720c */ /* 0x000fe40003fc6270 */
[----:B0-----:R-:W3:Y:S01]  /*23510*/  LDL.LU R16, [R1+0x50] ;  /* 0x0000500001107983 */ /* 0x001ee20000300800 */
[----:B------:R-:W3:Y:S01]  /*23520*/  LDL.LU R20, [R1+0x1984] ;  /* 0x0019840001147983 */ /* 0x000ee20000300800 */
[----:B------:R-:W-:Y:S01]  /*23530*/  FSEL R14, R14, -INF , P1 ;  /* 0xff8000000e0e7808 */ /* 0x000fe20000800000 */
[----:B--2---:R-:W-:Y:S01]  /*23540*/  FMUL R15, R15, c[0x0][0x188] ;  /* 0x000062000f0f7a20 */ /* 0x004fe20000400000 */
[----:B------:R-:W-:-:S02]  /*23550*/  FSEL R12, R12, -INF , P2 ;  /* 0xff8000000c0c7808 */ /* 0x000fc40001000000 */
[-C--:B------:R-:W-:Y:S01]  /*23560*/  ISETP.GE.AND P4, PT, R22, R3.reuse, PT ;  /* 0x000000031600720c */ /* 0x080fe20003f86270 */
[----:B------:R0:W-:Y:S01]  /*23570*/  STL [R1+0x98], R14 ;  /* 0x0000980e01007387 */ /* 0x0001e20000100800 */
[----:B------:R-:W-:Y:S02]  /*23580*/  FSEL R15, R15, -INF , P3 ;  /* 0xff8000000f0f7808 */ /* 0x000fe40001800000 */
[-C--:B------:R-:W-:Y:S01]  /*23590*/  ISETP.GE.AND P2, PT, R21, R3.reuse, PT ;  /* 0x000000031500720c */ /* 0x080fe20003f46270 */
[----:B------:R-:W-:Y:S01]  /*235a0*/  ISETP.GE.AND P3, PT, R0, R3, PT ;  /* 0x000000030000720c */ /* 0x000fe20003f66270 */
[----:B0-----:R-:W2:Y:S01]  /*235b0*/  LDL.LU R14, [R1+0x18] ;  /* 0x00001800010e7983 */ /* 0x001ea20000300800 */
[----:B----4-:R-:W-:-:S05]  /*235c0*/  FMUL R13, R13, c[0x0][0x188] ;  /* 0x000062000d0d7a20 */ /* 0x010fca0000400000 */
[----:B------:R-:W-:Y:S02]  /*235d0*/  FSEL R13, R13, -INF , P4 ;  /* 0xff8000000d0d7808 */ /* 0x000fe40002000000 */
[-C--:B---3--:R-:W-:Y:S02]  /*235e0*/  ISETP.GE.AND P1, PT, R20, R3.reuse, PT ;  /* 0x000000031400720c */ /* 0x088fe40003f26270 */
[----:B------:R-:W3:Y:S01]  /*235f0*/  LDL.LU R20, [R1+0x1980] ;  /* 0x0019800001147983 */ /* 0x000ee20000300800 */
[----:B------:R0:W-:Y:S03]  /*23600*/  STL [R1+0x90], R12 ;  /* 0x0000900c01007387 */ /* 0x0001e60000100800 */
[----:B0-----:R-:W4:Y:S01]  /*23610*/  LDL.LU R12, [R1+0x68] ;  /* 0x00006800010c7983 */ /* 0x001f220000300800 */
[----:B------:R-:W2:Y:S02]  /*23620*/  LDL.LU R21, [R1+0x197c] ;  /* 0x00197c0001157983 */ /* 0x000ea40000300800 */
[----:B------:R0:W-:Y:S02]  /*23630*/  STL [R1+0x7c], R15 ;  /* 0x00007c0f01007387 */ /* 0x0001e40000100800 */
[----:B0-----:R-:W2:Y:S01]  /*23640*/  LDL.LU R15, [R1+0x54] ;  /* 0x00005400010f7983 */ /* 0x001ea20000300800 */
[----:B------:R-:W2:Y:S02]  /*23650*/  LDL.LU R0, [R1+0x1978] ;  /* 0x0019780001007983 */ /* 0x000ea40000300800 */
[----:B------:R0:W-:Y:S02]  /*23660*/  STL [R1+0x60], R13 ;  /* 0x0000600d01007387 */ /* 0x0001e40000100800 */
[----:B0-----:R-:W2:Y:S01]  /*23670*/  LDL.LU R13, [R1+0x10] ;  /* 0x00001000010d7983 */ /* 0x001ea20000300800 */
[----:B------:R-:W-:-:S02]  /*23680*/  ISETP.GE.AND P5, PT, R2, R3, PT ;  /* 0x000000030200720c */ /* 0x000fc40003fa6270 */
[----:B------:R-:W-:Y:S01]  /*23690*/  ISETP.GE.AND P4, PT, R4, R3, PT ;  /* 0x000000030400720c */ /* 0x000fe20003f86270 */
[----:B------:R-:W-:Y:S01]  /*236a0*/  HMMA.16816.F32.BF16 R24, R24, R6, R8 ;  /* 0x000000061818723c */ /* 0x000fe20000041808 */
[----:B----4-:R-:W-:-:S05]  /*236b0*/  FMUL R12, R12, c[0x0][0x188] ;  /* 0x000062000c0c7a20 */ /* 0x010fca0000400000 */
[----:B------:R-:W-:Y:S01]  /*236c0*/  FSEL R4, R12, -INF , P5 ;  /* 0xff8000000c047808 */ /* 0x000fe20002800000 */
[----:B------:R-:W-:Y:S01]  /*236d0*/  ISETP.GE.AND P5, PT, R5, R3, PT ;  /* 0x000000030500720c */ /* 0x000fe20003fa6270 */
[----:B------:R-:W4:Y:S03]  /*236e0*/  LDL.LU R12, [R1+0x5c] ;  /* 0x00005c00010c7983 */ /* 0x000f260000300800 */
[----:B------:R0:W-:Y:S02]  /*236f0*/  STL [R1+0x68], R4 ;  /* 0x0000680401007387 */ /* 0x0001e40000100800 */
[----:B------:R-:W4:Y:S02]  /*23700*/  LDL.LU R3, [R1+0x58] ;  /* 0x0000580001037983 */ /* 0x000f240000300800 */
[----:B------:R-:W4:Y:S01]  /*23710*/  LDL.LU.64 R10, [R1+0x1970] ;  /* 0x00197000010a7983 */ /* 0x000f220000300a00 */
[----:B------:R-:W4:Y:S01]  /*23720*/  LDL.LU.64 R8, [R1+0x1968] ;  /* 0x0019680001087983 */ /* 0x000f220000300a00 */
[----:B------:R-:W4:Y:S03]  /*23730*/  LDL.LU.64 R6, [R1+0x1960] ;  /* 0x0019600001067983 */ /* 0x000f260000300a00 */
[----:B0-----:R-:W4:Y:S01]  /*23740*/  LDL.LU.64 R4, [R1+0x1958] ;  /* 0x0019580001047983 */ /* 0x001f220000300a00 */
[----:B--2---:R-:W-:-:S05]  /*23750*/  FMUL R13, R13, c[0x0][0x188] ;  /* 0x000062000d0d7a20 */ /* 0x004fca0000400000 */
[----:B------:R-:W-:Y:S01]  /*23760*/  FSEL R13, R13, -INF , P6 ;  /* 0xff8000000d0d7808 */ /* 0x000fe20003000000 */
[----:B------:R-:W-:-:S04]  /*23770*/  ISETP.GE.AND P6, PT, R22, R28, PT ;  /* 0x0000001c1600720c */ /* 0x000fc80003fc6270 */
[----:B------:R3:W-:Y:S04]  /*23780*/  STL [R1+0x4c], R13 ;  /* 0x00004c0d01007387 */ /* 0x0007e80000100800 */
[----:B------:R-:W0:Y:S01]  /*23790*/  S2R R22, SR_CTAID.X ;  /* 0x0000000000167919 */ /* 0x000e220000002500 */
[----:B---3--:R-:W-:-:S03]  /*237a0*/  FMUL R13, R20, c[0x0][0x188] ;  /* 0x00006200140d7a20 */ /* 0x008fc60000400000 */
[----:B------:R-:W1:Y:S01]  /*237b0*/  S2R R20, SR_TID.X ;  /* 0x0000000000147919 */ /* 0x000e620000002100 */
[----:B0-----:R-:W-:Y:S01]  /*237c0*/  IMAD.SHL.U32 R22, R22, 0x40, RZ ;  /* 0x0000004016167824 */ /* 0x001fe200078e00ff */
[----:B-1----:R-:W-:-:S04]  /*237d0*/  SHF.R.U32.HI R20, RZ, 0x2, R20 ;  /* 0x00000002ff147819 */ /* 0x002fc80000011614 */
[----:B------:R-:W-:-:S04]  /*237e0*/  SGXT.U32 R20, R20, 0x3 ;  /* 0x000000031414781a */ /* 0x000fc80000000000 */
[----:B------:R-:W-:Y:S02]  /*237f0*/  LOP3.LUT R20, R20, R22, RZ, 0xfc, !PT ;  /* 0x0000001614147212 */ /* 0x000fe400078efcff */
[----:B------:R-:W2:Y:S01]  /*23800*/  LDL.LU R22, [R1+0x1950] ;  /* 0x0019500001167983 */ /* 0x000ea20000300800 */
[----:B------:R-:W-:-:S05]  /*23810*/  FMUL R14, R14, c[0x0][0x188] ;  /* 0x000062000e0e7a20 */ /* 0x000fca0000400000 */
[----:B------:R-:W-:Y:S02]  /*23820*/  FSEL R14, R14, -INF , P1 ;  /* 0xff8000000e0e7808 */ /* 0x000fe40000800000 */
[----:B------:R-:W-:Y:S01]  /*23830*/  FSEL R13, R13, -INF , P2 ;  /* 0xff8000000d0d7808 */ /* 0x000fe20001000000 */
[-C--:B------:R-:W-:Y:S02]  /*23840*/  ISETP.GT.AND P1, PT, R20, R28.reuse, PT ;  /* 0x0000001c1400720c */ /* 0x080fe40003f24270 */
[----:B------:R2:W-:Y:S04]  /*23850*/  STL [R1+0x50], R14 ;  /* 0x0000500e01007387 */ /* 0x0005e80000100800 */
[----:B------:R-:W0:Y:S01]  /*23860*/  S2R R20, SR_TID.X ;  /* 0x0000000000147919 */ /* 0x000e220000002100 */
[----:B------:R1:W-:Y:S01]  /*23870*/  STL [R1+0x48], R13 ;  /* 0x0000480d01007387 */ /* 0x0003e20000100800 */
[----:B------:R-:W-:Y:S01]  /*23880*/  ISETP.GE.AND P2, PT, R2, R28, PT ;  /* 0x0000001c0200720c */ /* 0x000fe20003f46270 */
[----:B------:R-:W-:-:S02]  /*23890*/  FMUL R29, R29, c[0x0][0x188] ;  /* 0x000062001d1d7a20 */ /* 0x000fc40000400000 */
[----:B------:R-:W-:Y:S02]  /*238a0*/  FMUL R19, R19, c[0x0][0x188] ;  /* 0x0000620013137a20 */ /* 0x000fe40000400000 */
[----:B------:R-:W-:Y:S02]  /*238b0*/  FMUL R18, R18, c[0x0][0x188] ;  /* 0x0000620012127a20 */ /* 0x000fe40000400000 */
[----:B------:R-:W-:Y:S02]  /*238c0*/  FMUL R17, R17, c[0x0][0x188] ;  /* 0x0000620011117a20 */ /* 0x000fe40000400000 */
[----:B------:R-:W-:Y:S02]  /*238d0*/  FMUL R15, R15, c[0x0][0x188] ;  /* 0x000062000f0f7a20 */ /* 0x000fe40000400000 */
[----:B------:R-:W-:Y:S02]  /*238e0*/  FMUL R16, R16, c[0x0][0x188] ;  /* 0x0000620010107a20 */ /* 0x000fe40000400000 */
[----:B------:R-:W-:-:S02]  /*238f0*/  FMUL R23, R23, c[0x0][0x188] ;  /* 0x0000620017177a20 */ /* 0x000fc40000400000 */
[----:B----4-:R-:W-:Y:S02]  /*23900*/  FMUL R8, R8, c[0x0][0x188] ;  /* 0x0000620008087a20 */ /* 0x010fe40000400000 */
[----:B------:R-:W-:-:S03]  /*23910*/  FMUL R10, R10, c[0x0][0x188] ;  /* 0x000062000a0a7a20 */ /* 0x000fc60000400000 */
[----:B------:R-:W-:Y:S01]  /*23920*/  FSEL R8, R8, -INF , P4 ;  /* 0xff80000008087808 */ /* 0x000fe20002000000 */
[----:B--2---:R-:W-:-:S05]  /*23930*/  FMUL R14, R22, c[0x0][0x188] ;  /* 0x00006200160e7a20 */ /* 0x004fca0000400000 */
[----:B-1----:R-:W-:Y:S01]  /*23940*/  FSEL R13, R14, -INF , P3 ;  /* 0xff8000000e0d7808 */ /* 0x002fe20001800000 */
[----:B------:R-:W-:Y:S02]  /*23950*/  ISETP.GT.AND P3, PT, R2, R28, PT ;  /* 0x0000001c0200720c */ /* 0x000fe40003f64270 */
[----:B------:R-:W1:Y:S04]  /*23960*/  S2R R2, SR_CTAID.X ;  /* 0x0000000000027919 */ /* 0x000e680000002500 */
[----:B------:R2:W-:Y:S04]  /*23970*/  STL [R1+0x44], R13 ;  /* 0x0000440d01007387 */ /* 0x0005e80000100800 */
[----:B--2---:R-:W2:Y:S01]  /*23980*/  S2R R13, SR_CTAID.X ;  /* 0x00000000000d7919 */ /* 0x004ea20000002500 */
[----:B0-----:R-:W-:-:S02]  /*23990*/  SHF.R.U32.HI R14, RZ, 0x2, R20 ;  /* 0x00000002ff0e7819 */ /* 0x001fc40000011614 */
[--C-:B------:R-:W-:Y:S02]  /*239a0*/  SHF.R.U32.HI R22, RZ, 0x2, R20.reuse ;  /* 0x00000002ff167819 */ /* 0x100fe40000011614 */
[----:B------:R-:W-:Y:S01]  /*239b0*/  SGXT.U32 R14, R14, 0x3 ;  /* 0x000000030e0e781a */ /* 0x000fe20000000000 */
[----:B------:R-:W-:Y:S01]  /*239c0*/  SHF.R.U32.HI R20, RZ, 0x2, R20 ;  /* 0x00000002ff147819 */ /* 0x000fe20000011614 */
[----:B------:R0:W-:Y:S01]  /*239d0*/  STL [R1+0x40], R8 ;  /* 0x0000400801007387 */ /* 0x0001e20000100800 */
[----:B-1----:R-:W-:Y:S02]  /*239e0*/  SHF.L.U32 R2, R2, 0x6, RZ ;  /* 0x0000000602027819 */ /* 0x002fe400000006ff */
[----:B------:R-:W-:Y:S02]  /*239f0*/  SGXT.U32 R22, R22, 0x3 ;  /* 0x000000031616781a */ /* 0x000fe40000000000 */
[----:B------:R-:W-:Y:S01]  /*23a00*/  LOP3.LUT R14, R2, 0x10, R14, 0xfe, !PT ;  /* 0x00000010020e7812 */ /* 0x000fe200078efe0e */
[----:B------:R-:W-:Y:S01]  /*23a10*/  FSEL R2, R10, -INF , P5 ;  /* 0xff8000000a027808 */ /* 0x000fe20002800000 */
[----:B0-----:R-:W-:-:S02]  /*23a20*/  FSEL R8, R29, -INF , P6 ;  /* 0xff8000001d087808 */ /* 0x001fc40003000000 */
[----:B------:R-:W-:Y:S02]  /*23a30*/  SGXT.U32 R20, R20, 0x3 ;  /* 0x000000031414781a */ /* 0x000fe40000000000 */
[----:B--2---:R-:W-:Y:S01]  /*23a40*/  SHF.L.U32 R13, R13, 0x6, RZ ;  /* 0x000000060d0d7819 */ /* 0x004fe200000006ff */
[----:B------:R-:W-:Y:S01]  /*23a50*/  STL [R1+0x3c], R2 ;  /* 0x00003c0201007387 */ /* 0x000fe20000100800 */
[----:B------:R-:W-:Y:S02]  /*23a60*/  STL [R1+0x34], R8 ;  /* 0x0000340801007387 */ /* 0x000fe40000100800 */
[C---:B------:R-:W-:Y:S02]  /*23a70*/  LOP3.LUT R22, R13.reuse, 0x18, R22, 0xfe, !PT ;  /* 0x000000180d167812 */ /* 0x040fe400078efe16 */
[----:B------:R-:W-:Y:S01]  /*23a80*/  LOP3.LUT R20, R13, 0x20, R20, 0xfe, !PT ;  /* 0x000000200d147812 */ /* 0x000fe200078efe14 */
[----:B------:R0:W-:Y:S01]  /*23a90*/  STL [R1+0x18e8], R2 ;  /* 0x0018e80201007387 */ /* 0x0001e20000100800 */
[----:B------:R-:W-:-:S03]  /*23aa0*/  ISETP.GE.AND P6, PT, R22, R28, PT ;  /* 0x0000001c1600720c */ /* 0x000fc60003fc6270 */
[----:B------:R-:W1:Y:S01]  /*23ab0*/  S2R R13, SR_CTAID.X ;  /* 0x00000000000d7919 */ /* 0x000e620000002500 */
[----:B0-----:R-:W-:Y:S01]  /*23ac0*/  FSEL R2, R19, -INF , P1 ;  /* 0xff80000013027808 */ /* 0x001fe20000800000 */
[-C--:B------:R-:W-:Y:S01]  /*23ad0*/  ISETP.GT.AND P1, PT, R22, R28.reuse, PT ;  /* 0x0000001c1600720c */ /* 0x080fe20003f24270 */
[----:B------:R-:W-:Y:S01]  /*23ae0*/  FSEL R22, R18, -INF , P2 ;  /* 0xff80000012167808 */ /* 0x000fe20001000000 */
[-C--:B------:R-:W-:Y:S02]  /*23af0*/  ISETP.GE.AND P2, PT, R20, R28.reuse, PT ;  /* 0x0000001c1400720c */ /* 0x080fe40003f46270 */
[----:B------:R-:W0:Y:S04]  /*23b00*/  S2R R20, SR_TID.X ;  /* 0x0000000000147919 */ /* 0x000e280000002100 */
[----:B------:R2:W-:Y:S01]  /*23b10*/  STL [R1+0x30], R2 ;  /* 0x0000300201007387 */ /* 0x0005e20000100800 */
[CC--:B------:R-:W-:Y:S01]  /*23b20*/  ISETP.GT.AND P5, PT, R14.reuse, R28.reuse, PT ;  /* 0x0000001c0e00720c */ /* 0x0c0fe20003fa4270 */
[----:B------:R-:W-:Y:S01]  /*23b30*/  FMUL R3, R3, c[0x0][0x188] ;  /* 0x0000620003037a20 */ /* 0x000fe20000400000 */
[----:B------:R-:W-:-:S02]  /*23b40*/  ISETP.GE.AND P4, PT, R14, R28, PT ;  /* 0x0000001c0e00720c */ /* 0x000fc40003f86270 */
[----:B--2---:R-:W-:Y:S01]  /*23b50*/  FSEL R2, R17, -INF , P3 ;  /* 0xff80000011027808 */ /* 0x004fe20001800000 */
[----:B-1----:R-:W-:Y:S02]  /*23b60*/  IMAD.SHL.U32 R13, R13, 0x40, RZ ;  /* 0x000000400d0d7824 */ /* 0x002fe400078e00ff */
[----:B------:R-:W-:Y:S02]  /*23b70*/  FMUL R12, R12, c[0x0][0x188] ;  /* 0x000062000c0c7a20 */ /* 0x000fe40000400000 */
[----:B------:R1:W-:Y:S01]  /*23b80*/  STL [R1+0x2c], R2 ;  /* 0x00002c0201007387 */ /* 0x0003e20000100800 */
[----:B0-----:R-:W-:Y:S02]  /*23b90*/  SHF.R.U32.HI R17, RZ, 0x2, R20 ;  /* 0x00000002ff117819 */ /* 0x001fe40000011614 */
[----:B-1----:R-:W-:Y:S02]  /*23ba0*/  FSEL R2, R15, -INF , P5 ;  /* 0xff8000000f027808 */ /* 0x002fe40002800000 */
[----:B------:R-:W-:-:S02]  /*23bb0*/  SGXT.U32 R17, R17, 0x3 ;  /* 0x000000031111781a */ /* 0x000fc40000000000 */
[----:B------:R-:W-:Y:S01]  /*23bc0*/  SHF.R.U32.HI R18, RZ, 0x2, R20 ;  /* 0x00000002ff127819 */ /* 0x000fe20000011614 */
[----:B------:R-:W-:Y:S01]  /*23bd0*/  FMUL R4, R4, c[0x0][0x188] ;  /* 0x0000620004047a20 */ /* 0x000fe20000400000 */
[----:B------:R-:W-:Y:S01]  /*23be0*/  LOP3.LUT R17, R13, 0x20, R17, 0xfe, !PT ;  /* 0x000000200d117812 */ /* 0x000fe200078efe11 */
[----:B------:R-:W-:Y:S01]  /*23bf0*/  STL [R1+0x38], R22 ;  /* 0x0000381601007387 */ /* 0x000fe20000100800 */
[----:B------:R-:W-:Y:S01]  /*23c00*/  FSEL R20, R16, -INF , P4 ;  /* 0xff80000010147808 */ /* 0x000fe20002000000 */
[----:B------:R-:W-:Y:S02]  /*23c10*/  FMUL R5, R5, c[0x0][0x188] ;  /* 0x0000620005057a20 */ /* 0x000fe40000400000 */
[----:B------:R0:W-:Y:S01]  /*23c20*/  STL [R1+0x24], R2 ;  /* 0x0000240201007387 */ /* 0x0001e20000100800 */
[----:B------:R-:W-:Y:S02]  /*23c30*/  FSEL R3, R3, -INF , P6 ;  /* 0xff80000003037808 */ /* 0x000fe40003000000 */
[----:B------:R-:W-:Y:S01]  /*23c40*/  ISETP.GT.AND P3, PT, R17, R28, PT ;  /* 0x0000001c1100720c */ /* 0x000fe20003f64270 */
[----:B------:R-:W-:Y:S01]  /*23c50*/  STL [R1+0x28], R20 ;  /* 0x0000281401007387 */ /* 0x000fe20000100800 */
[----:B------:R-:W-:Y:S01]  /*23c60*/  FSEL R8, R4, -INF , P2 ;  /* 0xff80000004087808 */ /* 0x000fe20001000000 */
[----:B------:R1:W-:Y:S01]  /*23c70*/  STL [R1+0x20], R3 ;  /* 0x0000200301007387 */ /* 0x0003e20000100800 */
[----:B------:R-:W-:-:S02]  /*23c80*/  FSEL R4, R5, -INF , P3 ;  /* 0xff80000005047808 */ /* 0x000fc40001800000 */
[----:B0-----:R-:W-:-:S05]  /*23c90*/  FSEL R2, R12, -INF , P1 ;  /* 0xff8000000c027808 */ /* 0x001fca0000800000 */
[----:B------:R-:W-:Y:S01]  /*23ca0*/  STL [R1+0x18], R2 ;  /* 0x0000180201007387 */ /* 0x000fe20000100800 */
[----:B------:R-:W2:Y:S02]  /*23cb0*/  LDL.LU R14, [R1+0x14] ;  /* 0x00001400010e7983 */ /* 0x000ea40000300800 */
[----:B------:R-:W3:Y:S02]  /*23cc0*/  LDL.LU R29, [R1+0x1c] ;  /* 0x00001c00011d7983 */ /* 0x000ee40000300800 */
[----:B------:R-:W-:Y:S01]  /*23cd0*/  STL [R1+0x10], R8 ;  /* 0x0000100801007387 */ /* 0x000fe20000100800 */
[----:B------:R0:W-:Y:S04]  /*23ce0*/  STL [R1+0xc], R4 ;  /* 0x00000c0401007387 */ /* 0x0001e80000100800 */
[----:B------:R-:W4:Y:S04]  /*23cf0*/  S2R R15, SR_TID.X ;  /* 0x00000000000f7919 */ /* 0x000f280000002100 */
[----:B-1----:R-:W1:Y:S04]  /*23d00*/  S2R R3, SR_CTAID.X ;  /* 0x0000000000037919 */ /* 0x002e680000002500 */
[----:B0-----:R-:W0:Y:S01]  /*23d10*/  S2R R4, SR_TID.X ;  /* 0x0000000000047919 */ /* 0x001e220000002100 */
[----:B------:R-:W-:Y:S01]  /*23d20*/  SGXT.U32 R18, R18, 0x3 ;  /* 0x000000031212781a */ /* 0x000fe20000000000 */
[----:B------:R-:W-:-:S03]  /*23d30*/  FMUL R6, R6, c[0x0][0x188] ;  /* 0x0000620006067a20 */ /* 0x000fc60000400000 */
[----:B------:R-:W-:Y:S01]  /*23d40*/  LOP3.LUT R18, R13, 0x28, R18, 0xfe, !PT ;  /* 0x000000280d127812 */ /* 0x000fe200078efe12 */
[----:B------:R-:W-:Y:S01]  /*23d50*/  FMUL R7, R7, c[0x0][0x188] ;  /* 0x0000620007077a20 */ /* 0x000fe20000400000 */
[----:B------:R-:W-:Y:S02]  /*23d60*/  IADD3 R12, R28, 0x61, RZ ;  /* 0x000000611c0c7810 */ /* 0x000fe40007ffe0ff */
[----:B------:R-:W-:Y:S02]  /*23d70*/  ISETP.GE.AND P4, PT, R18, R28, PT ;  /* 0x0000001c1200720c */ /* 0x000fe40003f86270 */
[----:B----4-:R-:W-:Y:S02]  /*23d80*/  SHF.R.U32.HI R2, RZ, 0x2, R15 ;  /* 0x00000002ff027819 */ /* 0x010fe4000001160f */
[----:B-1----:R-:W-:Y:S02]  /*23d90*/  SHF.L.U32 R3, R3, 0x6, RZ ;  /* 0x0000000603037819 */ /* 0x002fe400000006ff */
[--C-:B0-----:R-:W-:Y:S01]  /*23da0*/  SHF.R.U32.HI R16, RZ, 0x2, R4.reuse ;  /* 0x00000002ff107819 */ /* 0x101fe20000011604 */
[----:B------:R-:W-:Y:S01]  /*23db0*/  SHF.R.U32.HI R4, RZ, 0x2, R4 ;  /* 0x00000002ff047819 */ /* 0x000fe20000011604 */
[----:B------:R-:W-:-:S03]  /*23dc0*/  SGXT.U32 R2, R2, 0x3 ;  /* 0x000000030202781a */ /* 0x000fc60000000000 */
[----:B------:R-:W-:Y:S02]  /*23dd0*/  SGXT.U32 R4, R4, 0x3 ;  /* 0x000000030404781a */ /* 0x000fe40000000000 */
[----:B------:R-:W-:Y:S02]  /*23de0*/  SGXT.U32 R16, R16, 0x3 ;  /* 0x000000031010781a */ /* 0x000fe40000000000 */
[----:B------:R-:W-:Y:S02]  /*23df0*/  ISETP.GT.AND P5, PT, R18, R28, PT ;  /* 0x0000001c1200720c */ /* 0x000fe40003fa4270 */
[C---:B------:R-:W-:Y:S02]  /*23e00*/  LOP3.LUT R2, R3.reuse, 0x38, R2, 0xfe, !PT ;  /* 0x0000003803027812 */ /* 0x040fe400078efe02 */
[----:B------:R-:W-:Y:S02]  /*23e10*/  LOP3.LUT R4, R4, R3, RZ, 0xfc, !PT ;  /* 0x0000000304047212 */ /* 0x000fe400078efcff */
[----:B------:R-:W-:Y:S01]  /*23e20*/  LOP3.LUT R16, R3, 0x8, R16, 0xfe, !PT ;  /* 0x0000000803107812 */ /* 0x000fe200078efe10 */
[----:B------:R-:W-:-:S02]  /*23e30*/  FSEL R3, R6, -INF , P4 ;  /* 0xff80000006037808 */ /* 0x000fc40002000000 */
[----:B------:R-:W-:Y:S01]  /*23e40*/  FMUL R10, R26, c[0x0][0x188] ;  /* 0x000062001a0a7a20 */ /* 0x000fe20000400000 */
[----:B------:R-:W-:Y:S02]  /*23e50*/  ISETP.GE.AND P4, PT, R4, R12, PT ;  /* 0x0000000c0400720c */ /* 0x000fe40003f86270 */
[----:B------:R-:W-:Y:S01]  /*23e60*/  ISETP.GE.AND P2, PT, R2, R28, PT ;  /* 0x0000001c0200720c */ /* 0x000fe20003f46270 */
[----:B------:R-:W-:Y:S01]  /*23e70*/  FSEL R4, R7, -INF , P5 ;  /* 0xff80000007047808 */ /* 0x000fe20002800000 */
[----:B------:R-:W-:Y:S02]  /*23e80*/  ISETP.GE.AND P5, PT, R16, R12, PT ;  /* 0x0000000c1000720c */ /* 0x000fe40003fa6270 */
[----:B------:R-:W-:Y:S02]  /*23e90*/  FSEL R7, R10, -INF , P2 ;  /* 0xff8000000a077808 */ /* 0x000fe40001000000 */
[----:B------:R-:W-:Y:S02]  /*23ea0*/  FSEL R10, R23, -INF , P5 ;  /* 0xff800000170a7808 */ /* 0x000fe40002800000 */
[----:B------:R-:W4:Y:S01]  /*23eb0*/  LDL.LU R23, [R1+0x194c] ;  /* 0x00194c0001177983 */ /* 0x000f220000300800 */
[----:B------:R-:W-:-:S04]  /*23ec0*/  SHF.R.U32.HI R19, RZ, 0x2, R15 ;  /* 0x00000002ff137819 */ /* 0x000fc8000001160f */
[----:B------:R-:W-:-:S04]  /*23ed0*/  SGXT.U32 R19, R19, 0x3 ;  /* 0x000000031313781a */ /* 0x000fc80000000000 */
[----:B------:R-:W-:Y:S02]  /*23ee0*/  LOP3.LUT R19, R13, 0x30, R19, 0xfe, !PT ;  /* 0x000000300d137812 */ /* 0x000fe400078efe13 */
[-C--:B------:R-:W-:Y:S02]  /*23ef0*/  ISETP.GT.AND P3, PT, R2, R28.reuse, PT ;  /* 0x0000001c0200720c */ /* 0x080fe40003f64270 */
[CC--:B------:R-:W-:Y:S02]  /*23f00*/  ISETP.GE.AND P6, PT, R19.reuse, R28.reuse, PT ;  /* 0x0000001c1300720c */ /* 0x0c0fe40003fc6270 */
[----:B------:R-:W-:Y:S02]  /*23f10*/  ISETP.GT.AND P1, PT, R19, R28, PT ;  /* 0x0000001c1300720c */ /* 0x000fe40003f24270 */
[----:B------:R-:W0:Y:S01]  /*23f20*/  S2R R28, SR_CTAID.X ;  /* 0x00000000001c7919 */ /* 0x000e220000002500 */
[--C-:B------:R-:W-:Y:S01]  /*23f30*/  SHF.R.U32.HI R16, RZ, 0x2, R15.reuse ;  /* 0x00000002ff107819 */ /* 0x100fe2000001160f */
[----:B------:R-:W-:-:S02]  /*23f40*/  SHF.R.U32.HI R15, RZ, 0x2, R15 ;  /* 0x00000002ff0f7819 */ /* 0x000fc4000001160f */
[----:B------:R-:W-:Y:S02]  /*23f50*/  FMUL R5, R24, c[0x0][0x188] ;  /* 0x0000620018057a20 */ /* 0x000fe40000400000 */
[----:B------:R-:W-:Y:S02]  /*23f60*/  SGXT.U32 R15, R15, 0x3 ;  /* 0x000000030f0f781a */ /* 0x000fe40000000000 */
[----:B------:R-:W-:Y:S01]  /*23f70*/  SGXT.U32 R16, R16, 0x3 ;  /* 0x000000031010781a */ /* 0x000fe20000000000 */
[----:B------:R-:W-:Y:S02]  /*23f80*/  FMUL R8, R25, c[0x0][0x188] ;  /* 0x0000620019087a20 */ /* 0x000fe40000400000 */
[----:B------:R-:W-:Y:S02]  /*23f90*/  FMUL R0, R0, c[0x0][0x188] ;  /* 0x0000620000007a20 */ /* 0x000fe40000400000 */
[----:B------:R-:W-:Y:S01]  /*23fa0*/  FMUL R13, R27, c[0x0][0x188] ;  /* 0x000062001b0d7a20 */ /* 0x000fe20000400000 */
[----:B------:R-:W-:-:S02]  /*23fb0*/  FSEL R5, R5, -INF , P6 ;  /* 0xff80000005057808 */ /* 0x000fc40003000000 */
[----:B------:R-:W-:Y:S02]  /*23fc0*/  FSEL R6, R8, -INF , P1 ;  /* 0xff80000008067808 */ /* 0x000fe40000800000 */
[----:B------:R-:W-:Y:S02]  /*23fd0*/  FSEL R0, R0, -INF , P4 ;  /* 0xff80000000007808 */ /* 0x000fe40002000000 */
[----:B------:R-:W-:Y:S02]  /*23fe0*/  FSEL R8, R13, -INF , P3 ;  /* 0xff8000000d087808 */ /* 0x000fe40001800000 */
[----:B0-----:R-:W-:-:S04]  /*23ff0*/  SHF.L.U32 R28, R28, 0x6, RZ ;  /* 0x000000061c1c7819 */ /* 0x001fc800000006ff */
[C---:B------:R-:W-:Y:S02]  /*24000*/  LOP3.LUT R15, R28.reuse, 0x10, R15, 0xfe, !PT ;  /* 0x000000101c0f7812 */ /* 0x040fe400078efe0f */
[----:B------:R-:W-:Y:S02]  /*24010*/  LOP3.LUT R16, R28, 0x18, R16, 0xfe, !PT ;  /* 0x000000181c107812 */ /* 0x000fe400078efe10 */
[-C--:B------:R-:W-:Y:S02]  /*24020*/  ISETP.GE.AND P2, PT, R17, R12.reuse, PT ;  /* 0x0000000c1100720c */ /* 0x080fe40003f46270 */
[-C--:B------:R-:W-:Y:S02]  /*24030*/  ISETP.GE.AND P6, PT, R15, R12.reuse, PT ;  /* 0x0000000c0f00720c */ /* 0x080fe40003fc6270 */
[-C--:B------:R-:W-:Y:S01]  /*24040*/  ISETP.GE.AND P1, PT, R16, R12.reuse, PT ;  /* 0x0000000c1000720c */ /* 0x080fe20003f26270 */
[-C--:B------:R-:W-:Y:S01]  /*24050*/  ISETP.GE.AND P3, PT, R18, R12.reuse, PT ;  /* 0x0000000c1200720c */ /* 0x080fe20003f66270 */
[----:B------:R-:W-:-:S02]  /*24060*/  ISETP.GE.AND P4, PT, R19, R12, PT ;  /* 0x0000000c1300720c */ /* 0x000fc40003f86270 */
[----:B------:R-:W-:Y:S01]  /*24070*/  ISETP.GE.AND P5, PT, R2, R12, PT ;  /* 0x0000000c0200720c */ /* 0x000fe20003fa6270 */
[----:B------:R-:W-:Y:S01]  /*24080*/  FMUL R12, R21, c[0x0][0x188] ;  /* 0x00006200150c7a20 */ /* 0x000fe20000400000 */
[----:B------:R0:W-:Y:S01]  /*24090*/  STL [R1+0x18ec], R10 ;  /* 0x0018ec0a01007387 */ /* 0x0001e20000100800 */
[----:B------:R-:W-:Y:S02]  /*240a0*/  STL [R1+0x8], R0 ;  /* 0x0000080001007387 */ /* 0x000fe40000100800 */
[----:B------:R1:W-:Y:S02]  /*240b0*/  STL [R1+0x18f0], R0 ;  /* 0x0018f00001007387 */ /* 0x0003e40000100800 */
[----:B------:R-:W4:Y:S01]  /*240c0*/  LDL R27, [R1+0x114] ;  /* 0x00011400011b7983 */ /* 0x000f220000100800 */
[----:B------:R-:W4:Y:S04]  /*240d0*/  LDL R26, [R1+0x100] ;  /* 0x00010000011a7983 */ /* 0x000f280000100800 */
[----:B------:R-:W4:Y:S04]  /*240e0*/  LDL R25, [R1+0x104] ;  /* 0x0001040001197983 */ /* 0x000f280000100800 */
[----:B------:R-:W4:Y:S04]  /*240f0*/  LDL R24, [R1+0x108] ;  /* 0x0001080001187983 */ /* 0x000f280000100800 */
[----:B------:R-:W4:Y:S04]  /*24100*/  LDL R28, [R1+0x10c] ;  /* 0x00010c00011c7983 */ /* 0x000f280000100800 */
[----:B0-----:R-:W4:Y:S04]  /*24110*/  LDL R10, [R1+0x110] ;  /* 0x00011000010a7983 */ /* 0x001f280000100800 */
[----:B------:R-:W4:Y:S04]  /*24120*/  LDL R2, [R1+0x11c] ;  /* 0x00011c0001027983 */ /* 0x000f280000100800 */
[----:B-1----:R-:W4:Y:S04]  /*24130*/  LDL R0, [R1+0x10] ;  /* 0x0000100001007983 */ /* 0x002f280000100800 */
[----:B------:R-:W4:Y:S01]  /*24140*/  LDL R21, [R1+0x34] ;  /* 0x0000340001157983 */ /* 0x000f220000100800 */
[----:B------:R-:W-:Y:S01]  /*24150*/  FSEL R16, R12, -INF , P2 ;  /* 0xff8000000c107808 */ /* 0x000fe20001000000 */
[----:B--2---:R-:W-:-:S02]  /*24160*/  FMUL R14, R14, c[0x0][0x188] ;  /* 0x000062000e0e7a20 */ /* 0x004fc40000400000 */
[----:B---3--:R-:W-:Y:S02]  /*24170*/  FMUL R15, R29, c[0x0][0x188] ;  /* 0x000062001d0f7a20 */ /* 0x008fe40000400000 */
[----:B------:R-:W2:Y:S01]  /*24180*/  LDL R29, [R1+0x118] ;  /* 0x00011800011d7983 */ /* 0x000ea20000100800 */
[----:B------:R-:W-:Y:S02]  /*24190*/  FSEL R14, R14, -INF , P6 ;  /* 0xff8000000e0e7808 */ /* 0x000fe40003000000 */
[----:B------:R-:W-:Y:S01]  /*241a0*/  FSEL R15, R15, -INF , P1 ;  /* 0xff8000000f0f7808 */ /* 0x000fe20000800000 */
[----:B----4-:R-:W-:Y:S02]  /*241b0*/  FMUL R13, R23, c[0x0][0x188] ;  /* 0x00006200170d7a20 */ /* 0x010fe40000400000 */
[----:B------:R-:W3:Y:S01]  /*241c0*/  LDL R23, [R1+0x20] ;  /* 0x0000200001177983 */ /* 0x000ee20000100800 */
[----:B------:R0:W-:Y:S02]  /*241d0*/  STL [R1+0x18f4], R14 ;  /* 0x0018f40e01007387 */ /* 0x0001e40000100800 */
[----:B------:R-:W-:Y:S01]  /*241e0*/  FSEL R17, R13, -INF , P3 ;  /* 0xff8000000d117808 */ /* 0x000fe20001800000 */
[----:B0-----:R-:W4:Y:S01]  /*241f0*/  LDL R14, [R1+0xc] ;  /* 0x00000c00010e7983 */ /* 0x001f220000100800 */
[----:B------:R0:W-:Y:S02]  /*24200*/  STL [R1+0x18f8], R15 ;  /* 0x0018f80f01007387 */ /* 0x0001e40000100800 */
[----:B------:R-:W3:Y:S01]  /*24210*/  LDL R12, [R1+0x24] ;  /* 0x00002400010c7983 */ /* 0x000ee20000100800 */
[----:B0-----:R-:W4:Y:S01]  /*24220*/  LDL R15, [R1+0x18] ;  /* 0x00001800010f7983 */ /* 0x001f220000100800 */
[----:B------:R0:W-:Y:S02]  /*24230*/  STL [R1+0x18fc], R16 ;  /* 0x0018fc1001007387 */ /* 0x0001e40000100800 */
[----:B------:R-:W4:Y:S01]  /*24240*/  LDL R13, [R1+0x30] ;  /* 0x00003000010d7983 */ /* 0x000f220000100800 */
[----:B0-----:R-:W4:Y:S01]  /*24250*/  LDL R16, [R1+0x2c] ;  /* 0x00002c0001107983 */ /* 0x001f220000100800 */
[----:B------:R-:W-:-:S02]  /*24260*/  FMUL R9, R9, c[0x0][0x188] ;  /* 0x0000620009097a20 */ /* 0x000fc40000400000 */
[----:B------:R-:W-:-:S03]  /*24270*/  FMUL R11, R11, c[0x0][0x188] ;  /* 0x000062000b0b7a20 */ /* 0x000fc60000400000 */
[----:B------:R-:W-:Y:S02]  /*24280*/  FSEL R18, R9, -INF , P4 ;  /* 0xff80000009127808 */ /* 0x000fe40002000000 */
[----:B------:R-:W-:Y:S01]  /*24290*/  FSEL R19, R11, -INF , P5 ;  /* 0xff8000000b137808 */ /* 0x000fe20002800000 */
[----:B------:R-:W-:Y:S02]  /*242a0*/  STL [R1+0x1900], R17 ;  /* 0x0019001101007387 */ /* 0x000fe40000100800 */
[----:B------:R-:W-:Y:S02]  /*242b0*/  STL [R1+0x1904], R18 ;  /* 0x0019041201007387 */ /* 0x000fe40000100800 */
[----:B------:R-:W-:Y:S01]  /*242c0*/  STL [R1+0x1908], R19 ;  /* 0x0019081301007387 */ /* 0x000fe20000100800 */
[----:B------:R-:W-:Y:S02]  /*242d0*/  STL [R1+0x1910], R3 ;  /* 0x0019100301007387 */ /* 0x000fe40000100800 */
[----:B------:R-:W-:Y:S01]  /*242e0*/  STL [R1+0x190c], R4 ;  /* 0x00190c0401007387 */ /* 0x000fe20000100800 */
[----:B------:R-:W-:Y:S01]  /*242f0*/  FMNMX R11, R5, R6, !PT ;  /* 0x00000006050b7209 */ /* 0x000fe20007800000 */
[----:B------:R-:W-:Y:S01]  /*24300*/  STL [R1+0x1918], R5 ;  /* 0x0019180501007387 */ /* 0x000fe20000100800 */
[----:B------:R-:W-:Y:S01]  /*24310*/  STL [R1+0x1914], R6 ;  /* 0x0019140601007387 */ /* 0x000fe20000100800 */
[----:B------:R-:W-:Y:S01]  /*24320*/  FMNMX R9, R7, R8, !PT ;  /* 0x0000000807097209 */ /* 0x000fe20007800000 */
[----:B------:R-:W-:Y:S01]  /*24330*/  STL [R1+0x1920], R7 ;  /* 0x0019200701007387 */ /* 0x000fe20000100800 */
[----:B------:R-:W-:Y:S01]  /*24340*/  STL [R1+0x191c], R8 ;  /* 0x00191c0801007387 */ /* 0x000fe20000100800 */
[----:B------:R-:W-:-:S02]  /*24350*/  FMNMX R11, R2, R11, !PT ;  /* 0x0000000b020b7209 */ /* 0x000fc40007800000 */
[----:B--2---:R-:W-:Y:S02]  /*24360*/  FMNMX R9, R29, R9, !PT ;  /* 0x000000091d097209 */ /* 0x004fe40007800000 */
[----:B---3--:R-:W-:Y:S01]  /*24370*/  FMNMX R20, R20, R12, !PT ;  /* 0x0000000c14147209 */ /* 0x008fe20007800000 */
[----:B------:R-:W-:-:S03]  /*24380*/  FMNMX R12, R3, R4, !PT ;  /* 0x00000004030c7209 */ /* 0x000fc60007800000 */
[----:B------:R-:W-:Y:S02]  /*24390*/  FMNMX R20, R26, R20, !PT ;  /* 0x000000141a147209 */ /* 0x000fe40007800000 */
[----:B----4-:R-:W-:Y:S02]  /*243a0*/  FMNMX R23, R23, R15, !PT ;  /* 0x0000000f17177209 */ /* 0x010fe40007800000 */
[----:B------:R-:W-:Y:S01]  /*243b0*/  FMNMX R21, R21, R13, !PT ;  /* 0x0000000d15157209 */ /* 0x000fe20007800000 */
[----:B------:R-:W-:Y:S01]  /*243c0*/  FMNMX R13, R0, R14, !PT ;  /* 0x0000000e000d7209 */ /* 0x000fe20007800000 */
[----:B------:R-:W-:Y:S02]  /*243d0*/  FMNMX R23, R25, R23, !PT ;  /* 0x0000001719177209 */ /* 0x000fe40007800000 */
[----:B------:R-:W-:Y:S02]  /*243e0*/  FMNMX R22, R22, R16, !PT ;  /* 0x0000001016167209 */ /* 0x000fe40007800000 */
[----:B------:R-:W-:-:S02]  /*243f0*/  FMNMX R13, R24, R13, !PT ;  /* 0x0000000d180d7209 */ /* 0x000fc40007800000 */
[----:B------:R-:W-:Y:S02]  /*24400*/  FMNMX R22, R27, R22, !PT ;  /* 0x000000161b167209 */ /* 0x000fe40007800000 */
[----:B------:R-:W-:-:S03]  /*24410*/  FMNMX R12, R28, R12, !PT ;  /* 0x0000000c1c0c7209 */ /* 0x000fc60007800000 */
[----:B------:R0:W-:Y:S01]  /*24420*/  STL [R1+0x1948], R22 ;  /* 0x0019481601007387 */ /* 0x0001e20000100800 */
[----:B------:R1:W-:Y:S02]  /*24430*/  STL [R1+0x1944], R20 ;  /* 0x0019441401007387 */ /* 0x0003e40000100800 */
[----:B------:R2:W-:Y:S02]  /*24440*/  STL [R1+0x1940], R23 ;  /* 0x0019401701007387 */ /* 0x0005e40000100800 */
[----:B------:R3:W-:Y:S01]  /*24450*/  STL [R1+0x193c], R13 ;  /* 0x00193c0d01007387 */ /* 0x0007e20000100800 */
[----:B------:R3:W-:Y:S01]  /*24460*/  STL [R1+0x1938], R12 ;  /* 0x0019380c01007387 */ /* 0x0007e20000100800 */
[----:B------:R3:W-:Y:S03]  /*24470*/  STL [R1+0x1934], R11 ;  /* 0x0019340b01007387 */ /* 0x0007e60000100800 */
[----:B0-----:R-:W4:Y:S04]  /*24480*/  LDL R22, [R1+0xac] ;  /* 0x0000ac0001167983 */ /* 0x001f280000100800 */
[----:B-1----:R-:W4:Y:S04]  /*24490*/  LDL R20, [R1+0xb4] ;  /* 0x0000b40001147983 */ /* 0x002f280000100800 */
[----:B--2---:R-:W2:Y:S04]  /*244a0*/  LDL R23, [R1+0xb8] ;  /* 0x0000b80001177983 */ /* 0x004ea80000100800 */
[----:B---3--:R-:W3:Y:S04]  /*244b0*/  LDL R13, [R1+0xcc] ;  /* 0x0000cc00010d7983 */ /* 0x008ee80000100800 */
[----:B------:R-:W2:Y:S04]  /*244c0*/  LDL R12, [R1+0xe0] ;  /* 0x0000e000010c7983 */ /* 0x000ea80000100800 */
[----:B------:R-:W2:Y:S01]  /*244d0*/  LDL R11, [R1+0xe8] ;  /* 0x0000e800010b7983 */ /* 0x000ea20000100800 */
[----:B------:R0:W-:Y:S02]  /*244e0*/  STL [R1+0x1930], R9 ;  /* 0x0019300901007387 */ /* 0x0001e40000100800 */
[----:B------:R-:W2:Y:S01]  /*244f0*/  LDL R7, [R1+0xa8] ;  /* 0x0000a80001077983 */ /* 0x000ea20000100800 */
[----:B0-----:R-:W3:Y:S04]  /*24500*/  LDL R9, [R1+0xec] ;  /* 0x0000ec0001097983 */ /* 0x001ee80000100800 */
[----:B--2---:R0:W-:Y:S04]  /*24510*/  STL [R1+0x1924], R7 ;  /* 0x0019240701007387 */ /* 0x0041e80000100800 */
[----:B0-----:R-:W2:Y:S01]  /*24520*/  LDL R7, [R1+0xa4] ;  /* 0x0000a40001077983 */ /* 0x001ea20000100800 */
[----:B------:R-:W-:-:S03]  /*24530*/  FMNMX R21, R10, R21, !PT ;  /* 0x000000150a157209 */ /* 0x000fc60007800000 */
[----:B--2---:R0:W-:Y:S04]  /*24540*/  STL [R1+0x1928], R7 ;  /* 0x0019280701007387 */ /* 0x0041e80000100800 */
[----:B0-----:R-:W2:Y:S01]  /*24550*/  LDL R7, [R1+0xa0] ;  /* 0x0000a00001077983 */ /* 0x001ea20000100800 */
[----:B----4-:R-:W-:-:S03]  /*24560*/  FMNMX R21, R22, R21, !PT ;  /* 0x0000001516157209 */ /* 0x010fc60007800000 */
[----:B--2---:R0:W-:Y:S01]  /*24570*/  STL [R1+0x192c], R7 ;  /* 0x00192c0701007387 */ /* 0x0041e20000100800 */
[----:B------:R-:W2:Y:S02]  /*24580*/  LDL R8, [R1+0xb0] ;  /* 0x0000b00001087983 */ /* 0x000ea40000100800 */
[----:B------:R-:W4:Y:S02]  /*24590*/  LDL R5, [R1+0xc0] ;  /* 0x0000c00001057983 */ /* 0x000f240000100800 */
[----:B------:R-:W2:Y:S01]  /*245a0*/  LDL R6, [R1+0xc8] ;  /* 0x0000c80001067983 */ /* 0x000ea20000100800 */
[----:B------:R-:W2:Y:S04]  /*245b0*/  LDL R3, [R1+0xc4] ;  /* 0x0000c40001037983 */ /* 0x000ea80000100800 */
[----:B------:R-:W2:Y:S04]  /*245c0*/  LDL R4, [R1+0xbc] ;  /* 0x0000bc0001047983 */ /* 0x000ea80000100800 */
[----:B------:R-:W2:Y:S04]  /*245d0*/  LDL R19, [R1+0x70] ;  /* 0x0000700001137983 */ /* 0x000ea80000100800 */
[----:B------:R-:W2:Y:S04]  /*245e0*/  LDL R18, [R1+0x74] ;  /* 0x0000740001127983 */ /* 0x000ea80000100800 */
[----:B0-----:R-:W2:Y:S04]  /*245f0*/  LDL R7, [R1+0xe4] ;  /* 0x0000e40001077983 */ /* 0x001ea80000100800 */
[----:B------:R-:W2:Y:S04]  /*24600*/  LDL R17, [R1+0x78] ;  /* 0x0000780001117983 */ /* 0x000ea80000100800 */
        /* <DEDUP_REMOVED lines=11> */
[----:B------:R-:W2:Y:S01]  /*246c0*/  LDL R29, [R1+0x40] ;  /* 0x00004000011d7983 */ /* 0x000ea20000100800 */
[----:B------:R-:W2:Y:S02]  /*246d0*/  LDL.LU R22, [R1+0x1948] ;  /* 0x0019480001167983 */ /* 0x000ea40000300800 */
[----:B--2---:R-:W-:-:S02]  /*246e0*/  FMNMX R22, R20, R22, !PT ;  /* 0x0000001614167209 */ /* 0x004fc40007800000 */
[----:B------:R-:W2:Y:S02]  /*246f0*/  LDL.LU R20, [R1+0x1944] ;  /* 0x0019440001147983 */ /* 0x000ea40000300800 */
[----:B--2---:R-:W-:Y:S02]  /*24700*/  FMNMX R20, R23, R20, !PT ;  /* 0x0000001417147209 */ /* 0x004fe40007800000 */
[----:B------:R-:W3:Y:S02]  /*24710*/  LDL.LU R23, [R1+0x1940] ;  /* 0x0019400001177983 */ /* 0x000ee40000300800 */
[----:B---3--:R-:W-:Y:S02]  /*24720*/  FMNMX R23, R13, R23, !PT ;  /* 0x000000170d177209 */ /* 0x008fe40007800000 */
[----:B------:R-:W2:Y:S02]  /*24730*/  LDL.LU R13, [R1+0x193c] ;  /* 0x00193c00010d7983 */ /* 0x000ea40000300800 */
[----:B--2---:R-:W-:-:S02]  /*24740*/  FMNMX R13, R12, R13, !PT ;  /* 0x0000000d0c0d7209 */ /* 0x004fc40007800000 */
[----:B------:R-:W2:Y:S02]  /*24750*/  LDL.LU R12, [R1+0x1938] ;  /* 0x00193800010c7983 */ /* 0x000ea40000300800 */
[----:B--2---:R-:W-:Y:S02]  /*24760*/  FMNMX R12, R11, R12, !PT ;  /* 0x0000000c0b0c7209 */ /* 0x004fe40007800000 */
[----:B------:R-:W2:Y:S02]  /*24770*/  LDL.LU R11, [R1+0x1934] ;  /* 0x00193400010b7983 */ /* 0x000ea40000300800 */
[----:B--2---:R-:W-:Y:S02]  /*24780*/  FMNMX R11, R9, R11, !PT ;  /* 0x0000000b090b7209 */ /* 0x004fe40007800000 */
[----:B------:R-:W2:Y:S02]  /*24790*/  LDL.LU R9, [R1+0x1930] ;  /* 0x0019300001097983 */ /* 0x000ea40000300800 */
[----:B--2---:R-:W-:-:S02]  /*247a0*/  FMNMX R9, R7, R9, !PT ;  /* 0x0000000907097209 */ /* 0x004fc40007800000 */
[----:B------:R-:W2:Y:S02]  /*247b0*/  LDL.LU R7, [R1+0x192c] ;  /* 0x00192c0001077983 */ /* 0x000ea40000300800 */
[----:B--2---:R-:W-:Y:S02]  /*247c0*/  FMNMX R21, R7, R21, !PT ;  /* 0x0000001507157209 */ /* 0x004fe40007800000 */
[----:B------:R-:W2:Y:S02]  /*247d0*/  LDL.LU R7, [R1+0x1928] ;  /* 0x0019280001077983 */ /* 0x000ea40000300800 */
[----:B--2---:R-:W-:Y:S02]  /*247e0*/  FMNMX R22, R7, R22, !PT ;  /* 0x0000001607167209 */ /* 0x004fe40007800000 */
[----:B------:R-:W2:Y:S01]  /*247f0*/  LDL.LU R7, [R1+0x1924] ;  /* 0x0019240001077983 */ /* 0x000ea20000300800 */
[----:B------:R-:W-:Y:S02]  /*24800*/  FMNMX R23, R8, R23, !PT ;  /* 0x0000001708177209 */ /* 0x000fe40007800000 */
[----:B----4-:R-:W-:-:S02]  /*24810*/  FMNMX R13, R5, R13, !PT ;  /* 0x0000000d050d7209 */ /* 0x010fc40007800000 */
[----:B------:R-:W-:Y:S02]  /*24820*/  FMNMX R12, R6, R12, !PT ;  /* 0x0000000c060c7209 */ /* 0x000fe40007800000 */
[----:B------:R-:W-:Y:S02]  /*24830*/  FMNMX R11, R3, R11, !PT ;  /* 0x0000000b030b7209 */ /* 0x000fe40007800000 */
[----:B------:R-:W-:Y:S02]  /*24840*/  FMNMX R9, R4, R9, !PT ;  /* 0x0000000904097209 */ /* 0x000fe40007800000 */
[----:B------:R-:W-:Y:S02]  /*24850*/  FMNMX R21, R19, R21, !PT ;  /* 0x0000001513157209 */ /* 0x000fe40007800000 */
[----:B------:R-:W-:Y:S02]  /*24860*/  FMNMX R22, R18, R22, !PT ;  /* 0x0000001612167209 */ /* 0x000fe40007800000 */
[----:B------:R-:W-:-:S02]  /*24870*/  FMNMX R23, R16, R23, !PT ;  /* 0x0000001710177209 */ /* 0x000fc40007800000 */
[----:B------:R-:W-:Y:S02]  /*24880*/  FMNMX R13, R15, R13, !PT ;  /* 0x0000000d0f0d7209 */ /* 0x000fe40007800000 */
[----:B------:R-:W-:Y:S02]  /*24890*/  FMNMX R12, R14, R12, !PT ;  /* 0x0000000c0e0c7209 */ /* 0x000fe40007800000 */
[----:B------:R-:W-:Y:S02]  /*248a0*/  FMNMX R11, R0, R11, !PT ;  /* 0x0000000b000b7209 */ /* 0x000fe40007800000 */
[----:B------:R-:W-:Y:S02]  /*248b0*/  FMNMX R9, R10, R9, !PT ;  /* 0x000000090a097209 */ /* 0x000fe40007800000 */
[----:B------:R-:W-:Y:S02]  /*248c0*/  FMNMX R21, R2, R21, !PT ;  /* 0x0000001502157209 */ /* 0x000fe40007800000 */
[----:B--2---:R-:W-:-:S02]  /*248d0*/  FMNMX R20, R7, R20, !PT ;  /* 0x0000001407147209 */ /* 0x004fc40007800000 */
[----:B------:R0:W5:Y:S01]  /*248e0*/  LDL.LU R7, [R1+0x1920] ;  /* 0x0019200001077983 */ /* 0x0001620000300800 */
[----:B------:R0:W5:Y:S02]  /*248f0*/  LDL.LU R8, [R1+0x191c] ;  /* 0x00191c0001087983 */ /* 0x0001640000300800 */
[----:B------:R0:W5:Y:S02]  /*24900*/  LDL.LU R5, [R1+0x1918] ;  /* 0x0019180001057983 */ /* 0x0001640000300800 */
[----:B------:R0:W5:Y:S01]  /*24910*/  LDL.LU R6, [R1+0x1914] ;  /* 0x0019140001067983 */ /* 0x0001620000300800 */
[----:B------:R0:W5:Y:S01]  /*24920*/  LDL.LU R3, [R1+0x1910] ;  /* 0x0019100001037983 */ /* 0x0001620000300800 */
[----:B------:R0:W5:Y:S02]  /*24930*/  LDL.LU R4, [R1+0x190c] ;  /* 0x00190c0001047983 */ /* 0x0001640000300800 */
[----:B------:R-:W2:Y:S02]  /*24940*/  LDL.LU R19, [R1+0x1908] ;  /* 0x0019080001137983 */ /* 0x000ea40000300800 */
[----:B------:R-:W3:Y:S01]  /*24950*/  LDL.LU R18, [R1+0x1904] ;  /* 0x0019040001127983 */ /* 0x000ee20000300800 */
[----:B------:R-:W-:-:S02]  /*24960*/  FMNMX R20, R17, R20, !PT ;  /* 0x0000001411147209 */ /* 0x000fc40007800000 */
[----:B------:R-:W4:Y:S01]  /*24970*/  LDL.LU R17, [R1+0x1900] ;  /* 0x0019000001117983 */ /* 0x000f220000300800 */
[----:B------:R-:W2:Y:S02]  /*24980*/  LDL.LU R16, [R1+0x18fc] ;  /* 0x0018fc0001107983 */ /* 0x000ea40000300800 */
[----:B------:R-:W2:Y:S02]  /*24990*/  LDL.LU R15, [R1+0x18f8] ;  /* 0x0018f800010f7983 */ /* 0x000ea40000300800 */
[----:B------:R-:W2:Y:S01]  /*249a0*/  LDL.LU R14, [R1+0x18f4] ;  /* 0x0018f400010e7983 */ /* 0x000ea20000300800 */
[----:B------:R-:W2:Y:S01]  /*249b0*/  LDL.LU R0, [R1+0x18f0] ;  /* 0x0018f00001007983 */ /* 0x000ea20000300800 */
[----:B------:R-:W2:Y:S02]  /*249c0*/  LDL.LU R10, [R1+0x18ec] ;  /* 0x0018ec00010a7983 */ /* 0x000ea40000300800 */
[----:B------:R-:W2:Y:S01]  /*249d0*/  LDL.LU R2, [R1+0x18e8] ;  /* 0x0018e80001027983 */ /* 0x000ea20000300800 */
[----:B------:R-:W-:-:S02]  /*249e0*/  FMNMX R22, R27, R22, !PT ;  /* 0x000000161b167209 */ /* 0x000fc40007800000 */
[----:B------:R-:W-:Y:S02]  /*249f0*/  FMNMX R13, R24, R13, !PT ;  /* 0x0000000d180d7209 */ /* 0x000fe40007800000 */
[----:B------:R-:W-:Y:S02]  /*24a00*/  FMNMX R12, R28, R12, !PT ;  /* 0x0000000c1c0c7209 */ /* 0x000fe40007800000 */
[----:B------:R-:W-:Y:S02]  /*24a10*/  FMNMX R11, R29, R11, !PT ;  /* 0x0000000b1d0b7209 */ /* 0x000fe40007800000 */
[----:B------:R-:W-:Y:S02]  /*24a20*/  FMNMX R23, R25, R23, !PT ;  /* 0x0000001719177209 */ /* 0x000fe40007800000 */
[----:B---3--:R-:W-:Y:S02]  /*24a30*/  FMNMX R11, R18, R11, !PT ;  /* 0x0000000b120b7209 */ /* 0x008fe40007800000 */
[----:B----4-:R-:W-:-:S02]  /*24a40*/  FMNMX R12, R17, R12, !PT ;  /* 0x0000000c110c7209 */ /* 0x010fc40007800000 */
[----:B--2---:R-:W-:Y:S02]  /*24a50*/  FMNMX R21, R0, R21, !PT ;  /* 0x0000001500157209 */ /* 0x004fe40007800000 */
[----:B------:R-:W-:Y:S02]  /*24a60*/  FMNMX R24, R10, R22, !PT ;  /* 0x000000160a187209 */ /* 0x000fe40007800000 */
[----:B------:R-:W-:Y:S01]  /*24a70*/  FMNMX R9, R2, R9, !PT ;  /* 0x0000000902097209 */ /* 0x000fe20007800000 */
[----:B------:R-:W-:Y:S01]  /*24a80*/  FMNMX R22, R16, R13, !PT ;  /* 0x0000000d10167209 */ /* 0x000fe20007800000 */
[----:B------:R-:W1:Y:S02]  /*24a90*/  SHFL.BFLY PT, R29, R21, 0x2, 0x1f ;  /* 0x0c401f00151d7f89 */ /* 0x000e6400000e0000 */
[----:B------:R-:W-:Y:S02]  /*24aa0*/  FMNMX R9, R19, R9, !PT ;  /* 0x0000000913097209 */ /* 0x000fe40007800000 */
[----:B------:R-:W2:Y:S04]  /*24ab0*/  SHFL.BFLY PT, R28, R24, 0x2, 0x1f ;  /* 0x0c401f00181c7f89 */ /* 0x000ea800000e0000 */
[----:B------:R-:W3:Y:S04]  /*24ac0*/  SHFL.BFLY PT, R25, R22, 0x2, 0x1f ;  /* 0x0c401f0016197f89 */ /* 0x000ee800000e0000 */
[----:B------:R-:W4:Y:S04]  /*24ad0*/  SHFL.BFLY PT, R13, R12, 0x2, 0x1f ;  /* 0x0c401f000c0d7f89 */ /* 0x000f2800000e0000 */
[----:B------:R-:W0:Y:S04]  /*24ae0*/  SHFL.BFLY PT, R0, R9, 0x2, 0x1f ;  /* 0x0c401f0009007f89 */ /* 0x000e2800000e0000 */
[----:B------:R-:W0:Y:S01]  /*24af0*/  SHFL.BFLY PT, R2, R11, 0x2, 0x1f ;  /* 0x0c401f000b027f89 */ /* 0x000e2200000e0000 */
[----:B-1----:R-:W-:-:S02]  /*24b00*/  FMNMX R21, R21, R29, !PT ;  /* 0x0000001d15157209 */ /* 0x002fc40007800000 */
[----:B--2---:R-:W-:Y:S02]  /*24b10*/  FMNMX R24, R24, R28, !PT ;  /* 0x0000001c18187209 */ /* 0x004fe40007800000 */
[----:B---3--:R-:W-:Y:S01]  /*24b20*/  FMNMX R22, R22, R25, !PT ;  /* 0x0000001916167209 */ /* 0x008fe20007800000 */
[----:B----4-:R-:W-:Y:S01]  /*24b30*/  FMNMX R25, R12, R13, !PT ;  /* 0x0000000d0c197209 */ /* 0x010fe20007800000 */
[----:B0-----:R-:W-:Y:S01]  /*24b40*/  MOV R12, R0 ;  /* 0x00000000000c7202 */ /* 0x001fe20000000f00 */
[----:B------:R-:W-:Y:S01]  /*24b50*/  IMAD.MOV.U32 R13, RZ, RZ, R2 ;  /* 0x000000ffff0d7224 */ /* 0x000fe200078e0002 */
[----:B------:R-:W0:Y:S04]  /*24b60*/  SHFL.BFLY PT, R0, R21, 0x1, 0x1f ;  /* 0x0c201f0015007f89 */ /* 0x000e2800000e0000 */
[----:B------:R-:W1:Y:S01]  /*24b70*/  SHFL.BFLY PT, R2, R24, 0x1, 0x1f ;  /* 0x0c201f0018027f89 */ /* 0x000e6200000e0000 */
[----:B0-----:R-:W-:-:S02]  /*24b80*/  FMNMX R21, R21, R0, !PT ;  /* 0x0000000015157209 */ /* 0x001fc40007800000 */
[----:B-1----:R-:W-:Y:S01]  /*24b90*/  FMNMX R24, R24, R2, !PT ;  /* 0x0000000218187209 */ /* 0x002fe20007800000 */
[----:B------:R0:W5:Y:S01]  /*24ba0*/  LDL.LU R0, [R1+0x18e4] ;  /* 0x0018e40001007983 */ /* 0x0001620000300800 */
[----:B------:R0:W5:Y:S01]  /*24bb0*/  LDL.LU R2, [R1+0x18e0] ;  /* 0x0018e00001027983 */ /* 0x0001620000300800 */
[----:B------:R-:W-:Y:S02]  /*24bc0*/  FMNMX R20, R26, R20, !PT ;  /* 0x000000141a147209 */ /* 0x000fe40007800000 */
[----:B------:R-:W-:Y:S02]  /*24bd0*/  FMNMX R23, R15, R23, !PT ;  /* 0x000000170f177209 */ /* 0x000fe40007800000 */
[----:B------:R-:W-:-:S03]  /*24be0*/  FMNMX R20, R14, R20, !PT ;  /* 0x000000140e147209 */ /* 0x000fc60007800000 */
[----:B------:R-:W1:Y:S04]  /*24bf0*/  SHFL.BFLY PT, R26, R23, 0x2, 0x1f ;  /* 0x0c401f00171a7f89 */ /* 0x000e6800000e0000 */
[----:B------:R-:W2:Y:S04]  /*24c00*/  SHFL.BFLY PT, R27, R20, 0x2, 0x1f ;  /* 0x0c401f00141b7f89 */ /* 0x000ea800000e0000 */
[----:B------:R-:W3:Y:S04]  /*24c10*/  SHFL.BFLY PT, R28, R22, 0x1, 0x1f ;  /* 0x0c201f00161c7f89 */ /* 0x000ee800000e0000 */
[----:B------:R-:W4:Y:S01]  /*24c20*/  SHFL.BFLY PT, R29, R25, 0x1, 0x1f ;  /* 0x0c201f00191d7f89 */ /* 0x000f2200000e0000 */
[----:B-1----:R-:W-:-:S02]  /*24c30*/  FMNMX R23, R23, R26, !PT ;  /* 0x0000001a17177209 */ /* 0x002fc40007800000 */
[----:B--2---:R-:W-:-:S03]  /*24c40*/  FMNMX R20, R20, R27, !PT ;  /* 0x0000001b14147209 */ /* 0x004fc60007800000 */
[----:B------:R-:W1:Y:S04]  /*24c50*/  SHFL.BFLY PT, R27, R23, 0x1, 0x1f ;  /* 0x0c201f00171b7f89 */ /* 0x000e6800000e0000 */
[----:B------:R-:W2:Y:S01]  /*24c60*/  SHFL.BFLY PT, R26, R20, 0x1, 0x1f ;  /* 0x0c201f00141a7f89 */ /* 0x000ea200000e0000 */
[----:B------:R-:W-:Y:S02]  /*24c70*/  FMNMX R13, R11, R13, !PT ;  /* 0x0000000d0b0d7209 */ /* 0x000fe40007800000 */
[----:B------:R-:W-:Y:S01]  /*24c80*/  FMNMX R12, R9, R12, !PT ;  /* 0x0000000c090c7209 */ /* 0x000fe20007800000 */
[----:B------:R-:W-:Y:S02]  /*24c90*/  BSSY B0, `(.L_x_1) ;  /* 0x0000012000007945 */ /* 0x000fe40003800000 */
[----:B------:R0:W0:Y:S04]  /*24ca0*/  SHFL.BFLY PT, R11, R13, 0x1, 0x1f ;  /* 0x0c201f000d0b7f89 */ /* 0x00002800000e0000 */
[----:B------:R0:W0:Y:S01]  /*24cb0*/  SHFL.BFLY PT, R9, R12, 0x1, 0x1f ;  /* 0x0c201f000c097f89 */ /* 0x00002200000e0000 */
[----:B---3--:R-:W-:-:S02]  /*24cc0*/  FMNMX R22, R22, R28, !PT ;  /* 0x0000001c16167209 */ /* 0x008fc40007800000 */
[----:B----4-:R-:W-:Y:S02]  /*24cd0*/  FMNMX R25, R25, R29, !PT ;  /* 0x0000001d19197209 */ /* 0x010fe40007800000 */
[----:B-1----:R-:W-:Y:S02]  /*24ce0*/  FMNMX R23, R23, R27, !PT ;  /* 0x0000001b17177209 */ /* 0x002fe40007800000 */
[----:B--2---:R-:W-:Y:S01]  /*24cf0*/  FMNMX R20, R20, R26, !PT ;  /* 0x0000001a14147209 */ /* 0x004fe20007800000 */
[----:B------:R-:W-:Y:S05]  /*24d00*/  @P0 BRA `(.L_x_2) ;  /* 0x000000a000000947 */ /* 0x000fea0003800000 */
[----:B------:R-:W1:Y:S02]  /*24d10*/  S2R R27, SR_TID.X ;  /* 0x00000000001b7919 */ /* 0x000e640000002100 */
[C---:B-1----:R-:W-:Y:S02]  /*24d20*/  LOP3.LUT R26, R27.reuse, 0x1c, RZ, 0xc0, !PT ;  /* 0x0000001c1b1a7812 */ /* 0x042fe400078ec0ff */
[----:B------:R-:W-:Y:S02]  /*24d30*/  LOP3.LUT R27, R27, 0x7f, RZ, 0xc0, !PT ;  /* 0x0000007f1b1b7812 */ /* 0x000fe400078ec0ff */
[----:B------:R-:W-:-:S02]  /*24d40*/  SHF.L.U32 R26, R26, 0x2, RZ ;  /* 0x000000021a1a7819 */ /* 0x000fc400000006ff */
[----:B------:R-:W-:-:S04]  /*24d50*/  SHF.R.U32.HI R27, RZ, 0x3, R27 ;  /* 0x00000003ff1b7819 */ /* 0x000fc8000001161b */
[----:B------:R-:W-:-:S05]  /*24d60*/  LOP3.LUT R27, R27, 0xc, RZ, 0xc0, !PT ;  /* 0x0000000c1b1b7812 */ /* 0x000fca00078ec0ff */
[----:B------:R-:W-:Y:S02]  /*24d70*/  IMAD.IADD R27, R26, 0x1, R27 ;  /* 0x000000011a1b7824 */ /* 0x000fe400078e021b */
[----:B------:R-:W2:Y:S04]  /*24d80*/  LDL R26, [R1+0x8c4] ;  /* 0x0008c400011a7983 */ /* 0x000ea80000100800 */
[----:B------:R1:W-:Y:S04]  /*24d90*/  STS [R27], R21 ;  /* 0x000000151b007388 */ /* 0x0003e80000000800 */
[----:B--2---:R1:W-:Y:S02]  /*24da0*/  STS [R26], R24 ;  /* 0x000000181a007388 */ /* 0x0043e40000000800 */
.L_x_2:
[----:B------:R-:W-:Y:S05]  /*24db0*/  BSYNC B0 ;  /* 0x0000000000007941 */ /* 0x000fea0003800000 */
.L_x_1:
[----:B------:R-:W-:Y:S01]  /*24dc0*/  BSSY B0, `(.L_x_3) ;  /* 0x0000017000007945 */ /* 0x000fe20003800000 */
[----:B------:R-:W-:Y:S01]  /*24dd0*/  BSSY B1, `(.L_x_4) ;  /* 0x0000013000017945 */ /* 0x000fe20003800000 */
[----:B0-----:R-:W-:-:S02]  /*24de0*/  FMNMX R11, R13, R11, !PT ;  /* 0x0000000b0d0b7209 */ /* 0x001fc40007800000 */
[----:B------:R-:W-:Y:S01]  /*24df0*/  FMNMX R9, R12, R9, !PT ;  /* 0x000000090c097209 */ /* 0x000fe20007800000 */
[----:B------:R-:W-:Y:S05]  /*24e00*/  @P0 BRA `(.L_x_5) ;  /* 0x0000005000000947 */ /* 0x000fea0003800000 */
[----:B-1----:R-:W2:Y:S04]  /*24e10*/  LDL R21, [R1+0x8c0] ;  /* 0x0008c00001157983 */ /* 0x002ea80000100800 */
[----:B--2---:R0:W-:Y:S01]  /*24e20*/  STS [R21], R20 ;  /* 0x0000001415007388 */ /* 0x0041e20000000800 */
[----:B------:R-:W-:Y:S05]  /*24e30*/  @P0 BRA `(.L_x_6) ;  /* 0x0000005000000947 */ /* 0x000fea0003800000 */
[----:B0-----:R-:W2:Y:S04]  /*24e40*/  LDL R21, [R1+0x8bc] ;  /* 0x0008bc0001157983 */ /* 0x001ea80000100800 */
[----:B--2---:R0:W-:Y:S02]  /*24e50*/  STS [R21], R23 ;  /* 0x0000001715007388 */ /* 0x0041e40000000800 */
.L_x_5:
[----:B------:R-:W-:Y:S05]  /*24e60*/  @P0 BRA `(.L_x_7) ;  /* 0x0000005000000947 */ /* 0x000fea0003800000 */
[----:B------:R-:W2:Y:S04]  /*24e70*/  LDL R12, [R1+0x8b8] ;  /* 0x0008b800010c7983 */ /* 0x000ea80000100800 */
[----:B--2---:R2:W-:Y:S02]  /*24e80*/  STS [R12], R22 ;  /* 0x000000160c007388 */ /* 0x0045e40000000800 */
.L_x_6:
[----:B------:R-:W-:Y:S05]  /*24e90*/  @P0 BRA `(.L_x_8) ;  /* 0x0000006000000947 */ /* 0x000fea0003800000 */
[----:B--2---:R-:W2:Y:S04]  /*24ea0*/  LDL R12, [R1+0x8b4] ;  /* 0x0008b400010c7983 */ /* 0x004ea80000100800 */
[----:B--2---:R2:W-:Y:S02]  /*24eb0*/  STS [R12], R25 ;  /* 0x000000190c007388 */ /* 0x0045e40000000800 */
.L_x_7:
[----:B------:R-:W-:Y:S01]  /*24ec0*/  @P0 BREAK B1 ;  /* 0x0000000000010942 */ /* 0x000fe20003800000 */
[----:B------:R-:W-:Y:S05]  /*24ed0*/  @P0 BRA `(.L_x_9) ;  /* 0x0000005000000947 */ /* 0x000fea0003800000 */
[----:B--2---:R-:W2:Y:S04]  /*24ee0*/  LDL R12, [R1+0x8b0] ;  /* 0x0008b000010c7983 */ /* 0x004ea80000100800 */
[----:B--2---:R2:W-:Y:S02]  /*24ef0*/  STS [R12], R11 ;  /* 0x0000000b0c007388 */ /* 0x0045e40000000800 */
.L_x_8:
[----:B------:R-:W-:Y:S05]  /*24f00*/  BSYNC B1 ;  /* 0x0000000000017941 */ /* 0x000fea0003800000 */
.L_x_4:
[----:B--2---:R-:W2:Y:S04]  /*24f10*/  LDL R11, [R1+0x8ac] ;  /* 0x0008ac00010b7983 */ /* 0x004ea80000100800 */
[----:B--2---:R2:W-:Y:S02]  /*24f20*/  @!P0 STS [R11], R9 ;  /* 0x000000090b008388 */ /* 0x0045e40000000800 */
.L_x_9:
[----:B------:R-:W-:Y:S05]  /*24f30*/  BSYNC B0 ;  /* 0x0000000000007941 */ /* 0x000fea0003800000 */
.L_x_3:
[----:B------:R-:W-:Y:S01]  /*24f40*/  WARPSYNC 0xffffffff ;  /* 0xffffffff00007948 */ /* 0x000fe20003800000 */
[----:B------:R-:W3:Y:S04]  /*24f50*/  LDL R28, [R1+0x3b4] ;  /* 0x0003b400011c7983 */ /* 0x000ee80000100800 */
[----:B-1----:R-:W4:Y:S04]  /*24f60*/  LDL.LU R26, [R1+0x34] ;  /* 0x00003400011a7983 */ /* 0x002f280000300800 */
[----:B--2---:R-:W2:Y:S04]  /*24f70*/  LDL.LU R25, [R1+0x30] ;  /* 0x0000300001197983 */ /* 0x004ea80000300800 */
[----:B------:R-:W1:Y:S04]  /*24f80*/  S2R R9, SR_TID.X ;  /* 0x0000000000097919 */ /* 0x000e680000002100 */
[----:B------:R-:W2:Y:S04]  /*24f90*/  LDL.LU R24, [R1+0x110] ;  /* 0x0001100001187983 */ /* 0x000ea80000300800 */
[----:B0-----:R-:W2:Y:S04]  /*24fa0*/  LDL.LU R23, [R1+0xac] ;  /* 0x0000ac0001177983 */ /* 0x001ea80000300800 */
[----:B------:R-:W0:Y:S04]  /*24fb0*/  S2R R29, SR_TID.X ;  /* 0x00000000001d7919 */ /* 0x000e280000002100 */
[----:B------:R-:W2:Y:S04]  /*24fc0*/  LDL.LU R22, [R1+0xa0] ;  /* 0x0000a00001167983 */ /* 0x000ea80000300800 */
[----:B------:R-:W2:Y:S01]  /*24fd0*/  LDL.LU R21, [R1+0x70] ;  /* 0x0000700001157983 */ /* 0x000ea20000300800 */
[----:B-1----:R-:W-:-:S03]  /*24fe0*/  LOP3.LUT R27, R9, 0x7f, RZ, 0xc0, !PT ;  /* 0x0000007f091b7812 */ /* 0x002fc600078ec0ff */
[----:B------:R-:W-:Y:S06]  /*24ff0*/  BAR.SYNC.DEFER_BLOCKING 0x0 ;  /* 0x0000000000007b1d */ /* 0x000fec0000010000 */
[----:B------:R-:W2:Y:S04]  /*25000*/  LDL.LU R20, [R1+0x60] ;  /* 0x0000600001147983 */ /* 0x000ea80000300800 */
[----:B-----5:R-:W-:Y:S04]  /*25010*/  STL [R1+0x1938], R8 ;  /* 0x0019380801007387 */ /* 0x020fe80000100800 */
[----:B------:R-:W-:Y:S04]  /*25020*/  STL [R1+0x1934], R19 ;  /* 0x0019341301007387 */ /* 0x000fe80000100800 */
[----:B------:R-:W-:Y:S04]  /*25030*/  STL [R1+0x18e4], R2 ;  /* 0x0018e40201007387 */ /* 0x000fe80000100800 */
[----:B------:R-:W-:Y:S04]  /*25040*/  STL [R1+0x18e0], R0 ;  /* 0x0018e00001007387 */ /* 0x000fe80000100800 */
[----:B------:R-:W1:Y:S04]  /*25050*/  LDS R12, [R27.X4] ;  /* 0x000000001b0c7984 */ /* 0x000e680000004800 */
[----:B------:R-:W0:Y:S04]  /*25060*/  LDS R9, [R27.X4+0x200] ;  /* 0x000200001b097984 */ /* 0x000e280000004800 */
[----:B-1----:R-:W1:Y:S04]  /*25070*/  SHFL.BFLY PT, R13, R12, 0x2, 0x1f ;  /* 0x0c401f000c0d7f89 */ /* 0x002e6800000e0000 */
[----:B0-----:R-:W0:Y:S01]  /*25080*/  SHFL.BFLY PT, R11, R9, 0x2, 0x1f ;  /* 0x0c401f00090b7f89 */ /* 0x001e2200000e0000 */
[----:B-1----:R-:W-:-:S02]  /*25090*/  FMNMX R13, R12, R13, !PT ;  /* 0x0000000d0c0d7209 */ /* 0x002fc40007800000 */
[----:B0-----:R-:W-:-:S03]  /*250a0*/  FMNMX R11, R9, R11, !PT ;  /* 0x0000000b090b7209 */ /* 0x001fc60007800000 */
[----:B------:R-:W0:Y:S04]  /*250b0*/  SHFL.BFLY PT, R9, R13, 0x1, 0x1f ;  /* 0x0c201f000d097f89 */ /* 0x000e2800000e0000 */
[----:B------:R-:W1:Y:S01]  /*250c0*/  SHFL.BFLY PT, R12, R11, 0x1, 0x1f ;  /* 0x0c201f000b0c7f89 */ /* 0x000e6200000e0000 */
[----:B0-----:R-:W-:Y:S02]  /*250d0*/  FMNMX R9, R13, R9, !PT ;  /* 0x000000090d097209 */ /* 0x001fe40007800000 */
[----:B-1----:R-:W-:-:S03]  /*250e0*/  FMNMX R11, R11, R12, !PT ;  /* 0x0000000c0b0b7209 */ /* 0x002fc60007800000 */
[----:B------:R-:W-:Y:S04]  /*250f0*/  @!P0 STS [R27.X4], R9 ;  /* 0x000000091b008388 */ /* 0x000fe80000004800 */
[----:B------:R0:W-:Y:S02]  /*25100*/  @!P0 STS [R27.X4+0x200], R11 ;  /* 0x0002000b1b008388 */ /* 0x0001e40000004800 */
[----:B0-----:R-:W-:Y:S02]  /*25110*/  SHF.R.U32.HI R27, RZ, 0x2, R29 ;  /* 0x00000002ff1b7819 */ /* 0x001fe4000001161d */
[----:B------:R-:W-:Y:S01]  /*25120*/  LOP3.LUT R29, R29, 0x1c, RZ, 0xc0, !PT ;  /* 0x0000001c1d1d7812 */ /* 0x000fe200078ec0ff */
[----:B------:R-:W-:Y:S01]  /*25130*/  BAR.SYNC.DEFER_BLOCKING 0x0 ;  /* 0x0000000000007b1d */ /* 0x000fe20000010000 */
[----:B------:R-:W-:-:S04]  /*25140*/  SGXT.U32 R27, R27, 0x3 ;  /* 0x000000031b1b781a */ /* 0x000fc80000000000 */
[----:B------:R-:W-:Y:S01]  /*25150*/  LOP3.LUT R27, R27, 0x8, RZ, 0xfc, !PT ;  /* 0x000000081b1b7812 */ /* 0x000fe200078efcff */
[----:B------:R-:W3:Y:S02]  /*25160*/  LDS R9, [R29.X4] ;  /* 0x000000001d097984 */ /* 0x000ee40000004800 */
[----:B---3--:R-:W-:Y:S02]  /*25170*/  FMNMX R8, R9, R28, !PT ;  /* 0x0000001c09087209 */ /* 0x008fe40007800000 */
[----:B------:R0:W1:Y:S03]  /*25180*/  LDS R9, [R27.X16] ;  /* 0x000000001b097984 */ /* 0x000066000000c800 */
[--C-:B----4-:R-:W-:Y:S01]  /*25190*/  FADD R11, R26, -R8.reuse ;  /* 0x800000081a0b7221 */ /* 0x110fe20000000000 */
[----:B------:R-:W-:Y:S03]  /*251a0*/  STL [R1+0x3e4], R8 ;  /* 0x0003e40801007387 */ /* 0x000fe60000100800 */
[----:B------:R-:W-:Y:S01]  /*251b0*/  FMUL R11, R11, 1.4426950216293334961 ;  /* 0x3fb8aa3b0b0b7820 */ /* 0x000fe20000400000 */
[----:B0-----:R-:W3:Y:S03]  /*251c0*/  LDL.LU R27, [R1+0x8] ;  /* 0x00000800011b7983 */ /* 0x001ee60000300800 */
[----:B------:R0:W4:Y:S01]  /*251d0*/  MUFU.EX2 R0, R11 ;  /* 0x0000000b00007308 */ /* 0x0001220000000800 */
[----:B------:R-:W3:Y:S01]  /*251e0*/  LDL.LU R26, [R1+0x38] ;  /* 0x00003800011a7983 */ /* 0x000ee20000300800 */
[----:B--2---:R-:W-:-:S03]  /*251f0*/  FADD R12, R25, -R8 ;  /* 0x80000008190c7221 */ /* 0x004fc60000000000 */
[----:B------:R-:W2:Y:S01]  /*25200*/  LDL.LU R25, [R1+0x2c] ;  /* 0x00002c0001197983 */ /* 0x000ea20000300800 */
[----:B0-----:R-:W-:Y:S02]  /*25210*/  FMUL R11, R12, 1.4426950216293334961 ;  /* 0x3fb8aa3b0c0b7820 */ /* 0x001fe40000400000 */
[----:B------:R-:W-:Y:S02]  /*25220*/  FADD R12, R24, -R8 ;  /* 0x80000008180c7221 */ /* 0x000fe40000000000 */
[----:B------:R0:W0:Y:S01]  /*25230*/  MUFU.EX2 R2, R11 ;  /* 0x0000000b00027308 */ /* 0x0000220000000800 */
[----:B----4-:R4:W-:Y:S04]  /*25240*/  STL [R1+0x508], R0 ;  /* 0x0005080001007387 */ /* 0x0109e80000100800 */
[----:B----4-:R-:W1:Y:S04]  /*25250*/  LDL R0, [R1+0x3ec] ;  /* 0x0003ec0001007983 */ /* 0x010e680000100800 */
[----:B------:R-:W4:Y:S01]  /*25260*/  LDL.LU R24, [R1+0x114] ;  /* 0x0001140001187983 */ /* 0x000f220000300800 */
[----:B0-----:R-:W-:-:S02]  /*25270*/  FMUL R11, R12, 1.4426950216293334961 ;  /* 0x3fb8aa3b0c0b7820 */ /* 0x001fc40000400000 */
[--C-:B------:R-:W-:Y:S01]  /*25280*/  FADD R12, R23, -R8.reuse ;  /* 0x80000008170c7221 */ /* 0x100fe20000000000 */
[----:B------:R0:W-:Y:S04]  /*25290*/  STL [R1+0x500], R2 ;  /* 0x0005000201007387 */ /* 0x0001e80000100800 */
[----:B------:R-:W2:Y:S01]  /*252a0*/  LDL.LU R23, [R1+0xb4] ;  /* 0x0000b40001177983 */ /* 0x000ea20000300800 */
[----:B0-----:R0:W0:Y:S02]  /*252b0*/  MUFU.EX2 R2, R11 ;  /* 0x0000000b00027308 */ /* 0x0010240000000800 */
[----:B0-----:R-:W-:Y:S01]  /*252c0*/  FMUL R11, R12, 1.4426950216293334961 ;  /* 0x3fb8aa3b0c0b7820 */ /* 0x001fe20000400000 */
[----:B------:R0:W-:Y:S05]  /*252d0*/  STL [R1+0x5ac], R2 ;  /* 0x0005ac0201007387 */ /* 0x0001ea0000100800 */
[----:B0-----:R-:W0:Y:S01]  /*252e0*/  MUFU.EX2 R2, R11 ;  /* 0x0000000b00027308 */ /* 0x001e220000000800 */
[----:B------:R-:W-:Y:S01]  /*252f0*/  FADD R12, R22, -R8 ;  /* 0x80000008160c7221 */ /* 0x000fe20000000000 */
[----:B0-----:R0:W-:Y:S04]  /*25300*/  STL [R1+0x5a4], R2 ;  /* 0x0005a40201007387 */ /* 0x0011e80000100800 */
[----:B------:R-:W4:Y:S01]  /*25310*/  LDL.LU R22, [R1+0xa4] ;  /* 0x0000a40001167983 */ /* 0x000f220000300800 */
[----:B------:R-:W-:-:S02]  /*25320*/  FMUL R11, R12, 1.4426950216293334961 ;  /* 0x3fb8aa3b0c0b7820 */ /* 0x000fc40000400000 */
[--C-:B------:R-:W-:Y:S02]  /*25330*/  FADD R12, R21, -R8.reuse ;  /* 0x80000008150c7221 */ /* 0x100fe40000000000 */
[----:B0-----:R0:W0:Y:S02]  /*25340*/  MUFU.EX2 R2, R11 ;  /* 0x0000000b00027308 */ /* 0x0010240000000800 */
[----:B0-----:R-:W-:Y:S02]  /*25350*/  FMUL R11, R12, 1.4426950216293334961 ;  /* 0x3fb8aa3b0c0b7820 */ /* 0x001fe40000400000 */
[----:B------:R-:W-:Y:S02]  /*25360*/  FADD R12, R20, -R8 ;  /* 0x80000008140c7221 */ /* 0x000fe40000000000 */
[----:B------:R-:W0:Y:S04]  /*25370*/  S2R R20, SR_TID.X ;  /* 0x0000000000147919 */ /* 0x000e280000002100 */
[----:B------:R1:W-:Y:S01]  /*25380*/  STL [R1+0x5a0], R2 ;  /* 0x0005a00201007387 */ /* 0x0003e20000100800 */
[----:B------:R0:W0:Y:S03]  /*25390*/  MUFU.EX2 R13, R11 ;  /* 0x0000000b000d7308 */ /* 0x0000260000000800 */
[----:B------:R-:W4:Y:S01]  /*253a0*/  LDL.LU R21, [R1+0x74] ;  /* 0x0000740001157983 */ /* 0x000f220000300800 */
[----:B0-----:R-:W-:-:S03]  /*253b0*/  FMUL R11, R12, 1.4426950216293334961 ;  /* 0x3fb8aa3b0c0b7820 */ /* 0x001fc60000400000 */
[----:B------:R-:W-:Y:S01]  /*253c0*/  STL [R1+0x59c], R13 ;  /* 0x00059c0d01007387 */ /* 0x000fe20000100800 */
[----:B-1----:R-:W-:Y:S02]  /*253d0*/  FMNMX R2, R9, R0, !PT ;  /* 0x0000000009027209 */ /* 0x002fe40007800000 */
[----:B------:R-:W-:Y:S01]  /*253e0*/  SHF.R.U32.HI R0, RZ, 0x2, R20 ;  /* 0x00000002ff007819 */ /* 0x000fe20000011614 */
[----:B---3--:R-:W-:Y:S01]  /*253f0*/  FADD R9, R27, -R8 ;  /* 0x800000081b097221 */ /* 0x008fe20000000000 */
[----:B------:R-:W3:Y:S02]  /*25400*/  LDL.LU R20, [R1+0x68] ;  /* 0x0000680001147983 */ /* 0x000ee40000300800 */
[----:B------:R-:W-:Y:S01]  /*25410*/  SGXT.U32 R0, R0, 0x3 ;  /* 0x000000030000781a */ /* 0x000fe20000000000 */
[----:B------:R0:W1:Y:S01]  /*25420*/  MUFU.EX2 R8, R11 ;  /* 0x0000000b00087308 */ /* 0x0000620000000800 */
[----:B------:R-:W-:Y:S02]  /*25430*/  FMUL R9, R9, 1.4426950216293334961 ;  /* 0x3fb8aa3b09097820 */ /* 0x000fe40000400000 */
[----:B------:R-:W-:Y:S01]  /*25440*/  LOP3.LUT R0, R0, 0x10, RZ, 0xfc, !PT ;  /* 0x0000001000007812 */ /* 0x000fe200078efcff */
[----:B------:R-:W-:-:S04]  /*25450*/  FADD R12, R26, -R2 ;  /* 0x800000021a0c7221 */ /* 0x000fc80000000000 */
[----:B0-----:R0:W3:Y:S02]  /*25460*/  LDS R11, [R0.X16] ;  /* 0x00000000000b7984 */ /* 0x0010e4000000c800 */
[----:B0-----:R0:W2:Y:S02]  /*25470*/  MUFU.EX2 R0, R9 ;  /* 0x0000000900007308 */ /* 0x0010a40000000800 */
[----:B------:R-:W-:Y:S04]  /*25480*/  STL [R1+0x3e0], R2 ;  /* 0x0003e00201007387 */ /* 0x000fe80000100800 */
[----:B-1----:R1:W-:Y:S01]  /*25490*/  STL [R1+0x594], R8 ;  /* 0x0005940801007387 */ /* 0x0023e20000100800 */
[----:B0-----:R-:W-:Y:S02]  /*254a0*/  FMUL R9, R12, 1.4426950216293334961 ;  /* 0x3fb8aa3b0c097820 */ /* 0x001fe40000400000 */
[----:B--2---:R-:W-:-:S02]  /*254b0*/  FADD R12, R25, -R2 ;  /* 0x80000002190c7221 */ /* 0x004fc40000000000 */
[----:B-1----:R0:W1:Y:S01]  /*254c0*/  MUFU.EX2 R8, R9 ;  /* 0x0000000900087308 */ /* 0x0020620000000800 */
[----:B------:R2:W-:Y:S04]  /*254d0*/  STL [R1+0x50c], R0 ;  /* 0x00050c0001007387 */ /* 0x0005e80000100800 */
[----:B------:R-:W3:Y:S01]  /*254e0*/  LDL.LU R26, [R1+0x28] ;  /* 0x00002800011a7983 */ /* 0x000ee20000300800 */
[----:B0-----:R-:W-:-:S03]  /*254f0*/  FMUL R9, R12, 1.4426950216293334961 ;  /* 0x3fb8aa3b0c097820 */ /* 0x001fc60000400000 */
[----:B------:R-:W3:Y:S01]  /*25500*/  LDL.LU R25, [R1+0x24] ;  /* 0x0000240001197983 */ /* 0x000ee20000300800 */
[----:B--2---:R-:W0:Y:S03]  /*25510*/  MUFU.EX2 R0, R9 ;  /* 0x0000000900007308 */ /* 0x004e260000000800 */
[----:B-1----:R-:W-:Y:S04]  /*25520*/  STL [R1+0xac], R8 ;  /* 0x0000ac0801007387 */ /* 0x002fe80000100800 */
[----:B0-----:R0:W-:Y:S04]  /*25530*/  STL [R1+0xa0], R0 ;  /* 0x0000a00001007387 */ /* 0x0011e80000100800 */
[----:B0-----:R-:W2:Y:S01]  /*25540*/  LDL R0, [R1+0x3fc] ;  /* 0x0003fc0001007983 */ /* 0x001ea20000100800 */
[----:B----4-:R-:W-:-:S03]  /*25550*/  FADD R12, R24, -R2 ;  /* 0x80000002180c7221 */ /* 0x010fc60000000000 */
[----:B------:R-:W4:Y:S01]  /*25560*/  LDL.LU R24, [R1+0x100] ;  /* 0x0001000001187983 */ /* 0x000f220000300800 */
[----:B------:R-:W-:-:S04]  /*25570*/  FMUL R9, R12, 1.4426950216293334961 ;  /* 0x3fb8aa3b0c097820 */ /* 0x000fc80000400000 */
[----:B------:R0:W1:Y:S01]  /*25580*/  MUFU.EX2 R13, R9 ;  /* 0x00000009000d7308 */ /* 0x0000620000000800 */
[--C-:B------:R-:W-:Y:S02]  /*25590*/  FADD R12, R23, -R2.reuse ;  /* 0x80000002170c7221 */ /* 0x100fe40000000000 */
[----:B------:R-:W4:Y:S02]  /*255a0*/  LDL.LU R23, [R1+0xb8] ;  /* 0x0000b80001177983 */ /* 0x000f240000300800 */
[----:B0-----:R-:W-:Y:S02]  /*255b0*/  FMUL R9, R12, 1.4426950216293334961 ;  /* 0x3fb8aa3b0c097820 */ /* 0x001fe40000400000 */
[----:B-1----:R0:W-:Y:S02]  /*255c0*/  STL [R1+0x504], R13 ;  /* 0x0005040d01007387 */ /* 0x0021e40000100800 */
[----:B0-----:R-:W0:Y:S01]  /*255d0*/  MUFU.EX2 R13, R9 ;  /* 0x00000009000d7308 */ /* 0x001e220000000800 */
[----:B------:R-:W-:Y:S01]  /*255e0*/  FADD R12, R22, -R2 ;  /* 0x80000002160c7221 */ /* 0x000fe20000000000 */
[----:B0-----:R0:W-:Y:S04]  /*255f0*/  STL [R1+0xa4], R13 ;  /* 0x0000a40d01007387 */ /* 0x0011e80000100800 */
[----:B------:R-:W4:Y:S01]  /*25600*/  LDL.LU R22, [R1+0xa8] ;  /* 0x0000a80001167983 */ /* 0x000f220000300800 */
[----:B------:R-:W-:-:S02]  /*25610*/  FMUL R9, R12, 1.4426950216293334961 ;  /* 0x3fb8aa3b0c097820 */ /* 0x000fc40000400000 */
[----:B------:R-:W-:Y:S02]  /*25620*/  FADD R12, R21, -R2 ;  /* 0x80000002150c7221 */ /* 0x000fe40000000000 */
[----:B0-----:R0:W1:Y:S02]  /*25630*/  MUFU.EX2 R13, R9 ;  /* 0x00000009000d7308 */ /* 0x0010640000000800 */
[----:B0-----:R-:W-:-:S06]  /*25640*/  FMUL R9, R12, 1.4426950216293334961 ;  /* 0x3fb8aa3b0c097820 */ /* 0x001fcc0000400000 */
[----:B------:R-:W0:Y:S01]  /*25650*/  MUFU.EX2 R19, R9 ;  /* 0x0000000900137308 */ /* 0x000e220000000800 */
[----:B-1----:R-:W-:Y:S01]  /*25660*/  STL [R1+0x4fc], R13 ;  /* 0x0004fc0d01007387 */ /* 0x002fe20000100800 */
[----:B------:R-:W-:-:S03]  /*25670*/  FADD R10, R10, -R2 ;  /* 0x800000020a0a7221 */ /* 0x000fc60000000000 */
[----:B------:R-:W4:Y:S01]  /*25680*/  LDL.LU R21, [R1+0x78] ;  /* 0x0000780001157983 */ /* 0x000f220000300800 */
[----:B------:R-:W-:-:S03]  /*25690*/  FMUL R10, R10, 1.4426950216293334961 ;  /* 0x3fb8aa3b0a0a7820 */ /* 0x000fc60000400000 */
[----:B0-----:R0:W-:Y:S02]  /*256a0*/  STL [R1+0x4f8], R19 ;  /* 0x0004f81301007387 */ /* 0x0011e40000100800 */
[----:B0-----:R-:W-:Y:S01]  /*256b0*/  MUFU.EX2 R19, R10 ;  /* 0x0000000a00137308 */ /* 0x001fe20000000800 */
[----:B---3--:R-:W-:Y:S02]  /*256c0*/  FADD R12, R20, -R2 ;  /* 0x80000002140c7221 */ /* 0x008fe40000000000 */
[----:B------:R-:W0:Y:S02]  /*256d0*/  S2R R20, SR_TID.X ;  /* 0x0000000000147919 */ /* 0x000e240000002100 */
[----:B------:R-:W-:-:S04]  /*256e0*/  FMUL R9, R12, 1.4426950216293334961 ;  /* 0x3fb8aa3b0c097820 */ /* 0x000fc80000400000 */
[----:B------:R1:W3:Y:S01]  /*256f0*/  MUFU.EX2 R2, R9 ;  /* 0x0000000900027308 */ /* 0x0002e20000000800 */
[----:B--2---:R-:W-:Y:S02]  /*25700*/  FMNMX R13, R11, R0, !PT ;  /* 0x000000000b0d7209 */ /* 0x004fe40007800000 */
[----:B0-----:R-:W-:Y:S02]  /*25710*/  SHF.R.U32.HI R0, RZ, 0x2, R20 ;  /* 0x00000002ff007819 */ /* 0x001fe40000011614 */
[----:B------:R-:W2:Y:S02]  /*25720*/  LDL.LU R20, [R1+0x4c] ;  /* 0x00004c0001147983 */ /* 0x000ea40000300800 */
[----:B------:R-:W-:Y:S01]  /*25730*/  SGXT.U32 R0, R0, 0x3 ;  /* 0x000000030000781a */ /* 0x000fe20000000000 */
[----:B------:R-:W-:-:S03]  /*25740*/  FADD R11, R26, -R13 ;  /* 0x8000000d1a0b7221 */ /* 0x000fc60000000000 */
[----:B------:R-:W-:Y:S01]  /*25750*/  LOP3.LUT R0, R0, 0x18, RZ, 0xfc, !PT ;  /* 0x0000001800007812 */ /* 0x000fe200078efcff */
[----:B------:R-:W-:-:S04]  /*25760*/  FMUL R11, R11, 1.4426950216293334961 ;  /* 0x3fb8aa3b0b0b7820 */ /* 0x000fc80000400000 */
[----:B-1----:R0:W1:Y:S02]  /*25770*/  LDS R9, [R0.X16] ;  /* 0x0000000000097984 */ /* 0x002064000000c800 */
[----:B0-----:R-:W0:Y:S01]  /*25780*/  MUFU.EX2 R0, R11 ;  /* 0x0000000b00007308 */ /* 0x001e220000000800 */
[--C-:B------:R-:W-:Y:S01]  /*25790*/  FADD R10, R25, -R13.reuse ;  /* 0x8000000d190a7221 */ /* 0x100fe20000000000 */
[----:B------:R-:W-:Y:S03]  /*257a0*/  STL [R1+0x3dc], R13 ;  /* 0x0003dc0d01007387 */ /* 0x000fe60000100800 */
[----:B------:R-:W-:Y:S01]  /*257b0*/  FMUL R10, R10, 1.4426950216293334961 ;  /* 0x3fb8aa3b0a0a7820 */ /* 0x000fe20000400000 */
[----:B---3--:R-:W-:Y:S04]  /*257c0*/  STL [R1+0x4f4], R2 ;  /* 0x0004f40201007387 */ /* 0x008fe80000100800 */
[----:B------:R-:W3:Y:S04]  /*257d0*/  LDL.LU R26, [R1+0x20] ;  /* 0x00002000011a7983 */ /* 0x000ee80000300800 */
[----:B------:R-:W3:Y:S04]  /*257e0*/  LDL.LU R25, [R1+0x18] ;  /* 0x0000180001197983 */ /* 0x000ee80000300800 */
[----:B------:R-:W-:Y:S04]  /*257f0*/  STL [R1+0x4ec], R19 ;  /* 0x0004ec1301007387 */ /* 0x000fe80000100800 */
[----:B0-----:R0:W-:Y:S02]  /*25800*/  STL [R1+0x4b8], R0 ;  /* 0x0004b80001007387 */ /* 0x0011e40000100800 */
[----:B0-----:R-:W0:Y:S02]  /*25810*/  MUFU.EX2 R0, R10 ;  /* 0x0000000a00007308 */ /* 0x001e240000000800 */
[----:B0-----:R0:W-:Y:S04]  /*25820*/  STL [R1+0x8c], R0 ;  /* 0x00008c0001007387 */ /* 0x0011e80000100800 */
[----:B0-----:R-:W1:Y:S01]  /*25830*/  LDL R0, [R1+0x40c] ;  /* 0x00040c0001007983 */ /* 0x001e620000100800 */
[----:B----4-:R-:W-:-:S03]  /*25840*/  FADD R11, R24, -R13 ;  /* 0x8000000d180b7221 */ /* 0x010fc60000000000 */
[----:B------:R-:W3:Y:S01]  /*25850*/  LDL.LU R24, [R1+0x104] ;  /* 0x0001040001187983 */ /* 0x000ee20000300800 */
[----:B------:R-:W-:-:S04]  /*25860*/  FMUL R11, R11, 1.4426950216293334961 ;  /* 0x3fb8aa3b0b0b7820 */ /* 0x000fc80000400000 */
[----:B------:R-:W0:Y:S01]  /*25870*/  MUFU.EX2 R2, R11 ;  /* 0x0000000b00027308 */ /* 0x000e220000000800 */
[----:B------:R-:W-:-:S04]  /*25880*/  FADD R10, R23, -R13 ;  /* 0x8000000d170a7221 */ /* 0x000fc80000000000 */
[----:B------:R-:W-:Y:S01]  /*25890*/  FMUL R10, R10, 1.4426950216293334961 ;  /* 0x3fb8aa3b0a0a7820 */ /* 0x000fe20000400000 */
[----:B0-----:R0:W-:Y:S04]  /*258a0*/  STL [R1+0x4e4], R2 ;  /* 0x0004e40201007387 */ /* 0x0011e80000100800 */
[----:B------:R-:W3:Y:S01]  /*258b0*/  LDL.LU R23, [R1+0xcc] ;  /* 0x0000cc0001177983 */ /* 0x000ee20000300800 */
[----:B0-----:R-:W0:Y:S01]  /*258c0*/  MUFU.EX2 R2, R10 ;  /* 0x0000000a00027308 */ /* 0x001e220000000800 */
[----:B------:R-:W-:Y:S02]  /*258d0*/  FADD R11, R22, -R13 ;  /* 0x8000000d160b7221 */ /* 0x000fe40000000000 */
[----:B0-----:R0:W-:Y:S04]  /*258e0*/  STL [R1+0x4dc], R2 ;  /* 0x0004dc0201007387 */ /* 0x0011e80000100800 */
[----:B------:R-:W3:Y:S01]  /*258f0*/  LDL.LU R22, [R1+0xb0] ;  /* 0x0000b00001167983 */ /* 0x000ee20000300800 */
[----:B------:R-:W-:-:S04]  /*25900*/  FMUL R11, R11, 1.4426950216293334961 ;  /* 0x3fb8aa3b0b0b7820 */ /* 0x000fc80000400000 */
[----:B0-----:R-:W0:Y:S01]  /*25910*/  MUFU.EX2 R2, R11 ;  /* 0x0000000b00027308 */ /* 0x001e220000000800 */
[----:B------:R-:W-:-:S04]  /*25920*/  FADD R10, R21, -R13 ;  /* 0x8000000d150a7221 */ /* 0x000fc80000000000 */
[----:B------:R-:W-:Y:S01]  /*25930*/  FMUL R10, R10, 1.4426950216293334961 ;  /* 0x3fb8aa3b0a0a7820 */ /* 0x000fe20000400000 */
[----:B0-----:R0:W-:Y:S04]  /*25940*/  STL [R1+0x4d8], R2 ;  /* 0x0004d80201007387 */ /* 0x0011e80000100800 */
[----:B------:R-:W3:Y:S01]  /*25950*/  LDL.LU R21, [R1+0x94] ;  /* 0x0000940001157983 */ /* 0x000ee20000300800 */
[----:B0-----:R-:W0:Y:S03]  /*25960*/  MUFU.EX2 R2, R10 ;  /* 0x0000000a00027308 */ /* 0x001e260000000800 */
[----:B0-----:R1:W-:Y:S01]  /*25970*/  STL [R1+0x4d0], R2 ;  /* 0x0004d00201007387 */ /* 0x0013e20000100800 */
[----:B--2---:R-:W-:-:S03]  /*25980*/  FADD R11, R20, -R13 ;  /* 0x8000000d140b7221 */ /* 0x004fc60000000000 */
[----:B------:R-:W0:Y:S01]  /*25990*/  S2R R20, SR_TID.X ;  /* 0x0000000000147919 */ /* 0x000e220000002100 */
[----:B------:R-:W-:-:S06]  /*259a0*/  FMUL R11, R11, 1.4426950216293334961 ;  /* 0x3fb8aa3b0b0b7820 */ /* 0x000fcc0000400000 */
[----:B------:R-:W2:Y:S01]  /*259b0*/  MUFU.EX2 R11, R11 ;  /* 0x0000000b000b7308 */ /* 0x000ea20000000800 */
[----:B-1----:R-:W-:Y:S02]  /*259c0*/  FMNMX R2, R9, R0, !PT ;  /* 0x0000000009027209 */ /* 0x002fe40007800000 */
[----:B0-----:R-:W-:Y:S02]  /*259d0*/  SHF.R.U32.HI R0, RZ, 0x2, R20 ;  /* 0x00000002ff007819 */ /* 0x001fe40000011614 */
[----:B------:R-:W4:Y:S04]  /*259e0*/  LDL.LU R20, [R1+0x50] ;  /* 0x0000500001147983 */ /* 0x000f280000300800 */
[----:B------:R-:W-:Y:S01]  /*259f0*/  STL [R1+0x3d8], R2 ;  /* 0x0003d80201007387 */ /* 0x000fe20000100800 */
[----:B------:R-:W-:-:S03]  /*25a00*/  SGXT.U32 R0, R0, 0x3 ;  /* 0x000000030000781a */ /* 0x000fc60000000000 */
[----:B--2---:R3:W-:Y:S01]  /*25a10*/  STL [R1+0x4cc], R11 ;  /* 0x0004cc0b01007387 */ /* 0x0047e20000100800 */
[----:B------:R-:W-:Y:S01]  /*25a20*/  FADD R9, R14, -R13 ;  /* 0x8000000d0e097221 */ /* 0x000fe20000000000 */
[----:B------:R-:W-:Y:S02]  /*25a30*/  LOP3.LUT R0, R0, 0x20, RZ, 0xfc, !PT ;  /* 0x0000002000007812 */ /* 0x000fe400078efcff */
[----:B------:R-:W2:Y:S01]  /*25a40*/  LDL.LU R27, [R1+0x10] ;  /* 0x00001000011b7983 */ /* 0x000ea20000300800 */
[----:B---3--:R-:W-:-:S03]  /*25a50*/  FADD R11, R26, -R2 ;  /* 0x800000021a0b7221 */ /* 0x008fc60000000000 */
[----:B------:R0:W1:Y:S01]  /*25a60*/  LDS R10, [R0.X16] ;  /* 0x00000000000a7984 */ /* 0x000062000000c800 */
[----:B------:R-:W-:-:S03]  /*25a70*/  FMUL R11, R11, 1.4426950216293334961 ;  /* 0x3fb8aa3b0b0b7820 */ /* 0x000fc60000400000 */
[----:B------:R-:W3:Y:S01]  /*25a80*/  LDL.LU R26, [R1+0xc] ;  /* 0x00000c00011a7983 */ /* 0x000ee20000300800 */
[----:B------:R-:W-:Y:S02]  /*25a90*/  FMUL R9, R9, 1.4426950216293334961 ;  /* 0x3fb8aa3b09097820 */ /* 0x000fe40000400000 */
[----:B------:R-:W0:Y:S08]  /*25aa0*/  MUFU.EX2 R11, R11 ;  /* 0x0000000b000b7308 */ /* 0x000e300000000800 */
[----:B0-----:R0:W0:Y:S02]  /*25ab0*/  MUFU.EX2 R0, R9 ;  /* 0x0000000900007308 */ /* 0x0010240000000800 */
[--C-:B0-----:R-:W-:Y:S01]  /*25ac0*/  FADD R9, R25, -R2.reuse ;  /* 0x8000000219097221 */ /* 0x101fe20000000000 */
[----:B------:R-:W-:Y:S03]  /*25ad0*/  STL [R1+0x78], R11 ;  /* 0x0000780b01007387 */ /* 0x000fe60000100800 */
[----:B------:R-:W-:Y:S01]  /*25ae0*/  FMUL R9, R9, 1.4426950216293334961 ;  /* 0x3fb8aa3b09097820 */ /* 0x000fe20000400000 */
[----:B------:R-:W-:Y:S04]  /*25af0*/  STL [R1+0x4c4], R0 ;  /* 0x0004c40001007387 */ /* 0x000fe80000100800 */
[----:B------:R0:W-:Y:S02]  /*25b00*/  STL [R1+0x18e8], R0 ;  /* 0x0018e80001007387 */ /* 0x0001e40000100800 */
[----:B0-----:R-:W0:Y:S02]  /*25b10*/  MUFU.EX2 R0, R9 ;  /* 0x0000000900007308 */ /* 0x001e240000000800 */
[----:B0-----:R0:W-:Y:S04]  /*25b20*/  STL [R1+0x74], R0 ;  /* 0x0000740001007387 */ /* 0x0011e80000100800 */
[----:B0-----:R-:W1:Y:S01]  /*25b30*/  LDL R0, [R1+0x410] ;  /* 0x0004100001007983 */ /* 0x001e620000100800 */
[----:B------:R-:W-:-:S03]  /*25b40*/  FADD R11, R24, -R2 ;  /* 0x80000002180b7221 */ /* 0x000fc60000000000 */
[----:B------:R-:W2:Y:S01]  /*25b50*/  LDL.LU R25, [R1+0x108] ;  /* 0x0001080001197983 */ /* 0x000ea20000300800 */
[----:B------:R-:W-:Y:S02]  /*25b60*/  FADD R9, R23, -R2 ;  /* 0x8000000217097221 */ /* 0x000fe40000000000 */
[----:B------:R-:W-:Y:S01]  /*25b70*/  FMUL R11, R11, 1.4426950216293334961 ;  /* 0x3fb8aa3b0b0b7820 */ /* 0x000fe20000400000 */
[----:B------:R-:W3:Y:S01]  /*25b80*/  LDL.LU R23, [R1+0xe0] ;  /* 0x0000e00001177983 */ /* 0x000ee20000300800 */
[----:B------:R-:W-:-:S04]  /*25b90*/  FMUL R9, R9, 1.4426950216293334961 ;  /* 0x3fb8aa3b09097820 */ /* 0x000fc80000400000 */
[----:B------:R-:W0:Y:S08]  /*25ba0*/  MUFU.EX2 R11, R11 ;  /* 0x0000000b000b7308 */ /* 0x000e300000000800 */
[----:B------:R-:W0:Y:S02]  /*25bb0*/  MUFU.EX2 R12, R9 ;  /* 0x00000009000c7308 */ /* 0x000e240000000800 */
[----:B0-----:R0:W-:Y:S04]  /*25bc0*/  STL [R1+0x88], R11 ;  /* 0x0000880b01007387 */ /* 0x0011e80000100800 */
[----:B------:R0:W-:Y:S02]  /*25bd0*/  STL [R1+0x84], R12 ;  /* 0x0000840c01007387 */ /* 0x0001e40000100800 */
[----:B0-----:R-:W-:-:S02]  /*25be0*/  FADD R11, R22, -R2 ;  /* 0x80000002160b7221 */ /* 0x001fc40000000000 */
[----:B------:R-:W3:Y:S02]  /*25bf0*/  LDL.LU R22, [R1+0xc0] ;  /* 0x0000c00001167983 */ /* 0x000ee40000300800 */
[----:B------:R-:W-:-:S04]  /*25c00*/  FMUL R11, R11, 1.4426950216293334961 ;  /* 0x3fb8aa3b0b0b7820 */ /* 0x000fc80000400000 */
[----:B------:R-:W0:Y:S01]  /*25c10*/  MUFU.EX2 R12, R11 ;  /* 0x0000000b000c7308 */ /* 0x000e220000000800 */
[----:B------:R-:W-:Y:S02]  /*25c20*/  FADD R9, R21, -R2 ;  /* 0x8000000215097221 */ /* 0x000fe40000000000 */
[----:B------:R-:W1:Y:S02]  /*25c30*/  S2R R21, SR_TID.X ;  /* 0x0000000000157919 */ /* 0x000e640000002100 */
[----:B------:R-:W-:-:S06]  /*25c40*/  FMUL R9, R9, 1.4426950216293334961 ;  /* 0x3fb8aa3b09097820 */ /* 0x000fcc0000400000 */
[----:B------:R-:W0:Y:S02]  /*25c50*/  MUFU.EX2 R9, R9 ;  /* 0x0000000900097308 */ /* 0x000e240000000800 */
[----:B0-----:R-:W-:Y:S04]  /*25c60*/  STL [R1+0x4ac], R12 ;  /* 0x0004ac0c01007387 */ /* 0x001fe80000100800 */
[----:B------:R-:W3:Y:S04]  /*25c70*/  LDL.LU R24, [R1+0x9c] ;  /* 0x00009c0001187983 */ /* 0x000ee80000300800 */
[----:B------:R0:W-:Y:S02]  /*25c80*/  STL [R1+0x80], R9 ;  /* 0x0000800901007387 */ /* 0x0001e40000100800 */
[----:B0-----:R-:W-:-:S04]  /*25c90*/  FADD R9, R15, -R2 ;  /* 0x800000020f097221 */ /* 0x001fc80000000000 */
[----:B------:R-:W-:-:S04]  /*25ca0*/  FMUL R9, R9, 1.4426950216293334961 ;  /* 0x3fb8aa3b09097820 */ /* 0x000fc80000400000 */
[----:B------:R-:W-:Y:S01]  /*25cb0*/  MUFU.EX2 R13, R9 ;  /* 0x00000009000d7308 */ /* 0x000fe20000000800 */
[----:B----4-:R-:W-:-:S04]  /*25cc0*/  FADD R11, R20, -R2 ;  /* 0x80000002140b7221 */ /* 0x010fc80000000000 */
[----:B------:R-:W-:-:S04]  /*25cd0*/  FMUL R11, R11, 1.4426950216293334961 ;  /* 0x3fb8aa3b0b0b7820 */ /* 0x000fc80000400000 */
[----:B------:R2:W0:Y:S01]  /*25ce0*/  MUFU.EX2 R2, R11 ;  /* 0x0000000b00027308 */ /* 0x0004220000000800 */
[----:B-1----:R-:W-:Y:S02]  /*25cf0*/  FMNMX R20, R10, R0, !PT ;  /* 0x000000000a147209 */ /* 0x002fe40007800000 */
[----:B------:R-:W-:Y:S02]  /*25d00*/  SHF.R.U32.HI R0, RZ, 0x2, R21 ;  /* 0x00000002ff007819 */ /* 0x000fe40000011615 */
[----:B------:R-:W4:Y:S02]  /*25d10*/  LDL.LU R21, [R1+0x48] ;  /* 0x0000480001157983 */ /* 0x000f240000300800 */
[----:B------:R-:W-:Y:S01]  /*25d20*/  SGXT.U32 R0, R0, 0x3 ;  /* 0x000000030000781a */ /* 0x000fe20000000000 */
[----:B--2---:R-:W-:-:S03]  /*25d30*/  FADD R11, R27, -R20 ;  /* 0x800000141b0b7221 */ /* 0x004fc60000000000 */
[----:B------:R-:W-:Y:S01]  /*25d40*/  LOP3.LUT R0, R0, 0x28, RZ, 0xfc, !PT ;  /* 0x0000002800007812 */ /* 0x000fe200078efcff */
[----:B------:R-:W-:-:S04]  /*25d50*/  FMUL R11, R11, 1.4426950216293334961 ;  /* 0x3fb8aa3b0b0b7820 */ /* 0x000fc80000400000 */
[----:B------:R1:W2:Y:S02]  /*25d60*/  LDS R10, [R0.X16] ;  /* 0x00000000000a7984 */ /* 0x0002a4000000c800 */
[----:B-1----:R-:W1:Y:S02]  /*25d70*/  MUFU.EX2 R0, R11 ;  /* 0x0000000b00007308 */ /* 0x002e640000000800 */
[----:B------:R-:W-:Y:S04]  /*25d80*/  STL [R1+0x3d4], R20 ;  /* 0x0003d41401007387 */ /* 0x000fe80000100800 */
[----:B0-----:R0:W-:Y:S04]  /*25d90*/  STL [R1+0x4a4], R2 ;  /* 0x0004a40201007387 */ /* 0x0011e80000100800 */
[----:B------:R-:W-:Y:S04]  /*25da0*/  STL [R1+0x4a0], R13 ;  /* 0x0004a00d01007387 */ /* 0x000fe80000100800 */
[----:B------:R-:W-:Y:S04]  /*25db0*/  STL [R1+0x18ec], R13 ;  /* 0x0018ec0d01007387 */ /* 0x000fe80000100800 */
[----:B-1----:R-:W-:Y:S04]  /*25dc0*/  STL [R1+0x70], R0 ;  /* 0x0000700001007387 */ /* 0x002fe80000100800 */
[----:B0-----:R-:W2:Y:S01]  /*25dd0*/  LDL R2, [R1+0x414] ;  /* 0x0004140001027983 */ /* 0x001ea20000100800 */
[----:B------:R-:W-:-:S04]  /*25de0*/  FADD R11, R25, -R20 ;  /* 0x80000014190b7221 */ /* 0x000fc80000000000 */
[----:B------:R-:W-:Y:S02]  /*25df0*/  FMUL R11, R11, 1.4426950216293334961 ;  /* 0x3fb8aa3b0b0b7820 */ /* 0x000fe40000400000 */
[----:B---3--:R-:W-:Y:S02]  /*25e00*/  FADD R9, R26, -R20 ;  /* 0x800000141a097221 */ /* 0x008fe40000000000 */
[----:B------:R-:W0:Y:S02]  /*25e10*/  MUFU.EX2 R12, R11 ;  /* 0x0000000b000c7308 */ /* 0x000e240000000800 */
[----:B------:R-:W-:-:S06]  /*25e20*/  FMUL R9, R9, 1.4426950216293334961 ;  /* 0x3fb8aa3b09097820 */ /* 0x000fcc0000400000 */
[----:B------:R1:W-:Y:S02]  /*25e30*/  MUFU.EX2 R29, R9 ;  /* 0x00000009001d7308 */ /* 0x0003e40000000800 */
[--C-:B-1----:R-:W-:Y:S02]  /*25e40*/  FADD R9, R23, -R20.reuse ;  /* 0x8000001417097221 */ /* 0x102fe40000000000 */
[----:B------:R-:W3:Y:S04]  /*25e50*/  LDL.LU R23, [R1+0x10c] ;  /* 0x00010c0001177983 */ /* 0x000ee80000300800 */
[----:B0-----:R0:W-:Y:S04]  /*25e60*/  STL [R1+0x494], R12 ;  /* 0x0004940c01007387 */ /* 0x0011e80000100800 */
[----:B------:R-:W3:Y:S01]  /*25e70*/  LDL.LU R26, [R1+0xe8] ;  /* 0x0000e800011a7983 */ /* 0x000ee20000300800 */
[----:B------:R-:W-:-:S03]  /*25e80*/  FADD R11, R22, -R20 ;  /* 0x80000014160b7221 */ /* 0x000fc60000000000 */
[----:B------:R-:W3:Y:S01]  /*25e90*/  LDL.LU R22, [R1+0xc8] ;  /* 0x0000c80001167983 */ /* 0x000ee20000300800 */
[----:B------:R-:W-:-:S06]  /*25ea0*/  FMUL R9, R9, 1.4426950216293334961 ;  /* 0x3fb8aa3b09097820 */ /* 0x000fcc0000400000 */
[----:B------:R-:W1:Y:S01]  /*25eb0*/  MUFU.EX2 R9, R9 ;  /* 0x0000000900097308 */ /* 0x000e620000000800 */
[----:B------:R-:W-:Y:S01]  /*25ec0*/  FMUL R11, R11, 1.4426950216293334961 ;  /* 0x3fb8aa3b0b0b7820 */ /* 0x000fe20000400000 */
[----:B-1----:R1:W-:Y:S06]  /*25ed0*/  STL [R1+0x48c], R9 ;  /* 0x00048c0901007387 */ /* 0x0023ec0000100800 */
[----:B0-----:R-:W0:Y:S01]  /*25ee0*/  MUFU.EX2 R12, R11 ;  /* 0x0000000b000c7308 */ /* 0x001e220000000800 */
[----:B-1----:R-:W-:-:S04]  /*25ef0*/  FADD R9, R24, -R20 ;  /* 0x8000001418097221 */ /* 0x002fc80000000000 */
[----:B------:R-:W-:-:S06]  /*25f00*/  FMUL R9, R9, 1.4426950216293334961 ;  /* 0x3fb8aa3b09097820 */ /* 0x000fcc0000400000 */
[----:B------:R-:W1:Y:S01]  /*25f10*/  MUFU.EX2 R9, R9 ;  /* 0x0000000900097308 */ /* 0x000e620000000800 */
[----:B0-----:R-:W-:Y:S04]  /*25f20*/  STL [R1+0x488], R12 ;  /* 0x0004880c01007387 */ /* 0x001fe80000100800 */
[----:B------:R-:W3:Y:S04]  /*25f30*/  LDL.LU R25, [R1+0x98] ;  /* 0x0000980001197983 */ /* 0x000ee80000300800 */
[----:B-1----:R0:W-:Y:S02]  /*25f40*/  STL [R1+0x484], R9 ;  /* 0x0004840901007387 */ /* 0x0021e40000100800 */
[----:B0-----:R-:W-:-:S04]  /*25f50*/  FADD R9, R16, -R20 ;  /* 0x8000001410097221 */ /* 0x001fc80000000000 */
[----:B------:R-:W-:-:S04]  /*25f60*/  FMUL R9, R9, 1.4426950216293334961 ;  /* 0x3fb8aa3b09097820 */ /* 0x000fc80000400000 */
[----:B------:R-:W-:Y:S01]  /*25f70*/  MUFU.EX2 R16, R9 ;  /* 0x0000000900107308 */ /* 0x000fe20000000800 */
[----:B------:R-:W0:Y:S01]  /*25f80*/  S2R R24, SR_TID.X ;  /* 0x0000000000187919 */ /* 0x000e220000002100 */
[----:B----4-:R-:W-:-:S03]  /*25f90*/  FADD R11, R21, -R20 ;  /* 0x80000014150b7221 */ /* 0x010fc60000000000 */
[----:B------:R-:W4:Y:S01]  /*25fa0*/  LDL.LU R21, [R1+0x44] ;  /* 0x0000440001157983 */ /* 0x000f220000300800 */
[----:B------:R-:W-:-:S06]  /*25fb0*/  FMUL R11, R11, 1.4426950216293334961 ;  /* 0x3fb8aa3b0b0b7820 */ /* 0x000fcc0000400000 */
[----:B------:R-:W1:Y:S01]  /*25fc0*/  MUFU.EX2 R11, R11 ;  /* 0x0000000b000b7308 */ /* 0x000e620000000800 */
[----:B------:R-:W-:Y:S01]  /*25fd0*/  STL [R1+0x18f0], R20 ;  /* 0x0018f01401007387 */ /* 0x000fe20000100800 */
[----:B--2---:R-:W-:-:S05]  /*25fe0*/  FMNMX R28, R10, R2, !PT ;  /* 0x000000020a1c7209 */ /* 0x004fca0007800000 */
[----:B------:R-:W-:Y:S04]  /*25ff0*/  STL [R1+0x3d0], R28 ;  /* 0x0003d01c01007387 */ /* 0x000fe80000100800 */
[----:B-1----:R-:W-:Y:S04]  /*26000*/  STL [R1+0x47c], R11 ;  /* 0x00047c0b01007387 */ /* 0x002fe80000100800 */
[----:B------:R-:W-:Y:S04]  /*26010*/  STL [R1+0x478], R16 ;  /* 0x0004781001007387 */ /* 0x000fe80000100800 */
[----:B------:R-:W-:Y:S04]  /*26020*/  STL [R1+0x18f4], R16 ;  /* 0x0018f41001007387 */ /* 0x000fe80000100800 */
[----:B------:R-:W2:Y:S01]  /*26030*/  LDL R9, [R1+0x418] ;  /* 0x0004180001097983 */ /* 0x000ea20000100800 */
[----:B------:R-:W-:-:S02]  /*26040*/  FADD R3, R3, -R28 ;  /* 0x8000001c03037221 */ /* 0x000fc40000000000 */
[----:B------:R-:W-:Y:S02]  /*26050*/  FADD R4, R4, -R28 ;  /* 0x8000001c04047221 */ /* 0x000fe40000000000 */
[----:B------:R-:W-:Y:S01]  /*26060*/  FMUL R3, R3, 1.4426950216293334961 ;  /* 0x3fb8aa3b03037820 */ /* 0x000fe20000400000 */
[----:B0-----:R-:W-:-:S03]  /*26070*/  SHF.R.U32.HI R2, RZ, 0x2, R24 ;  /* 0x00000002ff027819 */ /* 0x001fc60000011618 */
[----:B------:R0:W-:Y:S02]  /*26080*/  MUFU.EX2 R24, R3 ;  /* 0x0000000300187308 */ /* 0x0001e40000000800 */
[----:B0-----:R-:W-:Y:S02]  /*26090*/  FMUL R3, R4, 1.4426950216293334961 ;  /* 0x3fb8aa3b04037820 */ /* 0x001fe40000400000 */
[----:B---3--:R-:W-:-:S04]  /*260a0*/  FADD R4, R23, -R28 ;  /* 0x8000001c17047221 */ /* 0x008fc80000000000 */
[----:B------:R0:W-:Y:S02]  /*260b0*/  MUFU.EX2 R23, R3 ;  /* 0x0000000300177308 */ /* 0x0001e40000000800 */
[----:B0-----:R-:W-:Y:S02]  /*260c0*/  FMUL R3, R4, 1.4426950216293334961 ;  /* 0x3fb8aa3b04037820 */ /* 0x001fe40000400000 */
[----:B------:R-:W-:-:S04]  /*260d0*/  FADD R4, R26, -R28 ;  /* 0x8000001c1a047221 */ /* 0x000fc80000000000 */
[----:B------:R0:W-:Y:S02]  /*260e0*/  MUFU.EX2 R26, R3 ;  /* 0x00000003001a7308 */ /* 0x0001e40000000800 */
[----:B0-----:R-:W-:Y:S02]  /*260f0*/  FMUL R3, R4, 1.4426950216293334961 ;  /* 0x3fb8aa3b04037820 */ /* 0x001fe40000400000 */
[----:B------:R-:W-:Y:S02]  /*26100*/  FADD R4, R22, -R28 ;  /* 0x8000001c16047221 */ /* 0x000fe40000000000 */
[----:B------:R-:W3:Y:S02]  /*26110*/  LDL.LU R22, [R1+0x11c] ;  /* 0x00011c0001167983 */ /* 0x000ee40000300800 */
[----:B------:R0:W1:Y:S01]  /*26120*/  MUFU.EX2 R27, R3 ;  /* 0x00000003001b7308 */ /* 0x0000620000000800 */
[----:B------:R-:W-:-:S04]  /*26130*/  SGXT.U32 R2, R2, 0x3 ;  /* 0x000000030202781a */ /* 0x000fc80000000000 */
[----:B------:R-:W-:Y:S01]  /*26140*/  LOP3.LUT R2, R2, 0x30, RZ, 0xfc, !PT ;  /* 0x0000003002027812 */ /* 0x000fe200078efcff */
[----:B0-----:R-:W-:-:S04]  /*26150*/  FMUL R3, R4, 1.4426950216293334961 ;  /* 0x3fb8aa3b04037820 */ /* 0x001fc80000400000 */
[----:B------:R0:W2:Y:S04]  /*26160*/  LDS R10, [R2.X16] ;  /* 0x00000000020a7984 */ /* 0x0000a8000000c800 */
[----:B-1----:R-:W-:Y:S04]  /*26170*/  STL [R1+0x1920], R27 ;  /* 0x0019201b01007387 */ /* 0x002fe80000100800 */
[----:B------:R-:W3:Y:S01]  /*26180*/  LDL.LU R13, [R1+0xec] ;  /* 0x0000ec00010d7983 */ /* 0x000ee20000300800 */
[----:B0-----:R-:W0:Y:S03]  /*26190*/  MUFU.EX2 R2, R3 ;  /* 0x0000000300027308 */ /* 0x001e260000000800 */
[----:B------:R-:W3:Y:S04]  /*261a0*/  LDL.LU R15, [R1+0xc4] ;  /* 0x0000c400010f7983 */ /* 0x000ee80000300800 */
[----:B0-----:R0:W-:Y:S04]  /*261b0*/  STL [R1+0x464], R2 ;  /* 0x0004640201007387 */ /* 0x0011e80000100800 */
[----:B------:R-:W3:Y:S04]  /*261c0*/  LDL.LU R12, [R1+0x90] ;  /* 0x00009000010c7983 */ /* 0x000ee80000300800 */
[----:B0-----:R-:W0:Y:S01]  /*261d0*/  S2R R2, SR_TID.X ;  /* 0x0000000000027919 */ /* 0x001e220000002100 */
[----:B------:R-:W-:-:S04]  /*261e0*/  FADD R4, R25, -R28 ;  /* 0x8000001c19047221 */ /* 0x000fc80000000000 */
[----:B------:R-:W-:-:S04]  /*261f0*/  FMUL R3, R4, 1.4426950216293334961 ;  /* 0x3fb8aa3b04037820 */ /* 0x000fc80000400000 */
[----:B------:R-:W1:Y:S02]  /*26200*/  MUFU.EX2 R25, R3 ;  /* 0x0000000300197308 */ /* 0x000e640000000800 */
[----:B-1----:R-:W-:Y:S01]  /*26210*/  STL [R1+0x18f8], R25 ;  /* 0x0018f81901007387 */ /* 0x002fe20000100800 */
[----:B----4-:R-:W-:-:S03]  /*26220*/  FADD R4, R21, -R28 ;  /* 0x8000001c15047221 */ /* 0x010fc60000000000 */
[----:B------:R-:W4:Y:S01]  /*26230*/  LDL.LU R21, [R1+0x40] ;  /* 0x0000400001157983 */ /* 0x000f220000300800 */
[----:B------:R-:W-:Y:S02]  /*26240*/  FMUL R3, R4, 1.4426950216293334961 ;  /* 0x3fb8aa3b04037820 */ /* 0x000fe40000400000 */
[----:B------:R-:W-:-:S04]  /*26250*/  FADD R4, R17, -R28 ;  /* 0x8000001c11047221 */ /* 0x000fc80000000000 */
[----:B------:R-:W-:-:S04]  /*26260*/  FMUL R4, R4, 1.4426950216293334961 ;  /* 0x3fb8aa3b04047820 */ /* 0x000fc80000400000 */
[----:B------:R-:W-:Y:S01]  /*26270*/  MUFU.EX2 R14, R4 ;  /* 0x00000004000e7308 */ /* 0x000fe20000000800 */
[----:B------:R-:W-:Y:S01]  /*26280*/  STL [R1+0x18fc], R28 ;  /* 0x0018fc1c01007387 */ /* 0x000fe20000100800 */
[----:B--2---:R-:W-:Y:S02]  /*26290*/  FMNMX R10, R10, R9, !PT ;  /* 0x000000090a0a7209 */ /* 0x004fe40007800000 */
[----:B0-----:R-:W-:-:S03]  /*262a0*/  SHF.R.U32.HI R9, RZ, 0x2, R2 ;  /* 0x00000002ff097819 */ /* 0x001fc60000011602 */
[----:B------:R-:W-:Y:S01]  /*262b0*/  FADD R5, R5, -R10 ;  /* 0x8000000a05057221 */ /* 0x000fe20000000000 */
[----:B------:R-:W0:Y:S03]  /*262c0*/  MUFU.EX2 R2, R3 ;  /* 0x0000000300027308 */ /* 0x000e260000000800 */
[----:B------:R-:W-:-:S05]  /*262d0*/  FMUL R5, R5, 1.4426950216293334961 ;  /* 0x3fb8aa3b05057820 */ /* 0x000fca0000400000 */
[----:B------:R-:W1:Y:S01]  /*262e0*/  MUFU.EX2 R4, R5 ;  /* 0x0000000500047308 */ /* 0x000e620000000800 */
[----:B------:R-:W-:Y:S01]  /*262f0*/  STL [R1+0x3cc], R10 ;  /* 0x0003cc0a01007387 */ /* 0x000fe20000100800 */
[----:B------:R-:W-:-:S03]  /*26300*/  FADD R6, R6, -R10 ;  /* 0x8000000a06067221 */ /* 0x000fc60000000000 */
[----:B0-----:R-:W-:Y:S04]  /*26310*/  STL [R1+0x45c], R2 ;  /* 0x00045c0201007387 */ /* 0x001fe80000100800 */
[----:B------:R0:W-:Y:S01]  /*26320*/  STL [R1+0x1900], R2 ;  /* 0x0019000201007387 */ /* 0x0001e20000100800 */
[----:B------:R-:W-:-:S03]  /*26330*/  FMUL R6, R6, 1.4426950216293334961 ;  /* 0x3fb8aa3b06067820 */ /* 0x000fc60000400000 */
[----:B0-----:R-:W2:Y:S04]  /*26340*/  LDL R2, [R1+0x41c] ;  /* 0x00041c0001027983 */ /* 0x001ea80000100800 */
[----:B------:R-:W-:Y:S04]  /*26350*/  STL [R1+0x454], R14 ;  /* 0x0004540e01007387 */ /* 0x000fe80000100800 */
[----:B-1----:R3:W-:Y:S02]  /*26360*/  STL [R1+0x424], R4 ;  /* 0x0004240401007387 */ /* 0x0027e40000100800 */
[----:B---3--:R-:W-:-:S04]  /*26370*/  FADD R4, R22, -R10 ;  /* 0x8000000a16047221 */ /* 0x008fc80000000000 */
[----:B------:R-:W-:Y:S01]  /*26380*/  FMUL R4, R4, 1.4426950216293334961 ;  /* 0x3fb8aa3b04047820 */ /* 0x000fe20000400000 */
[----:B------:R-:W-:Y:S08]  /*26390*/  MUFU.EX2 R22, R6 ;  /* 0x0000000600167308 */ /* 0x000ff00000000800 */
[----:B------:R-:W0:Y:S01]  /*263a0*/  MUFU.EX2 R6, R4 ;  /* 0x0000000400067308 */ /* 0x000e220000000800 */
[----:B------:R-:W-:Y:S01]  /*263b0*/  FADD R5, R13, -R10 ;  /* 0x8000000a0d057221 */ /* 0x000fe20000000000 */
[----:B------:R-:W-:Y:S03]  /*263c0*/  STL [R1+0x1904], R14 ;  /* 0x0019040e01007387 */ /* 0x000fe60000100800 */
[----:B------:R-:W-:-:S06]  /*263d0*/  FMUL R5, R5, 1.4426950216293334961 ;  /* 0x3fb8aa3b05057820 */ /* 0x000fcc0000400000 */
[----:B------:R-:W1:Y:S01]  /*263e0*/  MUFU.EX2 R5, R5 ;  /* 0x0000000500057308 */ /* 0x000e620000000800 */
[----:B0-----:R-:W-:Y:S04]  /*263f0*/  STL [R1+0x448], R6 ;  /* 0x0004480601007387 */ /* 0x001fe80000100800 */
[----:B------:R-:W3:Y:S04]  /*26400*/  LDL R11, [R1+0x500] ;  /* 0x00050000010b7983 */ /* 0x000ee80000100800 */
[----:B------:R-:W3:Y:S04]  /*26410*/  LDL R13, [R1+0x508] ;  /* 0x00050800010d7983 */ /* 0x000ee80000100800 */
[----:B-1----:R0:W-:Y:S02]  /*26420*/  STL [R1+0x444], R5 ;  /* 0x0004440501007387 */ /* 0x0021e40000100800 */
[----:B0-----:R-:W-:-:S02]  /*26430*/  FADD R5, R12, -R10 ;  /* 0x8000000a0c057221 */ /* 0x001fc40000000000 */
[----:B------:R-:W3:Y:S01]  /*26440*/  LDL R12, [R1+0xa0] ;  /* 0x0000a000010c7983 */ /* 0x000ee20000100800 */
[----:B------:R-:W-:-:S04]  /*26450*/  SGXT.U32 R9, R9, 0x3 ;  /* 0x000000030909781a */ /* 0x000fc80000000000 */
[----:B------:R-:W-:-:S05]  /*26460*/  LOP3.LUT R9, R9, 0x38, RZ, 0xfc, !PT ;  /* 0x0000003809097812 */ /* 0x000fca00078efcff */
[----:B------:R-:W2:Y:S01]  /*26470*/  LDS R3, [R9.X16] ;  /* 0x0000000009037984 */ /* 0x000ea2000000c800 */
[----:B------:R-:W-:Y:S02]  /*26480*/  FADD R4, R15, -R10 ;  /* 0x8000000a0f047221 */ /* 0x000fe40000000000 */
[----:B------:R-:W-:Y:S01]  /*26490*/  FMUL R5, R5, 1.4426950216293334961 ;  /* 0x3fb8aa3b05057820 */ /* 0x000fe20000400000 */
[----:B------:R-:W3:Y:S01]  /*264a0*/  LDL R15, [R1+0x504] ;  /* 0x00050400010f7983 */ /* 0x000ee20000100800 */
[----:B------:R-:W-:-:S04]  /*264b0*/  FMUL R4, R4, 1.4426950216293334961 ;  /* 0x3fb8aa3b04047820 */ /* 0x000fc80000400000 */
[----:B------:R-:W0:Y:S08]  /*264c0*/  MUFU.EX2 R14, R4 ;  /* 0x00000004000e7308 */ /* 0x000e300000000800 */
[----:B------:R-:W1:Y:S01]  /*264d0*/  MUFU.EX2 R20, R5 ;  /* 0x0000000500147308 */ /* 0x000e620000000800 */
[----:B0-----:R-:W-:Y:S04]  /*264e0*/  STL [R1+0x440], R14 ;  /* 0x0004400e01007387 */ /* 0x001fe80000100800 */
[----:B------:R0:W-:Y:S04]  /*264f0*/  STL [R1+0x1908], R14 ;  /* 0x0019080e01007387 */ /* 0x0001e80000100800 */
[----:B------:R-:W3:Y:S04]  /*26500*/  LDL R28, [R1+0x4f8] ;  /* 0x0004f800011c7983 */ /* 0x000ee80000100800 */
[----:B0-----:R-:W3:Y:S01]  /*26510*/  LDL R14, [R1+0x4fc] ;  /* 0x0004fc00010e7983 */ /* 0x001ee20000100800 */
[----:B----4-:R-:W-:Y:S01]  /*26520*/  FADD R4, R21, -R10 ;  /* 0x8000000a15047221 */ /* 0x010fe20000000000 */
[----:B--2---:R-:W-:-:S03]  /*26530*/  FMNMX R9, R3, R2, !PT ;  /* 0x0000000203097209 */ /* 0x004fc60007800000 */
[----:B------:R-:W-:Y:S01]  /*26540*/  FMUL R3, R4, 1.4426950216293334961 ;  /* 0x3fb8aa3b04037820 */ /* 0x000fe20000400000 */
[----:B------:R-:W2:Y:S03]  /*26550*/  LDL R2, [R1+0x59c] ;  /* 0x00059c0001027983 */ /* 0x000ea60000100800 */
[----:B------:R0:W4:Y:S01]  /*26560*/  MUFU.EX2 R17, R3 ;  /* 0x0000000300117308 */ /* 0x0001220000000800 */
[----:B------:R-:W-:Y:S02]  /*26570*/  FADD R4, R18, -R10 ;  /* 0x8000000a12047221 */ /* 0x000fe40000000000 */
[----:B------:R-:W2:Y:S04]  /*26580*/  LDL R18, [R1+0x5a0] ;  /* 0x0005a00001127983 */ /* 0x000ea80000100800 */
[----:B------:R-:W2:Y:S04]  /*26590*/  LDL.LU R21, [R1+0x118] ;  /* 0x0001180001157983 */ /* 0x000ea80000300800 */
[----:B------:R-:W2:Y:S04]  /*265a0*/  LDL R10, [R1+0x594] ;  /* 0x00059400010a7983 */ /* 0x000ea80000100800 */
[----:B------:R-:W2:Y:S04]  /*265b0*/  LDL R25, [R1+0x4f4] ;  /* 0x0004f40001197983 */ /* 0x000ea80000100800 */
[----:B------:R-:W2:Y:S01]  /*265c0*/  LDL.LU R27, [R1+0xe4] ;  /* 0x0000e400011b7983 */ /* 0x000ea20000300800 */
[----:B0-----:R-:W-:-:S03]  /*265d0*/  FADD R3, R7, -R9 ;  /* 0x8000000907037221 */ /* 0x001fc60000000000 */
[----:B------:R-:W2:Y:S04]  /*265e0*/  LDL R16, [R1+0x50c] ;  /* 0x00050c0001107983 */ /* 0x000ea80000100800 */
[----:B-1----:R-:W-:Y:S04]  /*265f0*/  STL [R1+0x438], R20 ;  /* 0x0004381401007387 */ /* 0x002fe80000100800 */
[----:B------:R-:W-:Y:S04]  /*26600*/  STL [R1+0x3c4], R9 ;  /* 0x0003c40901007387 */ /* 0x000fe80000100800 */
[----:B------:R0:W-:Y:S04]  /*26610*/  STL [R1+0x190c], R20 ;  /* 0x00190c1401007387 */ /* 0x0001e80000100800 */
[----:B------:R-:W2:Y:S04]  /*26620*/  LDL R7, [R1+0x5a4] ;  /* 0x0005a40001077983 */ /* 0x000ea80000100800 */
[----:B0-----:R-:W2:Y:S01]  /*26630*/  LDL R20, [R1+0xa4] ;  /* 0x0000a40001147983 */ /* 0x001ea20000100800 */
[----:B---3--:R-:W-:-:S03]  /*26640*/  FADD R5, R13, R11 ;  /* 0x0000000b0d057221 */ /* 0x008fc60000000000 */
[----:B------:R-:W3:Y:S04]  /*26650*/  LDL.LU R11, [R1+0xbc] ;  /* 0x0000bc00010b7983 */ /* 0x000ee80000300800 */
[----:B----4-:R-:W-:Y:S04]  /*26660*/  STL [R1+0x434], R17 ;  /* 0x0004341101007387 */ /* 0x010fe80000100800 */
[----:B------:R0:W-:Y:S04]  /*26670*/  STL [R1+0x1910], R17 ;  /* 0x0019101101007387 */ /* 0x0001e80000100800 */
[----:B0-----:R-:W4:Y:S01]  /*26680*/  LDL R17, [R1+0x5ac] ;  /* 0x0005ac0001117983 */ /* 0x001f220000100800 */
[----:B------:R-:W-:-:S03]  /*26690*/  FADD R6, R8, R12 ;  /* 0x0000000c08067221 */ /* 0x000fc60000000000 */
[----:B------:R-:W3:Y:S01]  /*266a0*/  LDL.LU R8, [R1+0x1938] ;  /* 0x0019380001087983 */ /* 0x000ee20000300800 */
[----:B------:R-:W-:Y:S02]  /*266b0*/  FMUL R3, R3, 1.4426950216293334961 ;  /* 0x3fb8aa3b03037820 */ /* 0x000fe40000400000 */
[----:B------:R-:W-:Y:S01]  /*266c0*/  FMUL R4, R4, 1.4426950216293334961 ;  /* 0x3fb8aa3b04047820 */ /* 0x000fe20000400000 */
[----:B------:R-:W3:Y:S01]  /*266d0*/  LDL.LU R13, [R1+0x7c] ;  /* 0x00007c00010d7983 */ /* 0x000ee20000300800 */
[----:B------:R-:W-:Y:S02]  /*266e0*/  FADD R6, R15, R6 ;  /* 0x000000060f067221 */ /* 0x000fe40000000000 */
[----:B------:R-:W0:Y:S01]  /*266f0*/  MUFU.EX2 R12, R4 ;  /* 0x00000004000c7308 */ /* 0x000e220000000800 */
[----:B------:R-:W3:Y:S04]  /*26700*/  LDL.LU R15, [R1+0x3c] ;  /* 0x00003c00010f7983 */ /* 0x000ee80000300800 */
[----:B0-----:R-:W-:Y:S04]  /*26710*/  STL [R1+0x42c], R12 ;  /* 0x00042c0c01007387 */ /* 0x001fe80000100800 */
[----:B------:R-:W-:Y:S01]  /*26720*/  STL [R1+0x1914], R12 ;  /* 0x0019140c01007387 */ /* 0x000fe20000100800 */
[----:B------:R-:W-:Y:S03]  /*26730*/  BSSY B0, `(.L_x_10) ;  /* 0x00000af000007945 */ /* 0x000fe60003800000 */
[----:B------:R-:W-:Y:S01]  /*26740*/  BAR.SYNC.DEFER_BLOCKING 0x0 ;  /* 0x0000000000007b1d */ /* 0x000fe20000010000 */
[----:B--2---:R-:W-:-:S04]  /*26750*/  FADD R6, R20, R6 ;  /* 0x0000000614067221 */ /* 0x004fc80000000000 */
[----:B------:R-:W-:Y:S02]  /*26760*/  FADD R6, R14, R6 ;  /* 0x000000060e067221 */ /* 0x000fe40000000000 */
[----:B----4-:R-:W-:-:S04]  /*26770*/  FADD R5, R17, R5 ;  /* 0x0000000511057221 */ /* 0x010fc80000000000 */
[----:B------:R-:W-:Y:S02]  /*26780*/  FADD R5, R7, R5 ;  /* 0x0000000507057221 */ /* 0x000fe40000000000 */
[----:B------:R0:W1:Y:S02]  /*26790*/  MUFU.EX2 R7, R3 ;  /* 0x0000000300077308 */ /* 0x0000640000000800 */
[----:B0-----:R-:W-:Y:S02]  /*267a0*/  FADD R3, R18, R5 ;  /* 0x0000000512037221 */ /* 0x001fe40000000000 */
[----:B------:R-:W-:-:S04]  /*267b0*/  FADD R5, R21, -R9 ;  /* 0x8000000915057221 */ /* 0x000fc80000000000 */
[----:B------:R-:W-:Y:S02]  /*267c0*/  FMUL R5, R5, 1.4426950216293334961 ;  /* 0x3fb8aa3b05057820 */ /* 0x000fe40000400000 */
[----:B------:R-:W-:Y:S02]  /*267d0*/  FADD R3, R2, R3 ;  /* 0x0000000302037221 */ /* 0x000fe40000000000 */
[----:B---3--:R-:W-:Y:S01]  /*267e0*/  FADD R4, R8, -R9 ;  /* 0x8000000908047221 */ /* 0x008fe20000000000 */
[----:B------:R-:W0:Y:S01]  /*267f0*/  MUFU.EX2 R2, R5 ;  /* 0x0000000500027308 */ /* 0x000e220000000800 */
[----:B------:R-:W-:Y:S02]  /*26800*/  FADD R6, R28, R6 ;  /* 0x000000061c067221 */ /* 0x000fe40000000000 */
[----:B------:R-:W-:Y:S02]  /*26810*/  FMUL R4, R4, 1.4426950216293334961 ;  /* 0x3fb8aa3b04047820 */ /* 0x000fe40000400000 */
[----:B------:R-:W-:-:S02]  /*26820*/  FADD R3, R10, R3 ;  /* 0x000000030a037221 */ /* 0x000fc40000000000 */
[----:B------:R-:W-:Y:S01]  /*26830*/  FADD R6, R25, R6 ;  /* 0x0000000619067221 */ /* 0x000fe20000000000 */
[----:B------:R2:W-:Y:S01]  /*26840*/  MUFU.EX2 R21, R4 ;  /* 0x0000000400157308 */ /* 0x0005e20000000800 */
[----:B-1----:R1:W-:Y:S01]  /*26850*/  STL [R1+0x3f0], R7 ;  /* 0x0003f00701007387 */ /* 0x0023e20000100800 */
[----:B--2---:R-:W-:Y:S02]  /*26860*/  FADD R4, R27, -R9 ;  /* 0x800000091b047221 */ /* 0x004fe40000000000 */
[----:B-1----:R-:W-:Y:S02]  /*26870*/  FADD R7, R16, R3 ;  /* 0x0000000310077221 */ /* 0x002fe40000000000 */
[----:B------:R-:W-:Y:S02]  /*26880*/  FADD R3, R19, R6 ;  /* 0x0000000613037221 */ /* 0x000fe40000000000 */
[----:B------:R-:W-:Y:S01]  /*26890*/  FMUL R6, R4, 1.4426950216293334961 ;  /* 0x3fb8aa3b04067820 */ /* 0x000fe20000400000 */
[----:B------:R-:W2:Y:S04]  /*268a0*/  LDL.LU R19, [R1+0x1934] ;  /* 0x0019340001137983 */ /* 0x000ea80000300800 */
[----:B0-----:R0:W-:Y:S01]  /*268b0*/  STL [R1+0x408], R2 ;  /* 0x0004080201007387 */ /* 0x0011e20000100800 */
[--C-:B------:R-:W-:Y:S01]  /*268c0*/  FADD R8, R11, -R9.reuse ;  /* 0x800000090b087221 */ /* 0x100fe20000000000 */
[----:B0-----:R0:W1:Y:S03]  /*268d0*/  MUFU.EX2 R2, R6 ;  /* 0x0000000600027308 */ /* 0x0010660000000800 */
[----:B0-----:R-:W-:Y:S01]  /*268e0*/  FMUL R6, R8, 1.4426950216293334961 ;  /* 0x3fb8aa3b08067820 */ /* 0x001fe20000400000 */
[----:B-1----:R0:W-:Y:S04]  /*268f0*/  STL [R1+0x404], R2 ;  /* 0x0004040201007387 */ /* 0x0021e80000100800 */
[----:B0-----:R-:W0:Y:S02]  /*26900*/  MUFU.EX2 R2, R6 ;  /* 0x0000000600027308 */ /* 0x001e240000000800 */
[----:B0-----:R-:W-:Y:S04]  /*26910*/  STL [R1+0x400], R2 ;  /* 0x0004000201007387 */ /* 0x001fe80000100800 */
[----:B------:R-:W-:Y:S04]  /*26920*/  STL [R1+0x1918], R2 ;  /* 0x0019180201007387 */ /* 0x000fe80000100800 */
[----:B------:R-:W3:Y:S01]  /*26930*/  LDL R27, [R1+0x48c] ;  /* 0x00048c00011b7983 */ /* 0x000ee20000100800 */
[----:B------:R-:W-:-:S03]  /*26940*/  FADD R8, R13, -R9 ;  /* 0x800000090d087221 */ /* 0x000fc60000000000 */
[----:B------:R-:W4:Y:S01]  /*26950*/  LDL R18, [R1+0x78] ;  /* 0x0000780001127983 */ /* 0x000f220000100800 */
[----:B------:R-:W-:Y:S02]  /*26960*/  FMUL R6, R8, 1.4426950216293334961 ;  /* 0x3fb8aa3b08067820 */ /* 0x000fe40000400000 */
[--C-:B------:R-:W-:Y:S01]  /*26970*/  FADD R8, R15, -R9.reuse ;  /* 0x800000090f087221 */ /* 0x100fe20000000000 */
[----:B------:R-:W4:Y:S01]  /*26980*/  LDL R11, [R1+0x494] ;  /* 0x00049400010b7983 */ /* 0x000f220000100800 */
[----:B------:R0:W1:Y:S02]  /*26990*/  MUFU.EX2 R13, R6 ;  /* 0x00000006000d7308 */ /* 0x0000640000000800 */
[----:B0-----:R-:W-:Y:S02]  /*269a0*/  FMUL R6, R8, 1.4426950216293334961 ;  /* 0x3fb8aa3b08067820 */ /* 0x001fe40000400000 */
[----:B--2---:R-:W-:Y:S02]  /*269b0*/  FADD R8, R19, -R9 ;  /* 0x8000000913087221 */ /* 0x004fe40000000000 */
[----:B------:R-:W4:Y:S04]  /*269c0*/  LDL R19, [R1+0x74] ;  /* 0x0000740001137983 */ /* 0x000f280000100800 */
[----:B------:R-:W2:Y:S04]  /*269d0*/  LDL R9, [R1+0x4e4] ;  /* 0x0004e40001097983 */ /* 0x000ea80000100800 */
[----:B---3--:R0:W-:Y:S04]  /*269e0*/  STL [R1+0x1924], R27 ;  /* 0x0019241b01007387 */ /* 0x0081e80000100800 */
[----:B0-----:R-:W3:Y:S04]  /*269f0*/  LDL R27, [R1+0x84] ;  /* 0x00008400011b7983 */ /* 0x001ee80000100800 */
[----:B---3--:R0:W-:Y:S04]  /*26a00*/  STL [R1+0x1928], R27 ;  /* 0x0019281b01007387 */ /* 0x0081e80000100800 */
[----:B0-----:R-:W3:Y:S04]  /*26a10*/  LDL R27, [R1+0x4dc] ;  /* 0x0004dc00011b7983 */ /* 0x001ee80000100800 */
[----:B---3--:R0:W-:Y:S04]  /*26a20*/  STL [R1+0x192c], R27 ;  /* 0x00192c1b01007387 */ /* 0x0081e80000100800 */
[----:B0-----:R-:W3:Y:S04]  /*26a30*/  LDL R27, [R1+0x408] ;  /* 0x00040800011b7983 */ /* 0x001ee80000100800 */
[----:B------:R-:W0:Y:S04]  /*26a40*/  SHFL.BFLY PT, R5, R7, 0x2, 0x1f ;  /* 0x0c401f0007057f89 */ /* 0x000e2800000e0000 */
[----:B------:R-:W0:Y:S04]  /*26a50*/  SHFL.BFLY PT, R4, R3, 0x2, 0x1f ;  /* 0x0c401f0003047f89 */ /* 0x000e2800000e0000 */
[----:B---3--:R3:W-:Y:S04]  /*26a60*/  STL [R1+0x1930], R27 ;  /* 0x0019301b01007387 */ /* 0x0087e80000100800 */
[----:B------:R-:W2:Y:S01]  /*26a70*/  LDL R2, [R1+0x404] ;  /* 0x0004040001027983 */ /* 0x000ea20000100800 */
[----:B0-----:R-:W-:-:S02]  /*26a80*/  FADD R5, R7, R5 ;  /* 0x0000000507057221 */ /* 0x001fc40000000000 */
[----:B------:R-:W-:Y:S01]  /*26a90*/  FADD R3, R3, R4 ;  /* 0x0000000403037221 */ /* 0x000fe20000000000 */
[----:B---3--:R-:W3:Y:S01]  /*26aa0*/  LDL R27, [R1+0x448] ;  /* 0x00044800011b7983 */ /* 0x008ee20000100800 */
[----:B------:R0:W0:Y:S03]  /*26ab0*/  MUFU.EX2 R15, R6 ;  /* 0x00000006000f7308 */ /* 0x0000260000000800 */
[----:B--2---:R2:W-:Y:S04]  /*26ac0*/  STL [R1+0x191c], R2 ;  /* 0x00191c0201007387 */ /* 0x0045e80000100800 */
[----:B------:R-:W3:Y:S04]  /*26ad0*/  LDL R12, [R1+0x4d8] ;  /* 0x0004d800010c7983 */ /* 0x000ee80000100800 */
[----:B------:R-:W3:Y:S04]  /*26ae0*/  LDL R17, [R1+0x4ac] ;  /* 0x0004ac0001117983 */ /* 0x000ee80000100800 */
[----:B--2---:R-:W2:Y:S04]  /*26af0*/  LDL R2, [R1+0x444] ;  /* 0x0004440001027983 */ /* 0x004ea80000100800 */
[----:B------:R-:W2:Y:S04]  /*26b00*/  LDL R20, [R1+0x488] ;  /* 0x0004880001147983 */ /* 0x000ea80000100800 */
[----:B------:R-:W2:Y:S04]  /*26b10*/  LDL R14, [R1+0x464] ;  /* 0x00046400010e7983 */ /* 0x000ea80000100800 */
[----:B------:R-:W2:Y:S04]  /*26b20*/  LDL R28, [R1+0x4d0] ;  /* 0x0004d000011c7983 */ /* 0x000ea80000100800 */
[----:B------:R-:W2:Y:S04]  /*26b30*/  LDL R25, [R1+0x80] ;  /* 0x0000800001197983 */ /* 0x000ea80000100800 */
[----:B------:R-:W2:Y:S04]  /*26b40*/  LDL R16, [R1+0x484] ;  /* 0x0004840001107983 */ /* 0x000ea80000100800 */
[----:B-1----:R1:W-:Y:S04]  /*26b50*/  STL [R1+0x3f8], R13 ;  /* 0x0003f80d01007387 */ /* 0x0023e80000100800 */
[----:B------:R-:W2:Y:S04]  /*26b60*/  LDL R7, [R1+0x4b8] ;  /* 0x0004b80001077983 */ /* 0x000ea80000100800 */
[----:B------:R-:W2:Y:S01]  /*26b70*/  LDL R4, [R1+0x8c] ;  /* 0x00008c0001047983 */ /* 0x000ea20000100800 */
[----:B0-----:R-:W-:-:S03]  /*26b80*/  FMUL R6, R8, 1.4426950216293334961 ;  /* 0x3fb8aa3b08067820 */ /* 0x001fc60000400000 */
[----:B------:R-:W3:Y:S01]  /*26b90*/  LDL R8, [R1+0x88] ;  /* 0x0000880001087983 */ /* 0x000ee20000100800 */
[----:B------:R4:W0:Y:S03]  /*26ba0*/  MUFU.EX2 R10, R6 ;  /* 0x00000006000a7308 */ /* 0x0008260000000800 */
[----:B------:R0:W-:Y:S01]  /*26bb0*/  STL [R1+0x3f4], R15 ;  /* 0x0003f40f01007387 */ /* 0x0001e20000100800 */
[----:B----4-:R-:W-:-:S03]  /*26bc0*/  FADD R6, R18, R19 ;  /* 0x0000001312067221 */ /* 0x010fc60000000000 */
[----:B------:R-:W4:Y:S04]  /*26bd0*/  LDL R19, [R1+0x4a4] ;  /* 0x0004a40001137983 */ /* 0x000f280000100800 */
[----:B------:R-:W3:Y:S01]  /*26be0*/  LDL R18, [R1+0x47c] ;  /* 0x00047c0001127983 */ /* 0x000ee20000100800 */
[----:B--2---:R-:W-:Y:S02]  /*26bf0*/  FADD R7, R7, R4 ;  /* 0x0000000407077221 */ /* 0x004fe40000000000 */
[----:B------:R-:W-:Y:S02]  /*26c00*/  FADD R4, R0, R29 ;  /* 0x0000001d00047221 */ /* 0x000fe40000000000 */
[----:B------:R-:W2:Y:S01]  /*26c10*/  LDL R0, [R1+0x4cc] ;  /* 0x0004cc0001007983 */ /* 0x000ea20000100800 */
[----:B------:R-:W-:-:S03]  /*26c20*/  FADD R9, R9, R7 ;  /* 0x0000000709097221 */ /* 0x000fc60000000000 */
[----:B0-----:R-:W-:Y:S04]  /*26c30*/  STL [R1+0x388], R10 ;  /* 0x0003880a01007387 */ /* 0x001fe80000100800 */
[----:B------:R-:W2:Y:S01]  /*26c40*/  LDL R7, [R1+0x424] ;  /* 0x0004240001077983 */ /* 0x000ea20000100800 */
[----:B------:R-:W-:-:S03]  /*26c50*/  FADD R11, R11, R4 ;  /* 0x000000040b0b7221 */ /* 0x000fc60000000000 */
[----:B------:R-:W3:Y:S01]  /*26c60*/  LDL R4, [R1+0x3f0] ;  /* 0x0003f00001047983 */ /* 0x000ee20000100800 */
[----:B--2---:R-:W-:-:S04]  /*26c70*/  FADD R7, R7, R22 ;  /* 0x0000001607077221 */ /* 0x004fc80000000000 */
[----:B---3--:R-:W-:Y:S02]  /*26c80*/  FADD R7, R27, R7 ;  /* 0x000000071b077221 */ /* 0x008fe40000000000 */
[----:B------:R-:W2:Y:S01]  /*26c90*/  LDL.LU R27, [R1+0x1930] ;  /* 0x00193000011b7983 */ /* 0x000ea20000300800 */
[----:B------:R-:W-:-:S04]  /*26ca0*/  FADD R4, R4, R21 ;  /* 0x0000001504047221 */ /* 0x000fc80000000000 */
[----:B--2---:R-:W-:Y:S02]  /*26cb0*/  FADD R4, R27, R4 ;  /* 0x000000041b047221 */ /* 0x004fe40000000000 */
[----:B------:R-:W2:Y:S01]  /*26cc0*/  LDL.LU R27, [R1+0x192c] ;  /* 0x00192c00011b7983 */ /* 0x000ea20000300800 */
[----:B------:R-:W-:Y:S02]  /*26cd0*/  FADD R8, R8, R6 ;  /* 0x0000000608087221 */ /* 0x000fe40000000000 */
[----:B--2---:R-:W-:Y:S02]  /*26ce0*/  FADD R9, R27, R9 ;  /* 0x000000091b097221 */ /* 0x004fe40000000000 */
[----:B------:R-:W2:Y:S02]  /*26cf0*/  LDL.LU R27, [R1+0x1928] ;  /* 0x00192800011b7983 */ /* 0x000ea40000300800 */
[----:B--2---:R-:W-:Y:S02]  /*26d00*/  FADD R8, R27, R8 ;  /* 0x000000081b087221 */ /* 0x004fe40000000000 */
[----:B------:R-:W2:Y:S01]  /*26d10*/  LDL.LU R27, [R1+0x1924] ;  /* 0x00192400011b7983 */ /* 0x000ea20000300800 */
[----:B------:R-:W-:-:S02]  /*26d20*/  FADD R7, R2, R7 ;  /* 0x0000000702077221 */ /* 0x000fc40000000000 */
[----:B------:R-:W-:Y:S02]  /*26d30*/  FADD R6, R24, R23 ;  /* 0x0000001718067221 */ /* 0x000fe40000000000 */
[----:B--2---:R-:W-:Y:S02]  /*26d40*/  FADD R11, R27, R11 ;  /* 0x0000000b1b0b7221 */ /* 0x004fe40000000000 */
[----:B------:R-:W2:Y:S04]  /*26d50*/  LDL.LU R27, [R1+0x1920] ;  /* 0x00192000011b7983 */ /* 0x000ea80000300800 */
[----:B------:R-:W3:Y:S01]  /*26d60*/  LDL.LU R2, [R1+0x191c] ;  /* 0x00191c0001027983 */ /* 0x000ee20000300800 */
[----:B------:R-:W-:Y:S02]  /*26d70*/  FADD R6, R26, R6 ;  /* 0x000000061a067221 */ /* 0x000fe40000000000 */
[----:B------:R-:W-:-:S02]  /*26d80*/  FADD R9, R12, R9 ;  /* 0x000000090c097221 */ /* 0x000fc40000000000 */
[----:B------:R-:W-:Y:S02]  /*26d90*/  FADD R8, R17, R8 ;  /* 0x0000000811087221 */ /* 0x000fe40000000000 */
[----:B------:R-:W-:Y:S02]  /*26da0*/  FADD R11, R20, R11 ;  /* 0x0000000b140b7221 */ /* 0x000fe40000000000 */
[----:B--2---:R-:W-:Y:S02]  /*26db0*/  FADD R6, R27, R6 ;  /* 0x000000061b067221 */ /* 0x004fe40000000000 */
[----:B---3--:R-:W-:Y:S02]  /*26dc0*/  FADD R4, R2, R4 ;  /* 0x0000000402047221 */ /* 0x008fe40000000000 */
[----:B------:R-:W2:Y:S01]  /*26dd0*/  LDL.LU R2, [R1+0x1918] ;  /* 0x0019180001027983 */ /* 0x000ea20000300800 */
[----:B------:R-:W-:-:S03]  /*26de0*/  FADD R6, R14, R6 ;  /* 0x000000060e067221 */ /* 0x000fc60000000000 */
[----:B------:R-:W3:Y:S04]  /*26df0*/  LDL.LU R12, [R1+0x1914] ;  /* 0x00191400010c7983 */ /* 0x000ee80000300800 */
[----:B------:R-:W3:Y:S04]  /*26e00*/  LDL.LU R17, [R1+0x1910] ;  /* 0x0019100001117983 */ /* 0x000ee80000300800 */
[----:B------:R-:W3:Y:S04]  /*26e10*/  LDL.LU R20, [R1+0x190c] ;  /* 0x00190c0001147983 */ /* 0x000ee80000300800 */
[----:B------:R-:W3:Y:S01]  /*26e20*/  LDL.LU R14, [R1+0x1908] ;  /* 0x00190800010e7983 */ /* 0x000ee20000300800 */
[----:B------:R-:W-:-:S02]  /*26e30*/  FADD R9, R28, R9 ;  /* 0x000000091c097221 */ /* 0x000fc40000000000 */
[----:B------:R-:W-:Y:S02]  /*26e40*/  FADD R8, R25, R8 ;  /* 0x0000000819087221 */ /* 0x000fe40000000000 */
[----:B------:R-:W-:Y:S02]  /*26e50*/  FADD R11, R16, R11 ;  /* 0x0000000b100b7221 */ /* 0x000fe40000000000 */
[----:B------:R-:W-:Y:S02]  /*26e60*/  FADD R9, R0, R9 ;  /* 0x0000000900097221 */ /* 0x000fe40000000000 */
[----:B--2---:R-:W-:-:S04]  /*26e70*/  FADD R4, R2, R4 ;  /* 0x0000000402047221 */ /* 0x004fc80000000000 */
[----:B------:R-:W-:Y:S02]  /*26e80*/  FADD R4, R13, R4 ;  /* 0x000000040d047221 */ /* 0x000fe40000000000 */
[----:B---3--:R-:W-:Y:S02]  /*26e90*/  FADD R7, R14, R7 ;  /* 0x000000070e077221 */ /* 0x008fe40000000000 */
[----:B------:R-:W2:Y:S04]  /*26ea0*/  LDL.LU R14, [R1+0x1904] ;  /* 0x00190400010e7983 */ /* 0x000ea80000300800 */
[----:B------:R-:W3:Y:S01]  /*26eb0*/  LDL.LU R2, [R1+0x1900] ;  /* 0x0019000001027983 */ /* 0x000ee20000300800 */
[----:B------:R-:W-:-:S03]  /*26ec0*/  FADD R7, R20, R7 ;  /* 0x0000000714077221 */ /* 0x000fc60000000000 */
[----:B------:R0:W5:Y:S04]  /*26ed0*/  LDL.LU R28, [R1+0x18fc] ;  /* 0x0018fc00011c7983 */ /* 0x0001680000300800 */
[----:B------:R-:W2:Y:S04]  /*26ee0*/  LDL.LU R25, [R1+0x18f8] ;  /* 0x0018f80001197983 */ /* 0x000ea80000300800 */
[----:B------:R-:W3:Y:S04]  /*26ef0*/  LDL.LU R16, [R1+0x18f4] ;  /* 0x0018f40001107983 */ /* 0x000ee80000300800 */
[----:B------:R0:W5:Y:S04]  /*26f00*/  LDL.LU R20, [R1+0x18f0] ;  /* 0x0018f00001147983 */ /* 0x0001680000300800 */
[----:B-1----:R-:W3:Y:S04]  /*26f10*/  LDL.LU R13, [R1+0x18ec] ;  /* 0x0018ec00010d7983 */ /* 0x002ee80000300800 */
[----:B------:R-:W3:Y:S01]  /*26f20*/  LDL.LU R0, [R1+0x18e8] ;  /* 0x0018e80001007983 */ /* 0x000ee20000300800 */
[----:B------:R-:W-:-:S02]  /*26f30*/  FADD R4, R15, R4 ;  /* 0x000000040f047221 */ /* 0x000fc40000000000 */
[----:B----4-:R-:W-:Y:S02]  /*26f40*/  FADD R8, R19, R8 ;  /* 0x0000000813087221 */ /* 0x010fe40000000000 */
[----:B------:R-:W-:Y:S02]  /*26f50*/  FADD R11, R18, R11 ;  /* 0x0000000b120b7221 */ /* 0x000fe40000000000 */
[----:B------:R-:W-:Y:S02]  /*26f60*/  FADD R7, R17, R7 ;  /* 0x0000000711077221 */ /* 0x000fe40000000000 */
[----:B------:R-:W-:Y:S02]  /*26f70*/  FADD R4, R10, R4 ;  /* 0x000000040a047221 */ /* 0x000fe40000000000 */
[----:B------:R-:W-:Y:S01]  /*26f80*/  FADD R7, R12, R7 ;  /* 0x000000070c077221 */ /* 0x000fe20000000000 */
[----:B------:R-:W1:Y:S01]  /*26f90*/  SHFL.BFLY PT, R17, R5, 0x1, 0x1f ;  /* 0x0c201f0005117f89 */ /* 0x000e6200000e0000 */
[----:B--2---:R-:W-:-:S04]  /*26fa0*/  FADD R6, R25, R6 ;  /* 0x0000000619067221 */ /* 0x004fc80000000000 */
[----:B---3--:R-:W-:Y:S02]  /*26fb0*/  FADD R6, R2, R6 ;  /* 0x0000000602067221 */ /* 0x008fe40000000000 */
[----:B------:R0:W5:Y:S01]  /*26fc0*/  LDL.LU R2, [R1+0x18e4] ;  /* 0x0018e40001027983 */ /* 0x0001620000300800 */
[----:B------:R-:W-:-:S03]  /*26fd0*/  FADD R15, R0, R9 ;  /* 0x00000009000f7221 */ /* 0x000fc60000000000 */
[----:B------:R0:W5:Y:S01]  /*26fe0*/  LDL.LU R0, [R1+0x18e0] ;  /* 0x0018e00001007983 */ /* 0x0001620000300800 */
[----:B------:R-:W-:Y:S02]  /*26ff0*/  FADD R13, R13, R8 ;  /* 0x000000080d0d7221 */ /* 0x000fe40000000000 */
[----:B------:R-:W-:Y:S02]  /*27000*/  FADD R11, R16, R11 ;  /* 0x0000000b100b7221 */ /* 0x000fe40000000000 */
[----:B------:R-:W-:Y:S01]  /*27010*/  FADD R9, R14, R6 ;  /* 0x000000060e097221 */ /* 0x000fe20000000000 */
[----:B------:R-:W2:Y:S04]  /*27020*/  SHFL.BFLY PT, R16, R3, 0x1, 0x1f ;  /* 0x0c201f0003107f89 */ /* 0x000ea800000e0000 */
[----:B------:R-:W3:Y:S04]  /*27030*/  SHFL.BFLY PT, R18, R15, 0x2, 0x1f ;  /* 0x0c401f000f127f89 */ /* 0x000ee800000e0000 */
[----:B------:R-:W4:Y:S04]  /*27040*/  SHFL.BFLY PT, R14, R13, 0x2, 0x1f ;  /* 0x0c401f000d0e7f89 */ /* 0x000f2800000e0000 */
[----:B------:R-:W0:Y:S04]  /*27050*/  SHFL.BFLY PT, R12, R11, 0x2, 0x1f ;  /* 0x0c401f000b0c7f89 */ /* 0x000e2800000e0000 */
[----:B------:R-:W0:Y:S04]  /*27060*/  SHFL.BFLY PT, R10, R9, 0x2, 0x1f ;  /* 0x0c401f00090a7f89 */ /* 0x000e2800000e0000 */
[----:B------:R-:W0:Y:S04]  /*27070*/  SHFL.BFLY PT, R8, R7, 0x2, 0x1f ;  /* 0x0c401f0007087f89 */ /* 0x000e2800000e0000 */
[----:B------:R-:W0:Y:S01]  /*27080*/  SHFL.BFLY PT, R6, R4, 0x2, 0x1f ;  /* 0x0c401f0004067f89 */ /* 0x000e2200000e0000 */
[----:B-1----:R-:W-:-:S02]  /*27090*/  FADD R5, R5, R17 ;  /* 0x0000001105057221 */ /* 0x002fc40000000000 */
[----:B--2---:R-:W-:Y:S02]  /*270a0*/  FADD R3, R3, R16 ;  /* 0x0000001003037221 */ /* 0x004fe40000000000 */
[----:B---3--:R-:W-:Y:S02]  /*270b0*/  FADD R18, R15, R18 ;  /* 0x000000120f127221 */ /* 0x008fe40000000000 */
[----:B----4-:R-:W-:Y:S02]  /*270c0*/  FADD R17, R13, R14 ;  /* 0x0000000e0d117221 */ /* 0x010fe40000000000 */
[----:B0-----:R-:W-:Y:S02]  /*270d0*/  FADD R16, R11, R12 ;  /* 0x0000000c0b107221 */ /* 0x001fe40000000000 */
[----:B------:R-:W-:Y:S02]  /*270e0*/  FADD R15, R9, R10 ;  /* 0x0000000a090f7221 */ /* 0x000fe40000000000 */
[----:B------:R-:W-:-:S02]  /*270f0*/  FADD R14, R7, R8 ;  /* 0x00000008070e7221 */ /* 0x000fc40000000000 */
[----:B------:R-:W-:Y:S01]  /*27100*/  FADD R13, R4, R6 ;  /* 0x00000006040d7221 */ /* 0x000fe20000000000 */
[----:B------:R0:W1:Y:S04]  /*27110*/  SHFL.BFLY PT, R8, R17, 0x1, 0x1f ;  /* 0x0c201f0011087f89 */ /* 0x00006800000e0000 */
[----:B------:R0:W2:Y:S04]  /*27120*/  SHFL.BFLY PT, R4, R18, 0x1, 0x1f ;  /* 0x0c201f0012047f89 */ /* 0x0000a800000e0000 */
[----:B------:R0:W3:Y:S04]  /*27130*/  SHFL.BFLY PT, R9, R16, 0x1, 0x1f ;  /* 0x0c201f0010097f89 */ /* 0x0000e800000e0000 */
[----:B------:R0:W4:Y:S04]  /*27140*/  SHFL.BFLY PT, R10, R15, 0x1, 0x1f ;  /* 0x0c201f000f0a7f89 */ /* 0x00012800000e0000 */
[----:B------:R0:W0:Y:S04]  /*27150*/  SHFL.BFLY PT, R11, R14, 0x1, 0x1f ;  /* 0x0c201f000e0b7f89 */ /* 0x00002800000e0000 */
[----:B------:R0:W0:Y:S01]  /*27160*/  SHFL.BFLY PT, R12, R13, 0x1, 0x1f ;  /* 0x0c201f000d0c7f89 */ /* 0x00002200000e0000 */
[----:B------:R-:W-:Y:S05]  /*27170*/  @P0 BRA `(.L_x_11) ;  /* 0x000000a000000947 */ /* 0x000fea0003800000 */
[----:B------:R-:W4:Y:S02]  /*27180*/  S2R R7, SR_TID.X ;  /* 0x0000000000077919 */ /* 0x000f240000002100 */
[----:B----4-:R-:W-:-:S02]  /*27190*/  LOP3.LUT R19, R7, 0x1c, RZ, 0xc0, !PT ;  /* 0x0000001c07137812 */ /* 0x010fc400078ec0ff */
[----:B------:R-:W-:Y:S02]  /*271a0*/  LOP3.LUT R7, R7, 0x7f, RZ, 0xc0, !PT ;  /* 0x0000007f07077812 */ /* 0x000fe400078ec0ff */
[----:B------:R-:W-:Y:S02]  /*271b0*/  SHF.L.U32 R19, R19, 0x2, RZ ;  /* 0x0000000213137819 */ /* 0x000fe400000006ff */
[----:B------:R-:W-:-:S04]  /*271c0*/  SHF.R.U32.HI R7, RZ, 0x3, R7 ;  /* 0x00000003ff077819 */ /* 0x000fc80000011607 */
[----:B------:R-:W-:-:S04]  /*271d0*/  LOP3.LUT R7, R7, 0xc, RZ, 0xc0, !PT ;  /* 0x0000000c07077812 */ /* 0x000fc800078ec0ff */
[----:B------:R-:W-:Y:S02]  /*271e0*/  IADD3 R7, R19, R7, RZ ;  /* 0x0000000713077210 */ /* 0x000fe40007ffe0ff */
[----:B------:R-:W4:Y:S04]  /*271f0*/  LDL R19, [R1+0x8c4] ;  /* 0x0008c40001137983 */ /* 0x000f280000100800 */
[----:B------:R3:W-:Y:S04]  /*27200*/  STS [R7], R5 ;  /* 0x0000000507007388 */ /* 0x0007e80000000800 */
[----:B----4-:R3:W-:Y:S02]  /*27210*/  STS [R19], R3 ;  /* 0x0000000313007388 */ /* 0x0107e40000000800 */
.L_x_11:
[----:B------:R-:W-:Y:S05]  /*27220*/  BSYNC B0 ;  /* 0x0000000000007941 */ /* 0x000fea0003800000 */
.L_x_10:
[----:B---3--:R-:W3:Y:S04]  /*27230*/  LDL.LU R7, [R1+0x3b4] ;  /* 0x0003b40001077983 */ /* 0x008ee80000300800 */
[----:B------:R-:W3:Y:S04]  /*27240*/  LDL R3, [R1+0x3e4] ;  /* 0x0003e40001037983 */ /* 0x000ee80000100800 */
[----:B----4-:R-:W4:Y:S04]  /*27250*/  LDL R5, [R1+0x3e0] ;  /* 0x0003e00001057983 */ /* 0x010f280000100800 */
[----:B--2---:R-:W2:Y:S04]  /*27260*/  LDL R6, [R1+0x3dc] ;  /* 0x0003dc0001067983 */ /* 0x004ea80000100800 */
[----:B------:R1:W-:Y:S04]  /*27270*/  STL [R1+0x18e8], R21 ;  /* 0x0018e81501007387 */ /* 0x0003e80000100800 */
[----:B-1----:R-:W2:Y:S04]  /*27280*/  LDL.LU R21, [R1+0x40c] ;  /* 0x00040c0001157983 */ /* 0x002ea80000300800 */
[----:B------:R-:W2:Y:S04]  /*27290*/  LDL.LU R19, [R1+0x410] ;  /* 0x0004100001137983 */ /* 0x000ea80000300800 */
[----:B-----5:R1:W-:Y:S04]  /*272a0*/  STL [R1+0x18e4], R2 ;  /* 0x0018e40201007387 */ /* 0x0203e80000100800 */
[----:B-1----:R-:W2:Y:S04]  /*272b0*/  LDL.LU R2, [R1+0x418] ;  /* 0x0004180001027983 */ /* 0x002ea80000300800 */
[----:B------:R1:W-:Y:S04]  /*272c0*/  STL [R1+0x18e0], R0 ;  /* 0x0018e00001007387 */ /* 0x0003e80000100800 */
[----:B-1----:R-:W2:Y:S01]  /*272d0*/  LDL.LU R0, [R1+0x41c] ;  /* 0x00041c0001007983 */ /* 0x002ea20000300800 */
[----:B---3--:R-:W-:-:S04]  /*272e0*/  FADD R3, -R3, R7 ;  /* 0x0000000703037221 */ /* 0x008fc80000000100 */
[----:B------:R-:W-:Y:S02]  /*272f0*/  FMUL R7, R3, 1.4426950216293334961 ;  /* 0x3fb8aa3b03077820 */ /* 0x000fe40000400000 */
[----:B------:R-:W4:Y:S04]  /*27300*/  LDL.LU R3, [R1+0x3ec] ;  /* 0x0003ec0001037983 */ /* 0x000f280000300800 */
[----:B------:R-:W-:Y:S01]  /*27310*/  MUFU.EX2 R7, R7 ;  /* 0x0000000700077308 */ /* 0x000fe20000000800 */
[----:B----4-:R-:W-:-:S04]  /*27320*/  FADD R3, -R5, R3 ;  /* 0x0000000305037221 */ /* 0x010fc80000000100 */
[----:B------:R-:W-:Y:S02]  /*27330*/  FMUL R5, R3, 1.4426950216293334961 ;  /* 0x3fb8aa3b03057820 */ /* 0x000fe40000400000 */
[----:B------:R-:W3:Y:S01]  /*27340*/  LDL.LU R3, [R1+0x3fc] ;  /* 0x0003fc0001037983 */ /* 0x000ee20000300800 */
[----:B--2---:R-:W-:-:S03]  /*27350*/  FADD R19, -R20, R19 ;  /* 0x0000001314137221 */ /* 0x004fc60000000100 */
[----:B------:R-:W-:Y:S01]  /*27360*/  MUFU.EX2 R5, R5 ;  /* 0x0000000500057308 */ /* 0x000fe20000000800 */
[----:B---3--:R-:W-:-:S04]  /*27370*/  FADD R3, -R6, R3 ;  /* 0x0000000306037221 */ /* 0x008fc80000000100 */
[----:B------:R-:W-:Y:S02]  /*27380*/  FMUL R6, R3, 1.4426950216293334961 ;  /* 0x3fb8aa3b03067820 */ /* 0x000fe40000400000 */
[----:B------:R-:W2:Y:S01]  /*27390*/  LDL R3, [R1+0x3d8] ;  /* 0x0003d80001037983 */ /* 0x000ea20000100800 */
[----:B------:R-:W-:Y:S02]  /*273a0*/  FMUL R20, R19, 1.4426950216293334961 ;  /* 0x3fb8aa3b13147820 */ /* 0x000fe40000400000 */
[----:B--2---:R-:W-:Y:S02]  /*273b0*/  FADD R3, -R3, R21 ;  /* 0x0000001503037221 */ /* 0x004fe40000000100 */
[----:B------:R1:W5:Y:S01]  /*273c0*/  LDL.LU R21, [R1+0x18e8] ;  /* 0x0018e80001157983 */ /* 0x0003620000300800 */
[----:B------:R-:W-:Y:S01]  /*273d0*/  MUFU.EX2 R6, R6 ;  /* 0x0000000600067308 */ /* 0x000fe20000000800 */
[----:B------:R-:W-:Y:S02]  /*273e0*/  FMUL R3, R3, 1.4426950216293334961 ;  /* 0x3fb8aa3b03037820 */ /* 0x000fe40000400000 */
[----:B------:R-:W2:Y:S05]  /*273f0*/  LDL.LU R19, [R1+0x414] ;  /* 0x0004140001137983 */ /* 0x000eaa0000300800 */
[----:B------:R-:W-:Y:S01]  /*27400*/  MUFU.EX2 R3, R3 ;  /* 0x0000000300037308 */ /* 0x000fe20000000800 */
[----:B--2---:R-:W-:-:S07]  /*27410*/  FADD R19, -R28, R19 ;  /* 0x000000131c137221 */ /* 0x004fce0000000100 */
[----:B------:R2:W-:Y:S02]  /*27420*/  MUFU.EX2 R28, R20 ;  /* 0x00000014001c7308 */ /* 0x0005e40000000800 */
[----:B--2---:R-:W-:Y:S02]  /*27430*/  FMUL R20, R19, 1.4426950216293334961 ;  /* 0x3fb8aa3b13147820 */ /* 0x004fe40000400000 */
[----:B------:R-:W2:Y:S04]  /*27440*/  LDL R19, [R1+0x3cc] ;  /* 0x0003cc0001137983 */ /* 0x000ea80000100800 */
[----:B------:R-:W3:Y:S01]  /*27450*/  MUFU.EX2 R20, R20 ;  /* 0x0000001400147308 */ /* 0x000ee20000000800 */
[----:B--2---:R-:W-:Y:S02]  /*27460*/  FADD R19, -R19, R2 ;  /* 0x0000000213137221 */ /* 0x004fe40000000100 */
[----:B------:R1:W5:Y:S04]  /*27470*/  LDL.LU R2, [R1+0x18e4] ;  /* 0x0018e40001027983 */ /* 0x0003680000300800 */
[----:B---3--:R2:W-:Y:S02]  /*27480*/  STL [R1+0x3b4], R20 ;  /* 0x0003b41401007387 */ /* 0x0085e40000100800 */
[----:B--2---:R-:W-:-:S02]  /*27490*/  FMUL R20, R19, 1.4426950216293334961 ;  /* 0x3fb8aa3b13147820 */ /* 0x004fc40000400000 */
[----:B------:R-:W2:Y:S04]  /*274a0*/  LDL R19, [R1+0x3c4] ;  /* 0x0003c40001137983 */ /* 0x000ea80000100800 */
[----:B------:R-:W3:Y:S01]  /*274b0*/  MUFU.EX2 R20, R20 ;  /* 0x0000001400147308 */ /* 0x000ee20000000800 */
[----:B------:R-:W-:Y:S01]  /*274c0*/  BSSY B0, `(.L_x_12) ;  /* 0x0000021000007945 */ /* 0x000fe20003800000 */
[----:B------:R-:W-:Y:S01]  /*274d0*/  BSSY B1, `(.L_x_13) ;  /* 0x000001d000017945 */ /* 0x000fe20003800000 */
[----:B------:R-:W-:Y:S02]  /*274e0*/  FADD R4, R18, R4 ;  /* 0x0000000412047221 */ /* 0x000fe40000000000 */
[----:B------:R-:W-:Y:S02]  /*274f0*/  FADD R8, R17, R8 ;  /* 0x0000000811087221 */ /* 0x000fe40000000000 */
[----:B------:R-:W-:-:S02]  /*27500*/  FADD R9, R16, R9 ;  /* 0x0000000910097221 */ /* 0x000fc40000000000 */
[----:B------:R-:W-:Y:S02]  /*27510*/  FADD R10, R15, R10 ;  /* 0x0000000a0f0a7221 */ /* 0x000fe40000000000 */
[----:B0-----:R-:W-:Y:S02]  /*27520*/  FADD R11, R14, R11 ;  /* 0x0000000b0e0b7221 */ /* 0x001fe40000000000 */
[----:B------:R-:W-:Y:S02]  /*27530*/  FADD R12, R13, R12 ;  /* 0x0000000c0d0c7221 */ /* 0x000fe40000000000 */
[----:B--2---:R-:W-:Y:S02]  /*27540*/  FADD R19, -R19, R0 ;  /* 0x0000000013137221 */ /* 0x004fe40000000100 */
[----:B------:R1:W5:Y:S02]  /*27550*/  LDL.LU R0, [R1+0x18e0] ;  /* 0x0018e00001007983 */ /* 0x0003640000300800 */
[----:B------:R-:W-:-:S06]  /*27560*/  FMUL R19, R19, 1.4426950216293334961 ;  /* 0x3fb8aa3b13137820 */ /* 0x000fcc0000400000 */
[----:B------:R-:W0:Y:S01]  /*27570*/  MUFU.EX2 R19, R19 ;  /* 0x0000001300137308 */ /* 0x000e220000000800 */
[----:B---3--:R1:W-:Y:S04]  /*27580*/  STL [R1+0x3b0], R20 ;  /* 0x0003b01401007387 */ /* 0x0083e80000100800 */
[----:B0-----:R1:W-:Y:S01]  /*27590*/  STL [R1+0x394], R19 ;  /* 0x0003941301007387 */ /* 0x0013e20000100800 */
[----:B------:R-:W-:Y:S05]  /*275a0*/  @P0 BRA `(.L_x_14) ;  /* 0x0000005000000947 */ /* 0x000fea0003800000 */
[----:B-1----:R-:W2:Y:S04]  /*275b0*/  LDL R20, [R1+0x8c0] ;  /* 0x0008c00001147983 */ /* 0x002ea80000100800 */
[----:B--2---:R0:W-:Y:S01]  /*275c0*/  STS [R20], R4 ;  /* 0x0000000414007388 */ /* 0x0041e20000000800 */
[----:B------:R-:W-:Y:S05]  /*275d0*/  @P0 BRA `(.L_x_15) ;  /* 0x0000005000000947 */ /* 0x000fea0003800000 */
[----:B0-----:R-:W2:Y:S04]  /*275e0*/  LDL R20, [R1+0x8bc] ;  /* 0x0008bc0001147983 */ /* 0x001ea80000100800 */
[----:B--2---:R0:W-:Y:S02]  /*275f0*/  STS [R20], R8 ;  /* 0x0000000814007388 */ /* 0x0041e40000000800 */
.L_x_14:
[----:B------:R-:W-:Y:S05]  /*27600*/  @P0 BRA `(.L_x_16) ;  /* 0x0000005000000947 */ /* 0x000fea0003800000 */
[----:B------:R-:W2:Y:S04]  /*27610*/  LDL R4, [R1+0x8b8] ;  /* 0x0008b80001047983 */ /* 0x000ea80000100800 */
[----:B--2---:R2:W-:Y:S02]  /*27620*/  STS [R4], R9 ;  /* 0x0000000904007388 */ /* 0x0045e40000000800 */
.L_x_15:
[----:B------:R-:W-:Y:S05]  /*27630*/  @P0 BRA `(.L_x_17) ;  /* 0x0000006000000947 */ /* 0x000fea0003800000 */
[----:B0-2---:R-:W2:Y:S04]  /*27640*/  LDL R4, [R1+0x8b4] ;  /* 0x0008b40001047983 */ /* 0x005ea80000100800 */
[----:B--2---:R0:W-:Y:S02]  /*27650*/  STS [R4], R10 ;  /* 0x0000000a04007388 */ /* 0x0041e40000000800 */
.L_x_16:
[----:B------:R-:W-:Y:S01]  /*27660*/  @P0 BREAK B1 ;  /* 0x0000000000010942 */ /* 0x000fe20003800000 */
[----:B------:R-:W-:Y:S05]  /*27670*/  @P0 BRA `(.L_x_18) ;  /* 0x0000005000000947 */ /* 0x000fea0003800000 */
[----:B0-----:R-:W2:Y:S04]  /*27680*/  LDL R4, [R1+0x8b0] ;  /* 0x0008b00001047983 */ /* 0x001ea80000100800 */
[----:B--2---:R0:W-:Y:S02]  /*27690*/  STS [R4], R11 ;  /* 0x0000000b04007388 */ /* 0x0041e40000000800 */
.L_x_17:
[----:B------:R-:W-:Y:S05]  /*276a0*/  BSYNC B1 ;  /* 0x0000000000017941 */ /* 0x000fea0003800000 */
.L_x_13:
[----:B0-2---:R-:W2:Y:S04]  /*276b0*/  LDL R4, [R1+0x8ac] ;  /* 0x0008ac0001047983 */ /* 0x005ea80000100800 */
[----:B--2---:R0:W-:Y:S02]  /*276c0*/  @!P0 STS [R4], R12 ;  /* 0x0000000c04008388 */ /* 0x0041e40000000800 */
.L_x_18:
[----:B------:R-:W-:Y:S05]  /*276d0*/  BSYNC B0 ;  /* 0x0000000000007941 */ /* 0x000fea0003800000 */
.L_x_12:
[----:B------:R-:W-:Y:S01]  /*276e0*/  WARPSYNC 0xffffffff ;  /* 0xffffffff00007948 */ /* 0x000fe20003800000 */
[----:B-1----:R-:W2:Y:S04]  /*276f0*/  LDL.64 R18, [R1+0x1098] ;  /* 0x0010980001127983 */ /* 0x002ea80000100a00 */
[----:B------:R-:W3:Y:S04]  /*27700*/  LDL.64 R14, [R1+0x1090] ;  /* 0x00109000010e7983 */ /* 0x000ee80000100a00 */
[----:B------:R-:W4:Y:S04]  /*27710*/  LDL.64 R16, [R1+0x1088] ;  /* 0x0010880001107983 */ /* 0x000f280000100a00 */
[----:B------:R-:W-:Y:S04]  /*27720*/  STL [R1+0x2a3c], R29 ;  /* 0x002a3c1d01007387 */ /* 0x000fe80000100800 */
[----:B------:R-:W-:Y:S04]  /*27730*/  STL [R1+0x2a38], R24 ;  /* 0x002a381801007387 */ /* 0x000fe80000100800 */
[----:B------:R-:W-:Y:S04]  /*27740*/  STL [R1+0x2a34], R23 ;  /* 0x002a341701007387 */ /* 0x000fe80000100800 */
[----:B------:R-:W-:Y:S04]  /*27750*/  STL [R1+0x2a30], R27 ;  /* 0x002a301b01007387 */ /* 0x000fe80000100800 */
[----:B------:R1:W-:Y:S04]  /*27760*/  STL [R1+0x2a2c], R26 ;  /* 0x002a2c1a01007387 */ /* 0x0003e80000100800 */
[----:B-1----:R-:W2:Y:S04]  /*27770*/  LDL.64 R26, [R1+0x10a0] ;  /* 0x0010a000011a7983 */ /* 0x002ea80000100a00 */
[----:B------:R1:W-:Y:S04]  /*27780*/  STL [R1+0x2a28], R25 ;  /* 0x002a281901007387 */ /* 0x0003e80000100800 */
[----:B0-----:R-:W0:Y:S04]  /*27790*/  S2R R4, SR_TID.X ;  /* 0x0000000000047919 */ /* 0x001e280000002100 */
[----:B-1----:R-:W2:Y:S04]  /*277a0*/  LDL.64 R24, [R1+0x10a8] ;  /* 0x0010a80001187983 */ /* 0x002ea80000100a00 */
[----:B------:R1:W-:Y:S04]  /*277b0*/  STL [R1+0x2a24], R22 ;  /* 0x002a241601007387 */ /* 0x0003e80000100800 */
[----:B-----5:R-:W-:Y:S04]  /*277c0*/  STL [R1+0x2a20], R21 ;  /* 0x002a201501007387 */ /* 0x020fe80000100800 */
[----:B------:R-:W2:Y:S04]  /*277d0*/  LDL.64 R12, [R1+0x10b0] ;  /* 0x0010b000010c7983 */ /* 0x000ea80000100a00 */
[----:B-1----:R-:W2:Y:S01]  /*277e0*/  LDL.64 R22, [R1+0x10b8] ;  /* 0x0010b80001167983 */ /* 0x002ea20000100a00 */
[----:B0-----:R-:W-:-:S03]  /*277f0*/  LOP3.LUT R20, R4, 0x7f, RZ, 0xc0, !PT ;  /* 0x0000007f04147812 */ /* 0x001fc600078ec0ff */
[----:B------:R0:W-:Y:S04]  /*27800*/  STL [R1+0x2a1c], R28 ;  /* 0x002a1c1c01007387 */ /* 0x0001e80000100800 */
[----:B------:R-:W-:Y:S06]  /*27810*/  BAR.SYNC.DEFER_BLOCKING 0x0 ;  /* 0x0000000000007b1d */ /* 0x000fec0000010000 */
[----:B0-----:R-:W2:Y:S04]  /*27820*/  LDL.64 R28, [R1+0x398] ;  /* 0x00039800011c7983 */ /* 0x001ea80000100a00 */
[----:B------:R-:W0:Y:S04]  /*27830*/  LDS R9, [R20.X4] ;  /* 0x0000000014097984 */ /* 0x000e280000004800 */
[----:B------:R-:W1:Y:S04]  /*27840*/  LDS R4, [R20.X4+0x200] ;  /* 0x0002000014047984 */ /* 0x000e680000004800 */
[----:B0-----:R-:W0:Y:S04]  /*27850*/  SHFL.BFLY PT, R10, R9, 0x2, 0x1f ;  /* 0x0c401f00090a7f89 */ /* 0x001e2800000e0000 */
[----:B-1----:R-:W1:Y:S01]  /*27860*/  SHFL.BFLY PT, R8, R4, 0x2, 0x1f ;  /* 0x0c401f0004087f89 */ /* 0x002e6200000e0000 */
[----:B0-----:R-:W-:-:S02]  /*27870*/  FADD R10, R9, R10 ;  /* 0x0000000a090a7221 */ /* 0x001fc40000000000 */
[----:B-1----:R-:W-:-:S03]  /*27880*/  FADD R4, R4, R8 ;  /* 0x0000000804047221 */ /* 0x002fc60000000000 */
[----:B------:R-:W0:Y:S04]  /*27890*/  SHFL.BFLY PT, R9, R10, 0x1, 0x1f ;  /* 0x0c201f000a097f89 */ /* 0x000e2800000e0000 */
[----:B------:R-:W1:Y:S01]  /*278a0*/  SHFL.BFLY PT, R8, R4, 0x1, 0x1f ;  /* 0x0c201f0004087f89 */ /* 0x000e6200000e0000 */
[----:B0-----:R-:W-:Y:S02]  /*278b0*/  FADD R9, R10, R9 ;  /* 0x000000090a097221 */ /* 0x001fe40000000000 */
[----:B-1----:R-:W-:-:S03]  /*278c0*/  FADD R4, R4, R8 ;  /* 0x0000000804047221 */ /* 0x002fc60000000000 */
[----:B------:R2:W-:Y:S04]  /*278d0*/  @!P0 STS [R20.X4], R9 ;  /* 0x0000000914008388 */ /* 0x0005e80000004800 */
[----:B------:R-:W-:Y:S04]  /*278e0*/  @!P0 STS [R20.X4+0x200], R4 ;  /* 0x0002000414008388 */ /* 0x000fe80000004800 */
[----:B------:R0:W-:Y:S01]  /*278f0*/  STL [R1+0x19a0], R0 ;  /* 0x0019a00001007387 */ /* 0x0001e20000100800 */
[----:B--2---:R-:W-:-:S03]  /*27900*/  IMAD.WIDE R8, R2, 0x2, R28 ;  /* 0x0000000202087825 */ /* 0x004fc600078e021c */
[----:B------:R-:W-:Y:S01]  /*27910*/  BAR.SYNC.DEFER_BLOCKING 0x0 ;  /* 0x0000000000007b1d */ /* 0x000fe20000010000 */
[----:B------:R-:W-:-:S05]  /*27920*/  IMAD.WIDE R10, R2, 0x2, R22 ;  /* 0x00000002020a7825 */ /* 0x000fca00078e0216 */
[----:B------:R-:W2:Y:S01]  /*27930*/  LDL.64 R28, [R1+0x1060] ;  /* 0x00106000011c7983 */ /* 0x000ea20000100a00 */
[----:B------:R-:W-:-:S03]  /*27940*/  IMAD.WIDE R12, R2, 0x2, R12 ;  /* 0x00000002020c7825 */ /* 0x000fc600078e020c */
[----:B------:R-:W2:Y:S04]  /*27950*/  LDL.64 R22, [R1+0x1048] ;  /* 0x0010480001167983 */ /* 0x000ea80000100a00 */
[----:B0-----:R0:W2:Y:S04]  /*27960*/  LDG.E.U16 R0, [R8.64] ;  /* 0x0000000608007981 */ /* 0x0010a8000c1e1500 */
[----:B------:R1:W2:Y:S04]  /*27970*/  LDG.E.U16 R20, [R10.64] ;  /* 0x000000060a147981 */ /* 0x0002a8000c1e1500 */
[----:B------:R3:W2:Y:S01]  /*27980*/  LDG.E.U16 R21, [R12.64] ;  /* 0x000000060c157981 */ /* 0x0006a2000c1e1500 */
[----:B0-----:R-:W-:-:S03]  /*27990*/  IMAD.WIDE R8, R2, 0x2, R24 ;  /* 0x0000000202087825 */ /* 0x001fc600078e0218 */
[----:B------:R-:W2:Y:S01]  /*279a0*/  LDL.64 R24, [R1+0x1050] ;  /* 0x0010500001187983 */ /* 0x000ea20000100a00 */
[----:B-1----:R-:W-:-:S03]  /*279b0*/  IMAD.WIDE R10, R2, 0x2, R26 ;  /* 0x00000002020a7825 */ /* 0x002fc600078e021a */
[----:B------:R-:W2:Y:S01]  /*279c0*/  LDL.64 R26, [R1+0x1058] ;  /* 0x00105800011a7983 */ /* 0x000ea20000100a00 */
[----:B---3--:R-:W-:-:S03]  /*279d0*/  IMAD.WIDE R12, R2, 0x2, R18 ;  /* 0x00000002020c7825 */ /* 0x008fc600078e0212 */
[----:B------:R0:W3:Y:S04]  /*279e0*/  LDG.E.U16 R19, [R10.64] ;  /* 0x000000060a137981 */ /* 0x0000e8000c1e1500 */
[----:B------:R1:W3:Y:S04]  /*279f0*/  LDG.E.U16 R18, [R8.64] ;  /* 0x0000000608127981 */ /* 0x0002e8000c1e1500 */
[----:B------:R4:W3:Y:S01]  /*27a00*/  LDG.E.U16 R4, [R12.64] ;  /* 0x000000060c047981 */ /* 0x0008e2000c1e1500 */
[----:B------:R-:W-:-:S03]  /*27a10*/  IMAD.WIDE R14, R2, 0x2, R14 ;  /* 0x00000002020e7825 */ /* 0x000fc600078e020e */
[----:B0-----:R-:W3:Y:S04]  /*27a20*/  LDL.64 R10, [R1+0x1078] ;  /* 0x00107800010a7983 */ /* 0x001ee80000100a00 */
[----:B-1----:R-:W3:Y:S04]  /*27a30*/  LDL.64 R8, [R1+0x1080] ;  /* 0x0010800001087983 */ /* 0x002ee80000100a00 */
[----:B----4-:R-:W4:Y:S01]  /*27a40*/  LDL.64 R12, [R1+0x1070] ;  /* 0x00107000010c7983 */ /* 0x010f220000100a00 */
[----:B------:R-:W-:-:S03]  /*27a50*/  IMAD.WIDE R16, R2, 0x2, R16 ;  /* 0x0000000202107825 */ /* 0x000fc600078e0210 */
[----:B--2---:R0:W-:Y:S04]  /*27a60*/  STL [R1+0x82c], R0 ;  /* 0x00082c0001007387 */ /* 0x0041e80000100800 */
[----:B0-----:R0:W2:Y:S04]  /*27a70*/  LDG.E.U16 R0, [R14.64] ;  /* 0x000000060e007981 */ /* 0x0010a8000c1e1500 */
[----:B0-----:R-:W2:Y:S04]  /*27a80*/  LDL.64 R14, [R1+0x1068] ;  /* 0x00106800010e7983 */ /* 0x001ea80000100a00 */
[----:B------:R-:W-:Y:S04]  /*27a90*/  STL [R1+0x824], R21 ;  /* 0x0008241501007387 */ /* 0x000fe80000100800 */
[----:B------:R0:W-:Y:S04]  /*27aa0*/  STL [R1+0x828], R20 ;  /* 0x0008281401007387 */ /* 0x0001e80000100800 */
[----:B0-----:R-:W2:Y:S04]  /*27ab0*/  LDL.64 R20, [R1+0x1040] ;  /* 0x0010400001147983 */ /* 0x001ea80000100a00 */
[----:B---3--:R-:W-:Y:S04]  /*27ac0*/  STL [R1+0x81c], R19 ;  /* 0x00081c1301007387 */ /* 0x008fe80000100800 */
[----:B------:R0:W-:Y:S04]  /*27ad0*/  STL [R1+0x820], R18 ;  /* 0x0008201201007387 */ /* 0x0001e80000100800 */
[----:B0-----:R-:W3:Y:S04]  /*27ae0*/  LDL.64 R18, [R1+0x1038] ;  /* 0x0010380001127983 */ /* 0x001ee80000100a00 */
[----:B------:R0:W-:Y:S04]  /*27af0*/  STL [R1+0x818], R4 ;  /* 0x0008180401007387 */ /* 0x0001e80000100800 */
[----:B0-----:R0:W3:Y:S01]  /*27b00*/  LDG.E.U16 R4, [R16.64] ;  /* 0x0000000610047981 */ /* 0x0010e2000c1e1500 */
[----:B------:R-:W-:-:S04]  /*27b10*/  IMAD.WIDE R8, R2, 0x2, R8 ;  /* 0x0000000202087825 */ /* 0x000fc800078e0208 */
[C---:B----4-:R-:W-:Y:S02]  /*27b20*/  IMAD.WIDE R12, R2.reuse, 0x2, R12 ;  /* 0x00000002020c7825 */ /* 0x050fe400078e020c */
[----:B------:R-:W4:Y:S02]  /*27b30*/  LDG.E.U16 R9, [R8.64] ;  /* 0x0000000608097981 */ /* 0x000f24000c1e1500 */
[----:B------:R-:W-:-:S04]  /*27b40*/  IMAD.WIDE R10, R2, 0x2, R10 ;  /* 0x00000002020a7825 */ /* 0x000fc800078e020a */
[C---:B0-----:R-:W-:Y:S02]  /*27b50*/  IMAD.WIDE R16, R2.reuse, 0x2, R28 ;  /* 0x0000000202107825 */ /* 0x041fe400078e021c */
[----:B------:R0:W4:Y:S04]  /*27b60*/  LDG.E.U16 R29, [R12.64] ;  /* 0x000000060c1d7981 */ /* 0x000128000c1e1500 */
[----:B------:R1:W4:Y:S04]  /*27b70*/  LDG.E.U16 R28, [R10.64] ;  /* 0x000000060a1c7981 */ /* 0x000328000c1e1500 */
[----:B--2---:R2:W-:Y:S01]  /*27b80*/  STL [R1+0x814], R0 ;  /* 0x0008140001007387 */ /* 0x0045e20000100800 */
[----:B------:R-:W-:-:S05]  /*27b90*/  IMAD.WIDE R14, R2, 0x2, R14 ;  /* 0x00000002020e7825 */ /* 0x000fca00078e020e */
[----:B--2---:R3:W2:Y:S04]  /*27ba0*/  LDG.E.U16 R0, [R14.64] ;  /* 0x000000060e007981 */ /* 0x0046a8000c1e1500 */
[----:B---3--:R3:W-:Y:S04]  /*27bb0*/  STL [R1+0x810], R4 ;  /* 0x0008100401007387 */ /* 0x0087e80000100800 */
[----:B---3--:R3:W2:Y:S01]  /*27bc0*/  LDG.E.U16 R4, [R16.64] ;  /* 0x0000000610047981 */ /* 0x0086a2000c1e1500 */
[----:B-1----:R-:W-:-:S03]  /*27bd0*/  IMAD.WIDE R10, R2, 0x2, R24 ;  /* 0x00000002020a7825 */ /* 0x002fc600078e0218 */
[----:B----4-:R1:W-:Y:S01]  /*27be0*/  STL [R1+0x80c], R9 ;  /* 0x00080c0901007387 */ /* 0x0103e20000100800 */
[----:B0-----:R-:W-:-:S03]  /*27bf0*/  IMAD.WIDE R12, R2, 0x2, R22 ;  /* 0x00000002020c7825 */ /* 0x001fc600078e0216 */
[----:B------:R-:W-:Y:S01]  /*27c00*/  STL [R1+0x804], R29 ;  /* 0x0008041d01007387 */ /* 0x000fe20000100800 */
[----:B---3--:R-:W-:-:S04]  /*27c10*/  IMAD.WIDE R16, R2, 0x2, R18 ;  /* 0x0000000202107825 */ /* 0x008fc800078e0212 */
[C---:B-1----:R-:W-:Y:S01]  /*27c20*/  IMAD.WIDE R8, R2.reuse, 0x2, R26 ;  /* 0x0000000202087825 */ /* 0x042fe200078e021a */
[----:B------:R0:W-:Y:S04]  /*27c30*/  STL [R1+0x808], R28 ;  /* 0x0008081c01007387 */ /* 0x0001e80000100800 */
[----:B------:R1:W3:Y:S04]  /*27c40*/  LDG.E.U16 R18, [R8.64] ;  /* 0x0000000608127981 */ /* 0x0002e8000c1e1500 */
[----:B------:R4:W3:Y:S04]  /*27c50*/  LDG.E.U16 R19, [R10.64] ;  /* 0x000000060a137981 */ /* 0x0008e8000c1e1500 */
[----:B0-----:R-:W3:Y:S04]  /*27c60*/  LDL.64 R28, [R1+0x1010] ;  /* 0x00101000011c7983 */ /* 0x001ee80000100a00 */
[----:B-1----:R-:W3:Y:S04]  /*27c70*/  LDL.64 R8, [R1+0x1030] ;  /* 0x0010300001087983 */ /* 0x002ee80000100a00 */
[----:B----4-:R-:W4:Y:S01]  /*27c80*/  LDL.64 R10, [R1+0x1028] ;  /* 0x00102800010a7983 */ /* 0x010f220000100a00 */
[----:B------:R-:W-:-:S03]  /*27c90*/  IMAD.WIDE R14, R2, 0x2, R20 ;  /* 0x00000002020e7825 */ /* 0x000fc600078e0214 */
[----:B--2---:R0:W-:Y:S04]  /*27ca0*/  STL [R1+0x800], R0 ;  /* 0x0008000001007387 */ /* 0x0041e80000100800 */
[----:B------:R-:W2:Y:S04]  /*27cb0*/  LDL.64 R26, [R1+0x1008] ;  /* 0x00100800011a7983 */ /* 0x000ea80000100a00 */
[----:B------:R-:W2:Y:S04]  /*27cc0*/  LDL.64 R24, [R1+0x1000] ;  /* 0x0010000001187983 */ /* 0x000ea80000100a00 */
[----:B0-----:R0:W2:Y:S04]  /*27cd0*/  LDG.E.U16 R0, [R12.64] ;  /* 0x000000060c007981 */ /* 0x0010a8000c1e1500 */
[----:B------:R-:W2:Y:S04]  /*27ce0*/  LDL.64 R22, [R1+0xff8] ;  /* 0x000ff80001167983 */ /* 0x000ea80000100a00 */
[----:B0-----:R-:W2:Y:S04]  /*27cf0*/  LDL.64 R12, [R1+0x1020] ;  /* 0x00102000010c7983 */ /* 0x001ea80000100a00 */
[----:B------:R0:W-:Y:S04]  /*27d00*/  STL [R1+0x7fc], R4 ;  /* 0x0007fc0401007387 */ /* 0x0001e80000100800 */
[----:B------:R-:W2:Y:S04]  /*27d10*/  LDL.64 R20, [R1+0xff0] ;  /* 0x000ff00001147983 */ /* 0x000ea80000100a00 */
[----:B0-----:R0:W2:Y:S04]  /*27d20*/  LDG.E.U16 R4, [R14.64] ;  /* 0x000000060e047981 */ /* 0x0010a8000c1e1500 */
[----:B0-----:R-:W2:Y:S04]  /*27d30*/  LDL.64 R14, [R1+0x1018] ;  /* 0x00101800010e7983 */ /* 0x001ea80000100a00 */
[----:B---3--:R-:W-:Y:S04]  /*27d40*/  STL [R1+0x7f4], R19 ;  /* 0x0007f41301007387 */ /* 0x008fe80000100800 */
[----:B------:R0:W-:Y:S04]  /*27d50*/  STL [R1+0x7f8], R18 ;  /* 0x0007f81201007387 */ /* 0x0001e80000100800 */
[----:B0-----:R-:W3:Y:S01]  /*27d60*/  LDL.64 R18, [R1+0xfe8] ;  /* 0x000fe80001127983 */ /* 0x001ee20000100a00 */
[----:B------:R-:W-:-:S04]  /*27d70*/  IMAD.WIDE R8, R2, 0x2, R8 ;  /* 0x0000000202087825 */ /* 0x000fc800078e0208 */
[C---:B----4-:R-:W-:Y:S02]  /*27d80*/  IMAD.WIDE R10, R2.reuse, 0x2, R10 ;  /* 0x00000002020a7825 */ /* 0x050fe400078e020a */
[----:B------:R-:W4:Y:S04]  /*27d90*/  LDG.E.U16 R9, [R8.64] ;  /* 0x0000000608097981 */ /* 0x000f28000c1e1500 */
[----:B--2---:R0:W-:Y:S04]  /*27da0*/  STL [R1+0x7f0], R0 ;  /* 0x0007f00001007387 */ /* 0x0041e80000100800 */
[----:B0-----:R0:W2:Y:S01]  /*27db0*/  LDG.E.U16 R0, [R16.64] ;  /* 0x0000000610007981 */ /* 0x0010a2000c1e1500 */
[----:B------:R-:W-:-:S04]  /*27dc0*/  IMAD.WIDE R12, R2, 0x2, R12 ;  /* 0x00000002020c7825 */ /* 0x000fc800078e020c */
[C---:B0-----:R-:W-:Y:S02]  /*27dd0*/  IMAD.WIDE R16, R2.reuse, 0x2, R28 ;  /* 0x0000000202107825 */ /* 0x041fe400078e021c */
[----:B------:R0:W3:Y:S04]  /*27de0*/  LDG.E.U16 R29, [R12.64] ;  /* 0x000000060c1d7981 */ /* 0x0000e8000c1e1500 */
[----:B------:R1:W3:Y:S04]  /*27df0*/  LDG.E.U16 R28, [R10.64] ;  /* 0x000000060a1c7981 */ /* 0x0002e8000c1e1500 */
[----:B------:R0:W-:Y:S01]  /*27e00*/  STL [R1+0x7ec], R4 ;  /* 0x0007ec0401007387 */ /* 0x0001e20000100800 */
[----:B------:R-:W-:-:S05]  /*27e10*/  IMAD.WIDE R14, R2, 0x2, R14 ;  /* 0x00000002020e7825 */ /* 0x000fca00078e020e */
[----:B0-----:R-:W3:Y:S01]  /*27e20*/  LDG.E.U16 R4, [R14.64] ;  /* 0x000000060e047981 */ /* 0x001ee2000c1e1500 */
[----:B-1----:R-:W-:-:S04]  /*27e30*/  IMAD.WIDE R10, R2, 0x2, R24 ;  /* 0x00000002020a7825 */ /* 0x002fc800078e0218 */
[C---:B------:R-:W-:Y:S01]  /*27e40*/  IMAD.WIDE R12, R2.reuse, 0x2, R22 ;  /* 0x00000002020c7825 */ /* 0x040fe200078e0216 */
[----:B--2---:R0:W-:Y:S04]  /*27e50*/  STL [R1+0x7e8], R0 ;  /* 0x0007e80001007387 */ /* 0x0041e80000100800 */
[----:B0-----:R0:W2:Y:S04]  /*27e60*/  LDG.E.U16 R0, [R16.64] ;  /* 0x0000000610007981 */ /* 0x0010a8000c1e1500 */
[----:B----4-:R1:W-:Y:S04]  /*27e70*/  STL [R1+0x7e4], R9 ;  /* 0x0007e40901007387 */ /* 0x0103e80000100800 */
[----:B---3--:R-:W-:Y:S01]  /*27e80*/  STL [R1+0x7dc], R29 ;  /* 0x0007dc1d01007387 */ /* 0x008fe20000100800 */
[----:B0-----:R-:W-:-:S04]  /*27e90*/  IMAD.WIDE R16, R2, 0x2, R18 ;  /* 0x0000000202107825 */ /* 0x001fc800078e0212 */
[C---:B-1----:R-:W-:Y:S01]  /*27ea0*/  IMAD.WIDE R8, R2.reuse, 0x2, R26 ;  /* 0x0000000202087825 */ /* 0x042fe200078e021a */
[----:B------:R0:W-:Y:S04]  /*27eb0*/  STL [R1+0x7e0], R28 ;  /* 0x0007e01c01007387 */ /* 0x0001e80000100800 */
[----:B------:R1:W3:Y:S04]  /*27ec0*/  LDG.E.U16 R18, [R8.64] ;  /* 0x0000000608127981 */ /* 0x0002e8000c1e1500 */
[----:B------:R4:W3:Y:S04]  /*27ed0*/  LDG.E.U16 R19, [R10.64] ;  /* 0x000000060a137981 */ /* 0x0008e8000c1e1500 */
[----:B0-----:R-:W3:Y:S04]  /*27ee0*/  LDL.64 R28, [R1+0xfc0] ;  /* 0x000fc000011c7983 */ /* 0x001ee80000100a00 */
[----:B-1----:R-:W3:Y:S04]  /*27ef0*/  LDL.64 R8, [R1+0xfe0] ;  /* 0x000fe00001087983 */ /* 0x002ee80000100a00 */
[----:B----4-:R-:W4:Y:S04]  /*27f00*/  LDL.64 R10, [R1+0xfd8] ;  /* 0x000fd800010a7983 */ /* 0x010f280000100a00 */
[----:B------:R0:W-:Y:S01]  /*27f10*/  STL [R1+0x7d8], R4 ;  /* 0x0007d80401007387 */ /* 0x0001e20000100800 */
[----:B------:R-:W-:-:S03]  /*27f20*/  IMAD.WIDE R14, R2, 0x2, R20 ;  /* 0x00000002020e7825 */ /* 0x000fc600078e0214 */
[----:B------:R-:W4:Y:S04]  /*27f30*/  LDL.64 R26, [R1+0xfb8] ;  /* 0x000fb800011a7983 */ /* 0x000f280000100a00 */
[----:B------:R-:W4:Y:S04]  /*27f40*/  LDL.64 R24, [R1+0xfb0] ;  /* 0x000fb00001187983 */ /* 0x000f280000100a00 */
[----:B0-----:R0:W4:Y:S04]  /*27f50*/  LDG.E.U16 R4, [R12.64] ;  /* 0x000000060c047981 */ /* 0x001128000c1e1500 */
[----:B------:R-:W4:Y:S04]  /*27f60*/  LDL.64 R22, [R1+0xfa8] ;  /* 0x000fa80001167983 */ /* 0x000f280000100a00 */
[----:B0-----:R-:W4:Y:S04]  /*27f70*/  LDL.64 R12, [R1+0xfd0] ;  /* 0x000fd000010c7983 */ /* 0x001f280000100a00 */
[----:B--2---:R0:W-:Y:S04]  /*27f80*/  STL [R1+0x7d4], R0 ;  /* 0x0007d40001007387 */ /* 0x0041e80000100800 */
[----:B------:R-:W2:Y:S04]  /*27f90*/  LDL.64 R20, [R1+0xfa0] ;  /* 0x000fa00001147983 */ /* 0x000ea80000100a00 */
[----:B0-----:R0:W2:Y:S04]  /*27fa0*/  LDG.E.U16 R0, [R14.64] ;  /* 0x000000060e007981 */ /* 0x0010a8000c1e1500 */
[----:B0-----:R-:W2:Y:S04]  /*27fb0*/  LDL.64 R14, [R1+0xfc8] ;  /* 0x000fc800010e7983 */ /* 0x001ea80000100a00 */
[----:B---3--:R-:W-:Y:S04]  /*27fc0*/  STL [R1+0x7cc], R19 ;  /* 0x0007cc1301007387 */ /* 0x008fe80000100800 */
[----:B------:R0:W-:Y:S04]  /*27fd0*/  STL [R1+0x7d0], R18 ;  /* 0x0007d01201007387 */ /* 0x0001e80000100800 */
[----:B0-----:R-:W3:Y:S04]  /*27fe0*/  LDL.64 R18, [R1+0xf98] ;  /* 0x000f980001127983 */ /* 0x001ee80000100a00 */
[----:B----4-:R0:W-:Y:S04]  /*27ff0*/  STL [R1+0x7c8], R4 ;  /* 0x0007c80401007387 */ /* 0x0101e80000100800 */
[----:B0-----:R0:W4:Y:S01]  /*28000*/  LDG.E.U16 R4, [R16.64] ;  /* 0x0000000610047981 */ /* 0x001122000c1e1500 */
[----:B------:R-:W-:-:S04]  /*28010*/  IMAD.WIDE R8, R2, 0x2, R8 ;  /* 0x0000000202087825 */ /* 0x000fc800078e0208 */
[C---:B------:R-:W-:Y:S02]  /*28020*/  IMAD.WIDE R12, R2.reuse, 0x2, R12 ;  /* 0x00000002020c7825 */ /* 0x040fe400078e020c */
[----:B------:R-:W3:Y:S02]  /*28030*/  LDG.E.U16 R9, [R8.64] ;  /* 0x0000000608097981 */ /* 0x000ee4000c1e1500 */
[----:B------:R-:W-:-:S04]  /*28040*/  IMAD.WIDE R10, R2, 0x2, R10 ;  /* 0x00000002020a7825 */ /* 0x000fc800078e020a */
[C---:B0-----:R-:W-:Y:S02]  /*28050*/  IMAD.WIDE R16, R2.reuse, 0x2, R28 ;  /* 0x0000000202107825 */ /* 0x041fe400078e021c */
[----:B------:R0:W3:Y:S04]  /*28060*/  LDG.E.U16 R29, [R12.64] ;  /* 0x000000060c1d7981 */ /* 0x0000e8000c1e1500 */
[----:B------:R1:W3:Y:S04]  /*28070*/  LDG.E.U16 R28, [R10.64] ;  /* 0x000000060a1c7981 */ /* 0x0002e8000c1e1500 */
[----:B--2---:R2:W-:Y:S01]  /*28080*/  STL [R1+0x7c4], R0 ;  /* 0x0007c40001007387 */ /* 0x0045e20000100800 */
[----:B------:R-:W-:-:S05]  /*28090*/  IMAD.WIDE R14, R2, 0x2, R14 ;  /* 0x00000002020e7825 */ /* 0x000fca00078e020e */
[----:B--2---:R3:W2:Y:S04]  /*280a0*/  LDG.E.U16 R0, [R14.64] ;  /* 0x000000060e007981 */ /* 0x0046a8000c1e1500 */
[----:B----4-:R4:W-:Y:S04]  /*280b0*/  STL [R1+0x7c0], R4 ;  /* 0x0007c00401007387 */ /* 0x0109e80000100800 */
[----:B----4-:R4:W2:Y:S01]  /*280c0*/  LDG.E.U16 R4, [R16.64] ;  /* 0x0000000610047981 */ /* 0x0108a2000c1e1500 */
[----:B-1----:R-:W-:-:S03]  /*280d0*/  IMAD.WIDE R10, R2, 0x2, R24 ;  /* 0x00000002020a7825 */ /* 0x002fc600078e0218 */
[----:B---3--:R1:W-:Y:S01]  /*280e0*/  STL [R1+0x7bc], R9 ;  /* 0x0007bc0901007387 */ /* 0x0083e20000100800 */
[----:B0-----:R-:W-:-:S03]  /*280f0*/  IMAD.WIDE R12, R2, 0x2, R22 ;  /* 0x00000002020c7825 */ /* 0x001fc600078e0216 */
[----:B------:R-:W-:Y:S01]  /*28100*/  STL [R1+0x7b4], R29 ;  /* 0x0007b41d01007387 */ /* 0x000fe20000100800 */
[----:B----4-:R-:W-:-:S04]  /*28110*/  IMAD.WIDE R16, R2, 0x2, R18 ;  /* 0x0000000202107825 */ /* 0x010fc800078e0212 */
        /* <DEDUP_REMOVED lines=272> */
[----:B0-----:R0:W3:Y:S01]  /*29220*/  LDG.E.U16 R4, [R14.64] ;  /* 0x000000060e047981 */ /* 0x0010e2000c1e1500 */
[----:B-1----:R-:W-:-:S04]  /*29230*/  IMAD.WIDE R10, R2, 0x2, R24 ;  /* 0x00000002020a7825 */ /* 0x002fc800078e0218 */
[----:B------:R-:W-:-:S04]  /*29240*/  IMAD.WIDE R12, R2, 0x2, R22 ;  /* 0x00000002020c7825 */ /* 0x000fc800078e0216 */
[C---:B0-----:R-:W-:Y:S02]  /*29250*/  IMAD.WIDE R14, R2.reuse, 0x2, R20 ;  /* 0x00000002020e7825 */ /* 0x041fe400078e0214 */
[----:B------:R0:W3:Y:S04]  /*29260*/  LDG.E.U16 R21, [R10.64] ;  /* 0x000000060a157981 */ /* 0x0000e8000c1e1500 */
[----:B--2---:R1:W-:Y:S04]  /*29270*/  STL [R1+0x40c], R0 ;  /* 0x00040c0001007387 */ /* 0x0043e80000100800 */
[----:B-1----:R1:W2:Y:S04]  /*29280*/  LDG.E.U16 R0, [R16.64] ;  /* 0x0000000610007981 */ /* 0x0022a8000c1e1500 */
[----:B----4-:R4:W-:Y:S04]  /*29290*/  STL [R1+0x3fc], R9 ;  /* 0x0003fc0901007387 */ /* 0x0109e80000100800 */
[----:B---3--:R-:W-:Y:S01]  /*292a0*/  STL [R1+0x38c], R29 ;  /* 0x00038c1d01007387 */ /* 0x008fe20000100800 */
[----:B----4-:R-:W-:-:S03]  /*292b0*/  IMAD.WIDE R8, R2, 0x2, R26 ;  /* 0x0000000202087825 */ /* 0x010fc600078e021a */
[----:B------:R3:W-:Y:S04]  /*292c0*/  STL [R1+0x3ec], R28 ;  /* 0x0003ec1c01007387 */ /* 0x0007e80000100800 */
[----:B------:R4:W2:Y:S04]  /*292d0*/  LDG.E.U16 R20, [R8.64] ;  /* 0x0000000608147981 */ /* 0x0008a8000c1e1500 */
[----:B0-----:R-:W2:Y:S04]  /*292e0*/  LDL.64 R10, [R1+0xd58] ;  /* 0x000d5800010a7983 */ /* 0x001ea80000100a00 */
[----:B---3--:R-:W3:Y:S04]  /*292f0*/  LDL.64 R28, [R1+0xd40] ;  /* 0x000d4000011c7983 */ /* 0x008ee80000100a00 */
[----:B----4-:R-:W4:Y:S04]  /*29300*/  LDL.64 R8, [R1+0xd60] ;  /* 0x000d600001087983 */ /* 0x010f280000100a00 */
[----:B------:R0:W-:Y:S01]  /*29310*/  STL [R1+0x384], R4 ;  /* 0x0003840401007387 */ /* 0x0001e20000100800 */
[----:B-1----:R-:W-:-:S03]  /*29320*/  IMAD.WIDE R16, R2, 0x2, R18 ;  /* 0x0000000202107825 */ /* 0x002fc600078e0212 */
[----:B------:R-:W3:Y:S04]  /*29330*/  LDL.64 R26, [R1+0xd38] ;  /* 0x000d3800011a7983 */ /* 0x000ee80000100a00 */
[----:B------:R-:W3:Y:S04]  /*29340*/  LDL.64 R24, [R1+0xd30] ;  /* 0x000d300001187983 */ /* 0x000ee80000100a00 */
[----:B0-----:R0:W3:Y:S04]  /*29350*/  LDG.E.U16 R4, [R12.64] ;  /* 0x000000060c047981 */ /* 0x0010e8000c1e1500 */
[----:B------:R-:W4:Y:S04]  /*29360*/  LDL.64 R18, [R1+0xd28] ;  /* 0x000d280001127983 */ /* 0x000f280000100a00 */
[----:B0-----:R-:W4:Y:S04]  /*29370*/  LDL.64 R12, [R1+0xd50] ;  /* 0x000d5000010c7983 */ /* 0x001f280000100a00 */
[----:B--2---:R0:W-:Y:S04]  /*29380*/  STL [R1+0x380], R0 ;  /* 0x0003800001007387 */ /* 0x0041e80000100800 */
[----:B------:R-:W2:Y:S04]  /*29390*/  LDL.64 R22, [R1+0xd20] ;  /* 0x000d200001167983 */ /* 0x000ea80000100a00 */
[----:B0-----:R0:W2:Y:S04]  /*293a0*/  LDG.E.U16 R0, [R14.64] ;  /* 0x000000060e007981 */ /* 0x0010a8000c1e1500 */
[----:B0-----:R-:W2:Y:S04]  /*293b0*/  LDL.64 R14, [R1+0xd48] ;  /* 0x000d4800010e7983 */ /* 0x001ea80000100a00 */
[----:B------:R-:W-:Y:S04]  /*293c0*/  STL [R1+0x378], R21 ;  /* 0x0003781501007387 */ /* 0x000fe80000100800 */
[----:B------:R0:W-:Y:S04]  /*293d0*/  STL [R1+0x37c], R20 ;  /* 0x00037c1401007387 */ /* 0x0001e80000100800 */
[----:B0-----:R-:W2:Y:S04]  /*293e0*/  LDL.64 R20, [R1+0xd18] ;  /* 0x000d180001147983 */ /* 0x001ea80000100a00 */
[----:B---3--:R0:W-:Y:S04]  /*293f0*/  STL [R1+0x374], R4 ;  /* 0x0003740401007387 */ /* 0x0081e80000100800 */
[----:B0-----:R0:W3:Y:S01]  /*29400*/  LDG.E.U16 R4, [R16.64] ;  /* 0x0000000610047981 */ /* 0x0010e2000c1e1500 */
[----:B----4-:R-:W-:-:S06]  /*29410*/  IMAD.WIDE R8, R2, 0x2, R8 ;  /* 0x0000000202087825 */ /* 0x010fcc00078e0208 */
[----:B------:R-:W4:Y:S01]  /*29420*/  LDG.E.U16 R9, [R8.64] ;  /* 0x0000000608097981 */ /* 0x000f22000c1e1500 */
[----:B------:R-:W-:-:S04]  /*29430*/  IMAD.WIDE R10, R2, 0x2, R10 ;  /* 0x00000002020a7825 */ /* 0x000fc800078e020a */
[----:B------:R-:W-:-:S04]  /*29440*/  IMAD.WIDE R12, R2, 0x2, R12 ;  /* 0x00000002020c7825 */ /* 0x000fc800078e020c */
[C---:B0-----:R-:W-:Y:S02]  /*29450*/  IMAD.WIDE R16, R2.reuse, 0x2, R28 ;  /* 0x0000000202107825 */ /* 0x041fe400078e021c */
[----:B------:R0:W4:Y:S04]  /*29460*/  LDG.E.U16 R28, [R12.64] ;  /* 0x000000060c1c7981 */ /* 0x000128000c1e1500 */
[----:B--2---:R1:W-:Y:S04]  /*29470*/  STL [R1+0x370], R0 ;  /* 0x0003700001007387 */ /* 0x0043e80000100800 */
[----:B-1----:R1:W2:Y:S01]  /*29480*/  LDG.E.U16 R0, [R10.64] ;  /* 0x000000060a007981 */ /* 0x0022a2000c1e1500 */
[----:B------:R-:W-:-:S05]  /*29490*/  IMAD.WIDE R14, R2, 0x2, R14 ;  /* 0x00000002020e7825 */ /* 0x000fca00078e020e */
[----:B------:R0:W2:Y:S04]  /*294a0*/  LDG.E.U16 R29, [R14.64] ;  /* 0x000000060e1d7981 */ /* 0x0000a8000c1e1500 */
[----:B---3--:R3:W-:Y:S04]  /*294b0*/  STL [R1+0x36c], R4 ;  /* 0x00036c0401007387 */ /* 0x0087e80000100800 */
[----:B---3--:R3:W2:Y:S01]  /*294c0*/  LDG.E.U16 R4, [R16.64] ;  /* 0x0000000610047981 */ /* 0x0086a2000c1e1500 */
[----:B-1----:R-:W-:-:S03]  /*294d0*/  IMAD.WIDE R10, R2, 0x2, R24 ;  /* 0x00000002020a7825 */ /* 0x002fc600078e0218 */
[----:B----4-:R1:W-:Y:S01]  /*294e0*/  STL [R1+0x368], R9 ;  /* 0x0003680901007387 */ /* 0x0103e20000100800 */
[----:B0-----:R-:W-:-:S03]  /*294f0*/  IMAD.WIDE R12, R2, 0x2, R18 ;  /* 0x00000002020c7825 */ /* 0x001fc600078e0212 */
[----:B------:R-:W4:Y:S01]  /*29500*/  LDL.64 R18, [R1+0xcf0] ;  /* 0x000cf00001127983 */ /* 0x000f220000100a00 */
[----:B------:R-:W-:-:S04]  /*29510*/  IMAD.WIDE R14, R2, 0x2, R22 ;  /* 0x00000002020e7825 */ /* 0x000fc800078e0216 */
[----:B-1----:R-:W-:-:S04]  /*29520*/  IMAD.WIDE R8, R2, 0x2, R26 ;  /* 0x0000000202087825 */ /* 0x002fc800078e021a */
[C---:B---3--:R-:W-:Y:S01]  /*29530*/  IMAD.WIDE R16, R2.reuse, 0x2, R20 ;  /* 0x0000000202107825 */ /* 0x048fe200078e0214 */
[----:B------:R0:W3:Y:S04]  /*29540*/  LDG.E.U16 R23, [R8.64] ;  /* 0x0000000608177981 */ /* 0x0000e8000c1e1500 */
[----:B------:R1:W4:Y:S04]  /*29550*/  LDG.E.U16 R20, [R10.64] ;  /* 0x000000060a147981 */ /* 0x000328000c1e1500 */
[----:B------:R1:W4:Y:S04]  /*29560*/  LDG.E.U16 R21, [R12.64] ;  /* 0x000000060c157981 */ /* 0x000328000c1e1500 */
[----:B0-----:R-:W4:Y:S04]  /*29570*/  LDL.64 R8, [R1+0xd10] ;  /* 0x000d100001087983 */ /* 0x001f280000100a00 */
[----:B-1----:R-:W4:Y:S04]  /*29580*/  LDL.64 R10, [R1+0xd08] ;  /* 0x000d0800010a7983 */ /* 0x002f280000100a00 */
[----:B------:R-:W4:Y:S04]  /*29590*/  LDL.64 R12, [R1+0xd00] ;  /* 0x000d0000010c7983 */ /* 0x000f280000100a00 */
[----:B--2---:R0:W-:Y:S04]  /*295a0*/  STL [R1+0x364], R0 ;  /* 0x0003640001007387 */ /* 0x0041e80000100800 */
[----:B0-----:R0:W2:Y:S04]  /*295b0*/  LDG.E.U16 R0, [R14.64] ;  /* 0x000000060e007981 */ /* 0x0010a8000c1e1500 */
[----:B0-----:R-:W2:Y:S04]  /*295c0*/  LDL.64 R14, [R1+0xcf8] ;  /* 0x000cf800010e7983 */ /* 0x001ea80000100a00 */
[----:B------:R-:W-:Y:S04]  /*295d0*/  STL [R1+0x35c], R29 ;  /* 0x00035c1d01007387 */ /* 0x000fe80000100800 */
[----:B------:R0:W-:Y:S04]  /*295e0*/  STL [R1+0x360], R28 ;  /* 0x0003601c01007387 */ /* 0x0001e80000100800 */
[----:B------:R-:W2:Y:S04]  /*295f0*/  LDL.64 R26, [R1+0xce0] ;  /* 0x000ce000011a7983 */ /* 0x000ea80000100a00 */
[----:B------:R-:W2:Y:S04]  /*29600*/  LDL.64 R24, [R1+0xcd8] ;  /* 0x000cd80001187983 */ /* 0x000ea80000100a00 */
[----:B0-----:R-:W2:Y:S04]  /*29610*/  LDL.64 R28, [R1+0xce8] ;  /* 0x000ce800011c7983 */ /* 0x001ea80000100a00 */
[----:B------:R0:W-:Y:S04]  /*29620*/  STL [R1+0x358], R4 ;  /* 0x0003580401007387 */ /* 0x0001e80000100800 */
[----:B0-----:R0:W2:Y:S04]  /*29630*/  LDG.E.U16 R4, [R16.64] ;  /* 0x0000000610047981 */ /* 0x0010a8000c1e1500 */
[----:B---3--:R1:W-:Y:S04]  /*29640*/  STL [R1+0x354], R23 ;  /* 0x0003541701007387 */ /* 0x0083e80000100800 */
[----:B-1----:R-:W3:Y:S01]  /*29650*/  LDL.64 R22, [R1+0xcd0] ;  /* 0x000cd00001167983 */ /* 0x002ee20000100a00 */
[----:B----4-:R-:W-:-:S04]  /*29660*/  IMAD.WIDE R8, R2, 0x2, R8 ;  /* 0x0000000202087825 */ /* 0x010fc800078e0208 */
[C---:B------:R-:W-:Y:S02]  /*29670*/  IMAD.WIDE R10, R2.reuse, 0x2, R10 ;  /* 0x00000002020a7825 */ /* 0x040fe400078e020a */
[----:B------:R-:W4:Y:S02]  /*29680*/  LDG.E.U16 R9, [R8.64] ;  /* 0x0000000608097981 */ /* 0x000f24000c1e1500 */
[C---:B------:R-:W-:Y:S02]  /*29690*/  IMAD.WIDE R12, R2.reuse, 0x2, R12 ;  /* 0x00000002020c7825 */ /* 0x040fe400078e020c */
[----:B------:R-:W3:Y:S04]  /*296a0*/  LDG.E.U16 R11, [R10.64] ;  /* 0x000000060a0b7981 */ /* 0x000ee8000c1e1500 */
[----:B------:R-:W-:Y:S04]  /*296b0*/  STL [R1+0x34c], R21 ;  /* 0x00034c1501007387 */ /* 0x000fe80000100800 */
[----:B------:R-:W3:Y:S04]  /*296c0*/  LDG.E.U16 R13, [R12.64] ;  /* 0x000000060c0d7981 */ /* 0x000ee8000c1e1500 */
[----:B------:R1:W-:Y:S04]  /*296d0*/  STL [R1+0x350], R20 ;  /* 0x0003501401007387 */ /* 0x0003e80000100800 */
[----:B-1----:R-:W3:Y:S01]  /*296e0*/  LDL.64 R20, [R1+0xcc8] ;  /* 0x000cc80001147983 */ /* 0x002ee20000100a00 */
[----:B0-----:R-:W-:-:S03]  /*296f0*/  IMAD.WIDE R16, R2, 0x2, R18 ;  /* 0x0000000202107825 */ /* 0x001fc600078e0212 */
[----:B--2---:R0:W-:Y:S01]  /*29700*/  STL [R1+0x348], R0 ;  /* 0x0003480001007387 */ /* 0x0041e20000100800 */
[----:B------:R-:W-:-:S05]  /*29710*/  IMAD.WIDE R14, R2, 0x2, R14 ;  /* 0x00000002020e7825 */ /* 0x000fca00078e020e */
[----:B0-----:R0:W2:Y:S04]  /*29720*/  LDG.E.U16 R0, [R14.64] ;  /* 0x000000060e007981 */ /* 0x0010a8000c1e1500 */
[----:B------:R1:W-:Y:S04]  /*29730*/  STL [R1+0x344], R4 ;  /* 0x0003440401007387 */ /* 0x0003e80000100800 */
[----:B------:R-:W2:Y:S04]  /*29740*/  LDL.64 R18, [R1+0x8d0] ;  /* 0x0008d00001127983 */ /* 0x000ea80000100a00 */
[----:B-1----:R1:W2:Y:S04]  /*29750*/  LDG.E.U16 R4, [R16.64] ;  /* 0x0000000610047981 */ /* 0x0022a8000c1e1500 */
[----:B----4-:R-:W-:Y:S04]  /*29760*/  STL [R1+0x340], R9 ;  /* 0x0003400901007387 */ /* 0x010fe80000100800 */
[----:B---3--:R3:W-:Y:S04]  /*29770*/  STL [R1+0x33c], R11 ;  /* 0x00033c0b01007387 */ /* 0x0087e80000100800 */
[----:B------:R4:W-:Y:S01]  /*29780*/  STL [R1+0x338], R13 ;  /* 0x0003380d01007387 */ /* 0x0009e20000100800 */
[----:B---3--:R-:W-:-:S04]  /*29790*/  IMAD.WIDE R10, R2, 0x2, R26 ;  /* 0x00000002020a7825 */ /* 0x008fc800078e021a */
[C---:B----4-:R-:W-:Y:S02]  /*297a0*/  IMAD.WIDE R12, R2.reuse, 0x2, R24 ;  /* 0x00000002020c7825 */ /* 0x050fe400078e0218 */
[----:B------:R-:W3:Y:S02]  /*297b0*/  LDL.64 R24, [R1+0xca8] ;  /* 0x000ca80001187983 */ /* 0x000ee40000100a00 */
[C---:B-1----:R-:W-:Y:S02]  /*297c0*/  IMAD.WIDE R16, R2.reuse, 0x2, R20 ;  /* 0x0000000202107825 */ /* 0x042fe400078e0214 */
[----:B------:R1:W4:Y:S02]  /*297d0*/  LDG.E.U16 R20, [R10.64] ;  /* 0x000000060a147981 */ /* 0x000324000c1e1500 */
[C---:B------:R-:W-:Y:S02]  /*297e0*/  IMAD.WIDE R8, R2.reuse, 0x2, R28 ;  /* 0x0000000202087825 */ /* 0x040fe400078e021c */
[----:B------:R1:W3:Y:S02]  /*297f0*/  LDG.E.U16 R21, [R12.64] ;  /* 0x000000060c157981 */ /* 0x0002e4000c1e1500 */
[----:B0-----:R-:W-:-:S02]  /*29800*/  IMAD.WIDE R14, R2, 0x2, R22 ;  /* 0x00000002020e7825 */ /* 0x001fc400078e0216 */
[----:B------:R0:W3:Y:S04]  /*29810*/  LDG.E.U16 R27, [R8.64] ;  /* 0x00000006081b7981 */ /* 0x0000e8000c1e1500 */
[----:B-1----:R-:W3:Y:S04]  /*29820*/  LDL.64 R10, [R1+0xcc0] ;  /* 0x000cc000010a7983 */ /* 0x002ee80000100a00 */
[----:B------:R-:W4:Y:S04]  /*29830*/  LDL.64 R12, [R1+0xcb8] ;  /* 0x000cb800010c7983 */ /* 0x000f280000100a00 */
[----:B--2---:R1:W-:Y:S04]  /*29840*/  STL [R1+0x334], R0 ;  /* 0x0003340001007387 */ /* 0x0043e80000100800 */
[----:B------:R-:W2:Y:S04]  /*29850*/  LDL.64 R28, [R1+0xca0] ;  /* 0x000ca000011c7983 */ /* 0x000ea80000100a00 */
[----:B------:R-:W2:Y:S04]  /*29860*/  LDL.64 R22, [R1+0xc98] ;  /* 0x000c980001167983 */ /* 0x000ea80000100a00 */
[----:B-1----:R1:W2:Y:S04]  /*29870*/  LDG.E.U16 R0, [R14.64] ;  /* 0x000000060e007981 */ /* 0x0022a8000c1e1500 */
[----:B-1----:R-:W2:Y:S04]  /*29880*/  LDL.64 R14, [R1+0xcb0] ;  /* 0x000cb000010e7983 */ /* 0x002ea80000100a00 */
[----:B------:R1:W-:Y:S04]  /*29890*/  STL [R1+0x330], R4 ;  /* 0x0003300401007387 */ /* 0x0003e80000100800 */
[----:B-1----:R1:W2:Y:S01]  /*298a0*/  LDG.E.U16 R4, [R16.64] ;  /* 0x0000000610047981 */ /* 0x0022a2000c1e1500 */
[----:B0-----:R-:W-:-:S06]  /*298b0*/  IMAD.WIDE R8, R2, 0x2, R18 ;  /* 0x0000000202087825 */ /* 0x001fcc00078e0212 */
[----:B------:R-:W2:Y:S01]  /*298c0*/  LDG.E.U16 R9, [R8.64] ;  /* 0x0000000608097981 */ /* 0x000ea2000c1e1500 */
[----:B---3--:R-:W-:-:S04]  /*298d0*/  IMAD.WIDE R10, R2, 0x2, R10 ;  /* 0x00000002020a7825 */ /* 0x008fc800078e020a */
[C---:B----4-:R-:W-:Y:S02]  /*298e0*/  IMAD.WIDE R12, R2.reuse, 0x2, R12 ;  /* 0x00000002020c7825 */ /* 0x050fe400078e020c */
[----:B------:R-:W3:Y:S04]  /*298f0*/  LDG.E.U16 R11, [R10.64] ;  /* 0x000000060a0b7981 */ /* 0x000ee8000c1e1500 */
[----:B------:R0:W-:Y:S04]  /*29900*/  STL [R1+0x32c], R27 ;  /* 0x00032c1b01007387 */ /* 0x0001e80000100800 */
[----:B------:R-:W4:Y:S04]  /*29910*/  LDG.E.U16 R13, [R12.64] ;  /* 0x000000060c0d7981 */ /* 0x000f28000c1e1500 */
[----:B0-----:R-:W4:Y:S04]  /*29920*/  LDL.64 R26, [R1+0xc90] ;  /* 0x000c9000011a7983 */ /* 0x001f280000100a00 */
[----:B------:R-:W-:Y:S04]  /*29930*/  STL [R1+0x324], R21 ;  /* 0x0003241501007387 */ /* 0x000fe80000100800 */
[----:B------:R0:W-:Y:S04]  /*29940*/  STL [R1+0x328], R20 ;  /* 0x0003281401007387 */ /* 0x0001e80000100800 */
[----:B------:R-:W4:Y:S04]  /*29950*/  LDL.64 R18, [R1+0xc80] ;  /* 0x000c800001127983 */ /* 0x000f280000100a00 */
[----:B0-----:R-:W4:Y:S01]  /*29960*/  LDL.64 R20, [R1+0xc88] ;  /* 0x000c880001147983 */ /* 0x001f220000100a00 */
[----:B-1----:R-:W-:-:S03]  /*29970*/  IMAD.WIDE R16, R2, 0x2, R24 ;  /* 0x0000000202107825 */ /* 0x002fc600078e0218 */
[----:B--2---:R0:W-:Y:S01]  /*29980*/  STL [R1+0x320], R0 ;  /* 0x0003200001007387 */ /* 0x0041e20000100800 */
[----:B------:R-:W-:-:S05]  /*29990*/  IMAD.WIDE R14, R2, 0x2, R14 ;  /* 0x00000002020e7825 */ /* 0x000fca00078e020e */
[----:B0-----:R0:W2:Y:S04]  /*299a0*/  LDG.E.U16 R0, [R14.64] ;  /* 0x000000060e007981 */ /* 0x0010a8000c1e1500 */
[----:B------:R1:W-:Y:S04]  /*299b0*/  STL [R1+0x31c], R4 ;  /* 0x00031c0401007387 */ /* 0x0003e80000100800 */
[----:B------:R-:W2:Y:S04]  /*299c0*/  LDL.64 R24, [R1+0xc78] ;  /* 0x000c780001187983 */ /* 0x000ea80000100a00 */
[----:B-1----:R1:W2:Y:S04]  /*299d0*/  LDG.E.U16 R4, [R16.64] ;  /* 0x0000000610047981 */ /* 0x0022a8000c1e1500 */
[----:B------:R0:W-:Y:S02]  /*299e0*/  STL [R1+0x318], R9 ;  /* 0x0003180901007387 */ /* 0x0001e40000100800 */
[----:B0-----:R-:W-:-:S06]  /*299f0*/  IMAD.WIDE R8, R2, 0x2, R28 ;  /* 0x0000000202087825 */ /* 0x001fcc00078e021c */
[----:B------:R-:W2:Y:S04]  /*29a00*/  LDG.E.U16 R9, [R8.64] ;  /* 0x0000000608097981 */ /* 0x000ea8000c1e1500 */
[----:B---3--:R0:W-:Y:S04]  /*29a10*/  STL [R1+0x314], R11 ;  /* 0x0003140b01007387 */ /* 0x0081e80000100800 */
[----:B------:R-:W3:Y:S01]  /*29a20*/  LDL.64 R28, [R1+0xc60] ;  /* 0x000c6000011c7983 */ /* 0x000ee20000100a00 */
[----:B0-----:R-:W-:-:S03]  /*29a30*/  IMAD.WIDE R10, R2, 0x2, R22 ;  /* 0x00000002020a7825 */ /* 0x001fc600078e0216 */
[----:B------:R-:W3:Y:S04]  /*29a40*/  LDL.64 R22, [R1+0xc58] ;  /* 0x000c580001167983 */ /* 0x000ee80000100a00 */
[----:B----4-:R0:W-:Y:S02]  /*29a50*/  STL [R1+0x310], R13 ;  /* 0x0003100d01007387 */ /* 0x0101e40000100800 */
[C---:B0-----:R-:W-:Y:S02]  /*29a60*/  IMAD.WIDE R12, R2.reuse, 0x2, R26 ;  /* 0x00000002020c7825 */ /* 0x041fe400078e021a */
[----:B------:R0:W4:Y:S02]  /*29a70*/  LDG.E.U16 R26, [R10.64] ;  /* 0x000000060a1a7981 */ /* 0x000124000c1e1500 */
[----:B------:R-:W-:-:S02]  /*29a80*/  IMAD.WIDE R14, R2, 0x2, R20 ;  /* 0x00000002020e7825 */ /* 0x000fc400078e0214 */
[----:B------:R1:W4:Y:S04]  /*29a90*/  LDG.E.U16 R27, [R12.64] ;  /* 0x000000060c1b7981 */ /* 0x000328000c1e1500 */
[----:B------:R-:W4:Y:S04]  /*29aa0*/  LDL.64 R20, [R1+0xc50] ;  /* 0x000c500001147983 */ /* 0x000f280000100a00 */
[----:B0-----:R-:W4:Y:S04]  /*29ab0*/  LDL.64 R10, [R1+0xc70] ;  /* 0x000c7000010a7983 */ /* 0x001f280000100a00 */
[----:B-1----:R-:W4:Y:S01]  /*29ac0*/  LDL.64 R12, [R1+0xc68] ;  /* 0x000c6800010c7983 */ /* 0x002f220000100a00 */
[----:B------:R-:W-:-:S03]  /*29ad0*/  IMAD.WIDE R16, R2, 0x2, R18 ;  /* 0x0000000202107825 */ /* 0x000fc600078e0212 */
[----:B--2---:R0:W-:Y:S04]  /*29ae0*/  STL [R1+0x30c], R0 ;  /* 0x00030c0001007387 */ /* 0x0041e80000100800 */
[----:B0-----:R3:W2:Y:S04]  /*29af0*/  LDG.E.U16 R0, [R14.64] ;  /* 0x000000060e007981 */ /* 0x0016a8000c1e1500 */
[----:B------:R0:W-:Y:S04]  /*29b00*/  STL [R1+0x308], R4 ;  /* 0x0003080401007387 */ /* 0x0001e80000100800 */
[----:B------:R-:W2:Y:S04]  /*29b10*/  LDL.64 R18, [R1+0xc48] ;  /* 0x000c480001127983 */ /* 0x000ea80000100a00 */
[----:B0-----:R0:W2:Y:S04]  /*29b20*/  LDG.E.U16 R4, [R16.64] ;  /* 0x0000000610047981 */ /* 0x0010a8000c1e1500 */
[----:B------:R1:W-:Y:S02]  /*29b30*/  STL [R1+0x304], R9 ;  /* 0x0003040901007387 */ /* 0x0003e40000100800 */
[----:B-1----:R-:W-:-:S06]  /*29b40*/  IMAD.WIDE R8, R2, 0x2, R24 ;  /* 0x0000000202087825 */ /* 0x002fcc00078e0218 */
[----:B------:R-:W2:Y:S01]  /*29b50*/  LDG.E.U16 R9, [R8.64] ;  /* 0x0000000608097981 */ /* 0x000ea2000c1e1500 */
[----:B---3--:R-:W-:-:S05]  /*29b60*/  IMAD.WIDE R14, R2, 0x2, R28 ;  /* 0x00000002020e7825 */ /* 0x008fca00078e021c */
[----:B------:R1:W3:Y:S04]  /*29b70*/  LDG.E.U16 R29, [R14.64] ;  /* 0x000000060e1d7981 */ /* 0x0002e8000c1e1500 */
[----:B----4-:R-:W-:Y:S04]  /*29b80*/  STL [R1+0x2fc], R27 ;  /* 0x0002fc1b01007387 */ /* 0x010fe80000100800 */
[----:B------:R4:W-:Y:S01]  /*29b90*/  STL [R1+0x300], R26 ;  /* 0x0003001a01007387 */ /* 0x0009e20000100800 */
[----:B------:R-:W-:-:S03]  /*29ba0*/  IMAD.WIDE R10, R2, 0x2, R10 ;  /* 0x00000002020a7825 */ /* 0x000fc600078e020a */
[----:B------:R-:W3:Y:S04]  /*29bb0*/  LDL.64 R24, [R1+0xc38] ;  /* 0x000c380001187983 */ /* 0x000ee80000100a00 */
[----:B----4-:R-:W4:Y:S01]  /*29bc0*/  LDL.64 R26, [R1+0xc40] ;  /* 0x000c4000011a7983 */ /* 0x010f220000100a00 */
[----:B------:R-:W-:-:S04]  /*29bd0*/  IMAD.WIDE R12, R2, 0x2, R12 ;  /* 0x00000002020c7825 */ /* 0x000fc800078e020c */
[C---:B0-----:R-:W-:Y:S01]  /*29be0*/  IMAD.WIDE R16, R2.reuse, 0x2, R22 ;  /* 0x0000000202107825 */ /* 0x041fe200078e0216 */
[----:B------:R0:W4:Y:S04]  /*29bf0*/  LDG.E.U16 R28, [R12.64] ;  /* 0x000000060c1c7981 */ /* 0x000128000c1e1500 */
[----:B--2---:R2:W-:Y:S04]  /*29c00*/  STL [R1+0x2f8], R0 ;  /* 0x0002f80001007387 */ /* 0x0045e80000100800 */
[----:B--2---:R3:W2:Y:S04]  /*29c10*/  LDG.E.U16 R0, [R10.64] ;  /* 0x000000060a007981 */ /* 0x0046a8000c1e1500 */
[----:B------:R1:W-:Y:S01]  /*29c20*/  STL [R1+0x2f4], R4 ;  /* 0x0002f40401007387 */ /* 0x0003e20000100800 */
[----:B0-----:R-:W-:-:S03]  /*29c30*/  IMAD.WIDE R12, R2, 0x2, R20 ;  /* 0x00000002020c7825 */ /* 0x001fc600078e0214 */
[----:B------:R-:W2:Y:S01]  /*29c40*/  LDL.64 R22, [R1+0xc30] ;  /* 0x000c300001167983 */ /* 0x000ea20000100a00 */
[----:B-1----:R-:W-:-:S03]  /*29c50*/  IMAD.WIDE R14, R2, 0x2, R18 ;  /* 0x00000002020e7825 */ /* 0x002fc600078e0212 */
[----:B------:R-:W2:Y:S04]  /*29c60*/  LDL.64 R20, [R1+0xc18] ;  /* 0x000c180001147983 */ /* 0x000ea80000100a00 */
[----:B------:R0:W2:Y:S04]  /*29c70*/  LDG.E.U16 R4, [R16.64] ;  /* 0x0000000610047981 */ /* 0x0000a8000c1e1500 */
[----:B------:R1:W2:Y:S04]  /*29c80*/  LDG.E.U16 R19, [R14.64] ;  /* 0x000000060e137981 */ /* 0x0002a8000c1e1500 */
[----:B0-----:R-:W2:Y:S04]  /*29c90*/  LDL.64 R16, [R1+0xc10] ;  /* 0x000c100001107983 */ /* 0x001ea80000100a00 */
[----:B------:R4:W-:Y:S01]  /*29ca0*/  STL [R1+0x2f0], R9 ;  /* 0x0002f00901007387 */ /* 0x0009e20000100800 */
[----:B---3--:R-:W-:-:S04]  /*29cb0*/  IMAD.WIDE R10, R2, 0x2, R24 ;  /* 0x00000002020a7825 */ /* 0x008fc800078e0218 */
[C---:B----4-:R-:W-:Y:S01]  /*29cc0*/  IMAD.WIDE R8, R2.reuse, 0x2, R26 ;  /* 0x0000000202087825 */ /* 0x050fe200078e021a */
[----:B--2---:R0:W-:Y:S04]  /*29cd0*/  STL [R1+0x2ec], R0 ;  /* 0x0002ec0001007387 */ /* 0x0041e80000100800 */
[----:B-1----:R-:W2:Y:S04]  /*29ce0*/  LDL.64 R14, [R1+0xc28] ;  /* 0x000c2800010e7983 */ /* 0x002ea80000100a00 */
[----:B0-----:R0:W3:Y:S04]  /*29cf0*/  LDG.E.U16 R0, [R12.64] ;  /* 0x000000060c007981 */ /* 0x0010e8000c1e1500 */
[----:B0-----:R-:W4:Y:S04]  /*29d00*/  LDL.64 R12, [R1+0xc20] ;  /* 0x000c2000010c7983 */ /* 0x001f280000100a00 */
[----:B------:R-:W-:Y:S04]  /*29d10*/  STL [R1+0x2e4], R29 ;  /* 0x0002e41d01007387 */ /* 0x000fe80000100800 */
[----:B------:R0:W-:Y:S04]  /*29d20*/  STL [R1+0x2e8], R28 ;  /* 0x0002e81c01007387 */ /* 0x0001e80000100800 */
[----:B------:R-:W4:Y:S04]  /*29d30*/  LDL.64 R26, [R1+0xc00] ;  /* 0x000c0000011a7983 */ /* 0x000f280000100a00 */
[----:B------:R-:W4:Y:S04]  /*29d40*/  LDL.64 R24, [R1+0xbf8] ;  /* 0x000bf80001187983 */ /* 0x000f280000100a00 */
[----:B0-----:R-:W4:Y:S04]  /*29d50*/  LDL.64 R28, [R1+0xc08] ;  /* 0x000c0800011c7983 */ /* 0x001f280000100a00 */
[----:B------:R0:W-:Y:S04]  /*29d60*/  STL [R1+0x2e0], R4 ;  /* 0x0002e00401007387 */ /* 0x0001e80000100800 */
[----:B0-----:R0:W4:Y:S02]  /*29d70*/  LDG.E.U16 R4, [R8.64] ;  /* 0x0000000608047981 */ /* 0x001124000c1e1500 */
[----:B0-----:R-:W-:-:S06]  /*29d80*/  IMAD.WIDE R8, R2, 0x2, R22 ;  /* 0x0000000202087825 */ /* 0x001fcc00078e0216 */
[----:B------:R-:W4:Y:S04]  /*29d90*/  LDG.E.U16 R9, [R8.64] ;  /* 0x0000000608097981 */ /* 0x000f28000c1e1500 */
[----:B---3--:R0:W-:Y:S04]  /*29da0*/  STL [R1+0x2dc], R0 ;  /* 0x0002dc0001007387 */ /* 0x0081e80000100800 */
[----:B------:R-:W3:Y:S04]  /*29db0*/  LDL.64 R22, [R1+0xbf0] ;  /* 0x000bf00001167983 */ /* 0x000ee80000100a00 */
[----:B0-----:R2:W3:Y:S04]  /*29dc0*/  LDG.E.U16 R0, [R10.64] ;  /* 0x000000060a007981 */ /* 0x0014e8000c1e1500 */
[----:B------:R0:W-:Y:S01]  /*29dd0*/  STL [R1+0x2d8], R19 ;  /* 0x0002d81301007387 */ /* 0x0001e20000100800 */
[----:B--2---:R-:W-:-:S05]  /*29de0*/  IMAD.WIDE R10, R2, 0x2, R14 ;  /* 0x00000002020a7825 */ /* 0x004fca00078e020e */
[----:B0-----:R0:W2:Y:S01]  /*29df0*/  LDG.E.U16 R19, [R10.64] ;  /* 0x000000060a137981 */ /* 0x0010a2000c1e1500 */
[----:B----4-:R-:W-:-:S03]  /*29e00*/  IMAD.WIDE R12, R2, 0x2, R12 ;  /* 0x00000002020c7825 */ /* 0x010fc600078e020c */
[----:B------:R1:W-:Y:S04]  /*29e10*/  STL [R1+0x2d4], R4 ;  /* 0x0002d40401007387 */ /* 0x0003e80000100800 */
[----:B-1----:R1:W2:Y:S01]  /*29e20*/  LDG.E.U16 R4, [R12.64] ;  /* 0x000000060c047981 */ /* 0x0022a2000c1e1500 */
[----:B------:R-:W-:-:S03]  /*29e30*/  IMAD.WIDE R14, R2, 0x2, R20 ;  /* 0x00000002020e7825 */ /* 0x000fc600078e0214 */
[----:B------:R-:W2:Y:S01]  /*29e40*/  LDL.64 R20, [R1+0xbe8] ;  /* 0x000be80001147983 */ /* 0x000ea20000100a00 */
[----:B------:R-:W-:-:S03]  /*29e50*/  IMAD.WIDE R16, R2, 0x2, R16 ;  /* 0x0000000202107825 */ /* 0x000fc600078e0210 */
[----:B------:R2:W2:Y:S01]  /*29e60*/  LDG.E.U16 R14, [R14.64] ;  /* 0x000000060e0e7981 */ /* 0x0004a2000c1e1500 */
[----:B-1----:R-:W-:-:S04]  /*29e70*/  IMAD.WIDE R12, R2, 0x2, R24 ;  /* 0x00000002020c7825 */ /* 0x002fc800078e0218 */
[C---:B0-----:R-:W-:Y:S02]  /*29e80*/  IMAD.WIDE R10, R2.reuse, 0x2, R26 ;  /* 0x00000002020a7825 */ /* 0x041fe400078e021a */
[----:B------:R0:W2:Y:S04]  /*29e90*/  LDG.E.U16 R27, [R12.64] ;  /* 0x000000060c1b7981 */ /* 0x0000a8000c1e1500 */
[----:B---3--:R1:W-:Y:S04]  /*29ea0*/  STL [R1+0x2d0], R0 ;  /* 0x0002d00001007387 */ /* 0x0083e80000100800 */
[----:B------:R3:W-:Y:S04]  /*29eb0*/  STL [R1+0x2cc], R9 ;  /* 0x0002cc0901007387 */ /* 0x0007e80000100800 */
[----:B------:R-:W4:Y:S04]  /*29ec0*/  LDL.LU R24, [R1+0x86c] ;  /* 0x00086c0001187983 */ /* 0x000f280000300800 */
[----:B-1----:R1:W4:Y:S01]  /*29ed0*/  LDG.E.U16 R0, [R16.64] ;  /* 0x0000000610007981 */ /* 0x002322000c1e1500 */
[----:B---3--:R-:W-:-:S03]  /*29ee0*/  IMAD.WIDE R8, R2, 0x2, R28 ;  /* 0x0000000202087825 */ /* 0x008fc600078e021c */
[----:B--2---:R2:W-:Y:S04]  /*29ef0*/  STL [R1+0x2c8], R19 ;  /* 0x0002c81301007387 */ /* 0x0045e80000100800 */
[----:B------:R3:W4:Y:S04]  /*29f00*/  LDG.E.U16 R29, [R8.64] ;  /* 0x00000006081d7981 */ /* 0x000728000c1e1500 */
[----:B------:R0:W4:Y:S01]  /*29f10*/  LDG.E.U16 R28, [R10.64] ;  /* 0x000000060a1c7981 */ /* 0x000122000c1e1500 */
[----:B---3--:R-:W-:-:S03]  /*29f20*/  IMAD.WIDE R8, R2, 0x2, R22 ;  /* 0x0000000202087825 */ /* 0x008fc600078e0216 */
[----:B------:R-:W3:Y:S04]  /*29f30*/  LDL.LU R23, [R1+0x580] ;  /* 0x0005800001177983 */ /* 0x000ee80000300800 */
[----:B------:R-:W3:Y:S04]  /*29f40*/  LDL.LU R22, [R1+0x584] ;  /* 0x0005840001167983 */ /* 0x000ee80000300800 */
[----:B-1----:R-:W3:Y:S04]  /*29f50*/  LDL.LU R16, [R1+0x570] ;  /* 0x0005700001107983 */ /* 0x002ee80000300800 */
[----:B------:R-:W3:Y:S04]  /*29f60*/  LDL.LU R15, [R1+0x574] ;  /* 0x00057400010f7983 */ /* 0x000ee80000300800 */
[----:B0-----:R-:W3:Y:S04]  /*29f70*/  LDL.LU R13, [R1+0x560] ;  /* 0x00056000010d7983 */ /* 0x001ee80000300800 */
[----:B------:R-:W-:Y:S04]  /*29f80*/  STL [R1+0x2c4], R4 ;  /* 0x0002c40401007387 */ /* 0x000fe80000100800 */
[----:B------:R-:W3:Y:S04]  /*29f90*/  LDL.LU R12, [R1+0x564] ;  /* 0x00056400010c7983 */ /* 0x000ee80000300800 */
[----:B------:R-:W0:Y:S04]  /*29fa0*/  S2R R18, SR_TID.X ;  /* 0x0000000000127919 */ /* 0x000e280000002100 */
[----:B--2---:R-:W1:Y:S01]  /*29fb0*/  S2R R19, SR_TID.X ;  /* 0x0000000000137919 */ /* 0x004e620000002100 */
[----:B------:R-:W-:-:S03]  /*29fc0*/  IMAD.WIDE R10, R2, 0x2, R20 ;  /* 0x00000002020a7825 */ /* 0x000fc600078e0214 */
[----:B------:R-:W2:Y:S04]  /*29fd0*/  LDL.LU R21, [R1+0x550] ;  /* 0x0005500001157983 */ /* 0x000ea80000300800 */
[----:B------:R3:W2:Y:S04]  /*29fe0*/  LDG.E.U16 R26, [R8.64] ;  /* 0x00000006081a7981 */ /* 0x0006a8000c1e1500 */
[----:B------:R1:W2:Y:S01]  /*29ff0*/  LDG.E.U16 R25, [R10.64] ;  /* 0x000000060a197981 */ /* 0x0002a2000c1e1500 */
[----:B0-----:R-:W-:-:S06]  /*2a000*/  LOP3.LUT R18, R18, 0x1c, RZ, 0xc0, !PT ;  /* 0x0000001c12127812 */ /* 0x001fcc00078ec0ff */
[----:B------:R-:W4:Y:S01]  /*2a010*/  LDS R18, [R18.X4] ;  /* 0x0000000012127984 */ /* 0x000f220000004800 */
[----:B-1----:R-:W-:-:S04]  /*2a020*/  SHF.R.U32.HI R19, RZ, 0x2, R19 ;  /* 0x00000002ff137819 */ /* 0x002fc80000011613 */
[----:B------:R-:W-:-:S04]  /*2a030*/  SGXT.U32 R19, R19, 0x3 ;  /* 0x000000031313781a */ /* 0x000fc80000000000 */
[----:B------:R-:W-:-:S05]  /*2a040*/  LOP3.LUT R19, R19, 0x8, RZ, 0xfc, !PT ;  /* 0x0000000813137812 */ /* 0x000fca00078efcff */
[----:B------:R0:W1:Y:S04]  /*2a050*/  LDS R4, [R19.X16] ;  /* 0x0000000013047984 */ /* 0x000068000000c800 */
[----:B0-----:R-:W2:Y:S04]  /*2a060*/  LDL.LU R19, [R1+0x540] ;  /* 0x0005400001137983 */ /* 0x001ea80000300800 */
[----:B------:R0:W-:Y:S04]  /*2a070*/  STL [R1+0x2c0], R14 ;  /* 0x0002c00e01007387 */ /* 0x0001e80000100800 */
[----:B0-----:R-:W2:Y:S04]  /*2a080*/  LDL.LU R14, [R1+0x530] ;  /* 0x00053000010e7983 */ /* 0x001ea80000300800 */
[----:B------:R-:W2:Y:S04]  /*2a090*/  LDL.LU R20, [R1+0x554] ;  /* 0x0005540001147983 */ /* 0x000ea80000300800 */
[----:B------:R-:W2:Y:S01]  /*2a0a0*/  LDL.LU R17, [R1+0x544] ;  /* 0x0005440001117983 */ /* 0x000ea20000300800 */
[----:B----4-:R-:W-:-:S03]  /*2a0b0*/  FFMA R24, R7, R24, R18 ;  /* 0x0000001807187223 */ /* 0x010fc60000000012 */
[----:B------:R0:W-:Y:S04]  /*2a0c0*/  STL [R1+0x2bc], R0 ;  /* 0x0002bc0001007387 */ /* 0x0001e80000100800 */
[----:B0-----:R-:W4:Y:S04]  /*2a0d0*/  LDL.LU R0, [R1+0x534] ;  /* 0x0005340001007983 */ /* 0x001f280000300800 */
[----:B------:R-:W-:Y:S01]  /*2a0e0*/  STL [R1+0x86c], R24 ;  /* 0x00086c1801007387 */ /* 0x000fe20000100800 */
[C---:B---3--:R-:W-:Y:S02]  /*2a0f0*/  FMUL R8, R7.reuse, R23 ;  /* 0x0000001707087220 */ /* 0x048fe40000400000 */
[----:B------:R-:W-:-:S03]  /*2a100*/  FMUL R10, R7, R22 ;  /* 0x00000016070a7220 */ /* 0x000fc60000400000 */
[----:B------:R0:W-:Y:S01]  /*2a110*/  STL [R1+0xf0], R8 ;  /* 0x0000f00801007387 */ /* 0x0001e20000100800 */
[----:B------:R-:W-:-:S03]  /*2a120*/  FMUL R9, R7, R16 ;  /* 0x0000001007097220 */ /* 0x000fc60000400000 */
[----:B------:R-:W-:Y:S04]  /*2a130*/  STL [R1+0x2b8], R29 ;  /* 0x0002b81d01007387 */ /* 0x000fe80000100800 */
[----:B------:R-:W-:Y:S01]  /*2a140*/  STL [R1+0x2b4], R28 ;  /* 0x0002b41c01007387 */ /* 0x000fe20000100800 */
[----:B0-----:R-:W-:-:S03]  /*2a150*/  FMUL R8, R7, R15 ;  /* 0x0000000f07087220 */ /* 0x001fc60000400000 */
[----:B------:R-:W-:Y:S04]  /*2a160*/  STL [R1+0xf4], R10 ;  /* 0x0000f40a01007387 */ /* 0x000fe80000100800 */
[----:B------:R-:W-:Y:S04]  /*2a170*/  STL [R1+0x2b0], R27 ;  /* 0x0002b01b01007387 */ /* 0x000fe80000100800 */
[----:B------:R-:W3:Y:S04]  /*2a180*/  LDL.LU R16, [R1+0x520] ;  /* 0x0005200001107983 */ /* 0x000ee80000300800 */
[----:B------:R0:W-:Y:S04]  /*2a190*/  STL [R1+0x60], R9 ;  /* 0x0000600901007387 */ /* 0x0001e80000100800 */
[----:B------:R-:W3:Y:S01]  /*2a1a0*/  LDL.LU R15, [R1+0x524] ;  /* 0x00052400010f7983 */ /* 0x000ee20000300800 */
[----:B------:R-:W-:-:S03]  /*2a1b0*/  FMUL R11, R7, R13 ;  /* 0x0000000d070b7220 */ /* 0x000fc60000400000 */
[----:B------:R1:W-:Y:S04]  /*2a1c0*/  STL [R1+0x64], R8 ;  /* 0x0000640801007387 */ /* 0x0003e80000100800 */
[----:B0-----:R-:W3:Y:S01]  /*2a1d0*/  LDL.LU R9, [R1+0x510] ;  /* 0x0005100001097983 */ /* 0x001ee20000300800 */
[----:B------:R-:W-:-:S03]  /*2a1e0*/  FMUL R10, R7, R12 ;  /* 0x0000000c070a7220 */ /* 0x000fc60000400000 */
[----:B-1----:R-:W3:Y:S04]  /*2a1f0*/  LDL.LU R8, [R1+0x514] ;  /* 0x0005140001087983 */ /* 0x002ee80000300800 */
[----:B------:R-:W3:Y:S04]  /*2a200*/  LDL.LU R13, [R1+0x588] ;  /* 0x00058800010d7983 */ /* 0x000ee80000300800 */
[----:B------:R-:W-:Y:S04]  /*2a210*/  STL [R1+0x50], R11 ;  /* 0x0000500b01007387 */ /* 0x000fe80000100800 */
[----:B------:R-:W3:Y:S01]  /*2a220*/  LDL.LU R12, [R1+0x58c] ;  /* 0x00058c00010c7983 */ /* 0x000ee20000300800 */
[----:B--2---:R-:W-:-:S03]  /*2a230*/  FMUL R18, R7, R21 ;  /* 0x0000001507127220 */ /* 0x004fc60000400000 */
[----:B------:R0:W-:Y:S04]  /*2a240*/  STL [R1+0x54], R10 ;  /* 0x0000540a01007387 */ /* 0x0001e80000100800 */
[----:B------:R-:W-:Y:S04]  /*2a250*/  STL [R1+0x2ac], R26 ;  /* 0x0002ac1a01007387 */ /* 0x000fe80000100800 */
[----:B------:R-:W-:Y:S01]  /*2a260*/  STL [R1+0x100], R18 ;  /* 0x0001001201007387 */ /* 0x000fe20000100800 */
[C---:B0-----:R-:W-:Y:S02]  /*2a270*/  FMUL R10, R7.reuse, R19 ;  /* 0x00000013070a7220 */ /* 0x041fe40000400000 */
[----:B------:R-:W-:-:S02]  /*2a280*/  FMUL R11, R7, R20 ;  /* 0x00000014070b7220 */ /* 0x000fc40000400000 */
[----:B------:R-:W-:-:S03]  /*2a290*/  FMUL R17, R7, R17 ;  /* 0x0000001107117220 */ /* 0x000fc60000400000 */
[----:B------:R0:W-:Y:S04]  /*2a2a0*/  STL [R1+0x104], R11 ;  /* 0x0001040b01007387 */ /* 0x0001e80000100800 */
[----:B------:R-:W-:Y:S04]  /*2a2b0*/  STL [R1+0x2a8], R25 ;  /* 0x0002a81901007387 */ /* 0x000fe80000100800 */
[----:B------:R4:W-:Y:S01]  /*2a2c0*/  STL [R1+0x110], R10 ;  /* 0x0001100a01007387 */ /* 0x0009e20000100800 */
[----:B0-----:R-:W-:-:S03]  /*2a2d0*/  FMUL R11, R7, R14 ;  /* 0x0000000e070b7220 */ /* 0x001fc60000400000 */
[----:B------:R-:W-:Y:S04]  /*2a2e0*/  STL [R1+0x114], R17 ;  /* 0x0001141101007387 */ /* 0x000fe80000100800 */
[----:B------:R-:W2:Y:S04]  /*2a2f0*/  LDL.LU R14, [R1+0x578] ;  /* 0x00057800010e7983 */ /* 0x000ea80000300800 */
[----:B------:R0:W-:Y:S01]  /*2a300*/  STL [R1+0x120], R11 ;  /* 0x0001200b01007387 */ /* 0x0001e20000100800 */
[----:B----4-:R-:W-:-:S03]  /*2a310*/  FMUL R10, R7, R0 ;  /* 0x00000000070a7220 */ /* 0x010fc60000400000 */
[----:B------:R-:W4:Y:S04]  /*2a320*/  LDL.LU R0, [R1+0x57c] ;  /* 0x00057c0001007983 */ /* 0x000f280000300800 */
[----:B------:R1:W-:Y:S04]  /*2a330*/  STL [R1+0x124], R10 ;  /* 0x0001240a01007387 */ /* 0x0003e80000100800 */
[----:B0-----:R-:W4:Y:S04]  /*2a340*/  LDL.LU R11, [R1+0x568] ;  /* 0x00056800010b7983 */ /* 0x001f280000300800 */
[----:B-1----:R-:W4:Y:S01]  /*2a350*/  LDL.LU R10, [R1+0x56c] ;  /* 0x00056c00010a7983 */ /* 0x002f220000300800 */
[----:B---3--:R-:W-:-:S02]  /*2a360*/  FMUL R17, R7, R16 ;  /* 0x0000001007117220 */ /* 0x008fc40000400000 */
[----:B------:R-:W-:-:S03]  /*2a370*/  FMUL R16, R7, R15 ;  /* 0x0000000f07107220 */ /* 0x000fc60000400000 */
[----:B------:R-:W-:Y:S04]  /*2a380*/  STL [R1+0x130], R17 ;  /* 0x0001301101007387 */ /* 0x000fe80000100800 */
[----:B------:R-:W-:Y:S01]  /*2a390*/  STL [R1+0x134], R16 ;  /* 0x0001341001007387 */ /* 0x000fe20000100800 */
[----:B------:R-:W-:-:S03]  /*2a3a0*/  FMUL R15, R7, R9 ;  /* 0x00000009070f7220 */ /* 0x000fc60000400000 */
[----:B------:R-:W3:Y:S01]  /*2a3b0*/  LDL.LU R9, [R1+0x558] ;  /* 0x0005580001097983 */ /* 0x000ee20000300800 */
[----:B------:R-:W-:-:S03]  /*2a3c0*/  FMUL R7, R7, R8 ;  /* 0x0000000807077220 */ /* 0x000fc60000400000 */
[----:B------:R-:W-:Y:S01]  /*2a3d0*/  STL [R1+0x140], R15 ;  /* 0x0001400f01007387 */ /* 0x000fe20000100800 */
[----:B------:R-:W-:-:S03]  /*2a3e0*/  FMUL R13, R5, R13 ;  /* 0x0000000d050d7220 */ /* 0x000fc60000400000 */
[----:B------:R-:W3:Y:S04]  /*2a3f0*/  LDL.LU R8, [R1+0x55c] ;  /* 0x00055c0001087983 */ /* 0x000ee80000300800 */
[----:B------:R0:W-:Y:S04]  /*2a400*/  STL [R1+0x144], R7 ;  /* 0x0001440701007387 */ /* 0x0001e80000100800 */
[----:B------:R-:W3:Y:S01]  /*2a410*/  LDL.LU R20, [R1+0x548] ;  /* 0x0005480001147983 */ /* 0x000ee20000300800 */
[----:B0-----:R-:W-:-:S03]  /*2a420*/  FMUL R7, R5, R12 ;  /* 0x0000000c05077220 */ /* 0x001fc60000400000 */
[----:B------:R0:W-:Y:S04]  /*2a430*/  STL [R1+0xf8], R13 ;  /* 0x0000f80d01007387 */ /* 0x0001e80000100800 */
[----:B------:R-:W3:Y:S04]  /*2a440*/  LDL.LU R19, [R1+0x54c] ;  /* 0x00054c0001137983 */ /* 0x000ee80000300800 */
[----:B------:R4:W-:Y:S04]  /*2a450*/  STL [R1+0xfc], R7 ;  /* 0x0000fc0701007387 */ /* 0x0009e80000100800 */
[----:B------:R-:W3:Y:S04]  /*2a460*/  LDL.LU R18, [R1+0x538] ;  /* 0x0005380001127983 */ /* 0x000ee80000300800 */
[----:B0-----:R-:W3:Y:S04]  /*2a470*/  LDL.LU R13, [R1+0x53c] ;  /* 0x00053c00010d7983 */ /* 0x001ee80000300800 */
[----:B------:R-:W3:Y:S01]  /*2a480*/  LDL.LU R12, [R1+0x528] ;  /* 0x00052800010c7983 */ /* 0x000ee20000300800 */
[----:B--2---:R-:W-:-:S02]  /*2a490*/  FMUL R14, R5, R14 ;  /* 0x0000000e050e7220 */ /* 0x004fc40000400000 */
[C---:B----4-:R-:W-:Y:S02]  /*2a4a0*/  FMUL R7, R5.reuse, R0 ;  /* 0x0000000005077220 */ /* 0x050fe40000400000 */
[----:B------:R-:W2:Y:S04]  /*2a4b0*/  LDL.LU R0, [R1+0x52c] ;  /* 0x00052c0001007983 */ /* 0x000ea80000300800 */
[----:B------:R-:W-:Y:S01]  /*2a4c0*/  STL [R1+0x68], R14 ;  /* 0x0000680e01007387 */ /* 0x000fe20000100800 */
[----:B------:R-:W-:-:S03]  /*2a4d0*/  FMUL R11, R5, R11 ;  /* 0x0000000b050b7220 */ /* 0x000fc60000400000 */
[----:B------:R0:W-:Y:S04]  /*2a4e0*/  STL [R1+0x6c], R7 ;  /* 0x00006c0701007387 */ /* 0x0001e80000100800 */
[----:B------:R-:W4:Y:S01]  /*2a4f0*/  LDL.LU R17, [R1+0x518] ;  /* 0x0005180001117983 */ /* 0x000f220000300800 */
[----:B0-----:R-:W-:-:S03]  /*2a500*/  FMUL R7, R5, R10 ;  /* 0x0000000a05077220 */ /* 0x001fc60000400000 */
[----:B------:R-:W-:Y:S04]  /*2a510*/  STL [R1+0x58], R11 ;  /* 0x0000580b01007387 */ /* 0x000fe80000100800 */
[----:B------:R-:W4:Y:S04]  /*2a520*/  LDL.LU R16, [R1+0x51c] ;  /* 0x00051c0001107983 */ /* 0x000f280000300800 */
[----:B------:R0:W-:Y:S04]  /*2a530*/  STL [R1+0x5c], R7 ;  /* 0x00005c0701007387 */ /* 0x0001e80000100800 */
[----:B0-----:R-:W4:Y:S04]  /*2a540*/  LDL.LU R7, [R1+0x870] ;  /* 0x0008700001077983 */ /* 0x001f280000300800 */
[----:B------:R-:W4:Y:S01]  /*2a550*/  LDL.64 R14, [R1+0xbe0] ;  /* 0x000be000010e7983 */ /* 0x000f220000100a00 */
[----:B---3--:R-:W-:-:S02]  /*2a560*/  FMUL R10, R5, R9 ;  /* 0x00000009050a7220 */ /* 0x008fc40000400000 */
[C---:B------:R-:W-:Y:S02]  /*2a570*/  FMUL R21, R5.reuse, R8 ;  /* 0x0000000805157220 */ /* 0x040fe40000400000 */
[----:B------:R-:W3:Y:S04]  /*2a580*/  LDL.64 R8, [R1+0xbd8] ;  /* 0x000bd80001087983 */ /* 0x000ee80000100a00 */
[----:B------:R0:W-:Y:S01]  /*2a590*/  STL [R1+0x108], R10 ;  /* 0x0001080a01007387 */ /* 0x0001e20000100800 */
[----:B------:R-:W-:-:S03]  /*2a5a0*/  FMUL R22, R5, R20 ;  /* 0x0000001405167220 */ /* 0x000fc60000400000 */
[----:B0-----:R-:W3:Y:S04]  /*2a5b0*/  LDL.64 R10, [R1+0xbd0] ;  /* 0x000bd000010a7983 */ /* 0x001ee80000100a00 */
[----:B------:R0:W-:Y:S04]  /*2a5c0*/  STL [R1+0x10c], R21 ;  /* 0x00010c1501007387 */ /* 0x0001e80000100800 */
[----:B------:R-:W-:Y:S01]  /*2a5d0*/  STL [R1+0x118], R22 ;  /* 0x0001181601007387 */ /* 0x000fe20000100800 */
[C---:B------:R-:W-:Y:S02]  /*2a5e0*/  FMUL R20, R5.reuse, R18 ;  /* 0x0000001205147220 */ /* 0x040fe40000400000 */
[----:B0-----:R-:W-:-:S02]  /*2a5f0*/  FMUL R21, R5, R19 ;  /* 0x0000001305157220 */ /* 0x001fc40000400000 */
[----:B------:R-:W-:-:S03]  /*2a600*/  FMUL R19, R5, R13 ;  /* 0x0000000d05137220 */ /* 0x000fc60000400000 */
[----:B------:R-:W-:Y:S01]  /*2a610*/  STL [R1+0x11c], R21 ;  /* 0x00011c1501007387 */ /* 0x000fe20000100800 */
[----:B------:R-:W-:-:S03]  /*2a620*/  FMUL R18, R5, R12 ;  /* 0x0000000c05127220 */ /* 0x000fc60000400000 */
[----:B------:R0:W-:Y:S04]  /*2a630*/  STL [R1+0x128], R20 ;  /* 0x0001281401007387 */ /* 0x0001e80000100800 */
[----:B------:R-:W3:Y:S04]  /*2a640*/  LDL.64 R12, [R1+0xbc8] ;  /* 0x000bc800010c7983 */ /* 0x000ee80000100a00 */
[----:B------:R-:W-:Y:S04]  /*2a650*/  STL [R1+0x12c], R19 ;  /* 0x00012c1301007387 */ /* 0x000fe80000100800 */
[----:B------:R1:W-:Y:S04]  /*2a660*/  STL [R1+0x138], R18 ;  /* 0x0001381201007387 */ /* 0x0003e80000100800 */
[----:B0-----:R-:W3:Y:S04]  /*2a670*/  LDL.64 R20, [R1+0xbb8] ;  /* 0x000bb80001147983 */ /* 0x001ee80000100a00 */
[----:B-1----:R-:W3:Y:S01]  /*2a680*/  LDL.64 R18, [R1+0xbc0] ;  /* 0x000bc00001127983 */ /* 0x002ee20000100a00 */
[----:B--2---:R-:W-:-:S05]  /*2a690*/  FMUL R0, R5, R0 ;  /* 0x0000000005007220 */ /* 0x004fca0000400000 */
[----:B------:R0:W-:Y:S01]  /*2a6a0*/  STL [R1+0x29b0], R0 ;  /* 0x0029b00001007387 */ /* 0x0001e20000100800 */
[----:B----4-:R-:W-:-:S05]  /*2a6b0*/  FMUL R17, R5, R17 ;  /* 0x0000001105117220 */ /* 0x010fca0000400000 */
[----:B------:R1:W-:Y:S01]  /*2a6c0*/  STL [R1+0x148], R17 ;  /* 0x0001481101007387 */ /* 0x0003e20000100800 */
[----:B0-----:R-:W-:-:S05]  /*2a6d0*/  FMUL R0, R5, R16 ;  /* 0x0000001005007220 */ /* 0x001fca0000400000 */
[----:B------:R0:W-:Y:S04]  /*2a6e0*/  STL [R1+0x14c], R0 ;  /* 0x00014c0001007387 */ /* 0x0001e80000100800 */
[----:B-1----:R-:W2:Y:S01]  /*2a6f0*/  LDL.64 R16, [R1+0xbb0] ;  /* 0x000bb00001107983 */ /* 0x002ea20000100a00 */
[----:B------:R-:W-:Y:S02]  /*2a700*/  FFMA R7, R5, R7, R4 ;  /* 0x0000000705077223 */ /* 0x000fe40000000004 */
[----:B------:R-:W-:-:S03]  /*2a710*/  IMAD.WIDE R4, R2, 0x2, R14 ;  /* 0x0000000202047825 */ /* 0x000fc600078e020e */
[----:B------:R1:W-:Y:S04]  /*2a720*/  STL [R1+0x870], R7 ;  /* 0x0008700701007387 */ /* 0x0003e80000100800 */
[----:B------:R-:W4:Y:S04]  /*2a730*/  LDL.64 R14, [R1+0xba8] ;  /* 0x000ba800010e7983 */ /* 0x000f280000100a00 */
[----:B------:R-:W4:Y:S04]  /*2a740*/  LDL.64 R22, [R1+0xba0] ;  /* 0x000ba00001167983 */ /* 0x000f280000100a00 */
[----:B0-----:R0:W4:Y:S01]  /*2a750*/  LDG.E.U16 R0, [R4.64] ;  /* 0x0000000604007981 */ /* 0x001122000c1e1500 */
[----:B---3--:R-:W-:-:S05]  /*2a760*/  IMAD.WIDE R8, R2, 0x2, R8 ;  /* 0x0000000202087825 */ /* 0x008fca00078e0208 */
[----:B------:R3:W4:Y:S01]  /*2a770*/  LDG.E.U16 R26, [R8.64] ;  /* 0x00000006081a7981 */ /* 0x000722000c1e1500 */
[----:B------:R-:W-:-:S05]  /*2a780*/  IMAD.WIDE R10, R2, 0x2, R10 ;  /* 0x00000002020a7825 */ /* 0x000fca00078e020a */
[----:B------:R0:W4:Y:S02]  /*2a790*/  LDG.E.U16 R27, [R10.64] ;  /* 0x000000060a1b7981 */ /* 0x000124000c1e1500 */
[C---:B0-----:R-:W-:Y:S02]  /*2a7a0*/  IMAD.WIDE R4, R2.reuse, 0x2, R12 ;  /* 0x0000000202047825 */ /* 0x041fe400078e020c */
[----:B------:R-:W4:Y:S04]  /*2a7b0*/  LDL.64 R12, [R1+0xb98] ;  /* 0x000b9800010c7983 */ /* 0x000f280000100a00 */
[----:B-1----:R2:W4:Y:S01]  /*2a7c0*/  LDG.E.U16 R7, [R4.64] ;  /* 0x0000000604077981 */ /* 0x002522000c1e1500 */
[----:B------:R-:W-:-:S03]  /*2a7d0*/  IMAD.WIDE R10, R2, 0x2, R20 ;  /* 0x00000002020a7825 */ /* 0x000fc600078e0214 */
[----:B------:R-:W4:Y:S01]  /*2a7e0*/  LDL.64 R20, [R1+0xb88] ;  /* 0x000b880001147983 */ /* 0x000f220000100a00 */
[----:B---3--:R-:W-:-:S03]  /*2a7f0*/  IMAD.WIDE R8, R2, 0x2, R18 ;  /* 0x0000000202087825 */ /* 0x008fc600078e0212 */
[----:B------:R0:W3:Y:S04]  /*2a800*/  LDG.E.U16 R24, [R10.64] ;  /* 0x000000060a187981 */ /* 0x0000e8000c1e1500 */
[----:B------:R-:W3:Y:S04]  /*2a810*/  LDL.64 R18, [R1+0xb90] ;  /* 0x000b900001127983 */ /* 0x000ee80000100a00 */
[----:B------:R4:W3:Y:S01]  /*2a820*/  LDG.E.U16 R29, [R8.64] ;  /* 0x00000006081d7981 */ /* 0x0008e2000c1e1500 */
[----:B--2---:R-:W-:-:S03]  /*2a830*/  IMAD.WIDE R4, R2, 0x2, R16 ;  /* 0x0000000202047825 */ /* 0x004fc600078e0210 */
[----:B------:R-:W2:Y:S04]  /*2a840*/  LDL.64 R16, [R1+0xb80] ;  /* 0x000b800001107983 */ /* 0x000ea80000100a00 */
[----:B------:R1:W2:Y:S01]  /*2a850*/  LDG.E.U16 R25, [R4.64] ;  /* 0x0000000604197981 */ /* 0x0002a2000c1e1500 */
[----:B----4-:R-:W-:-:S03]  /*2a860*/  IMAD.WIDE R8, R2, 0x2, R14 ;  /* 0x0000000202087825 */ /* 0x010fc600078e020e */
[----:B------:R-:W4:Y:S01]  /*2a870*/  LDL.64 R14, [R1+0xb78] ;  /* 0x000b7800010e7983 */ /* 0x000f220000100a00 */
[----:B0-----:R-:W-:-:S03]  /*2a880*/  IMAD.WIDE R10, R2, 0x2, R22 ;  /* 0x00000002020a7825 */ /* 0x001fc600078e0216 */
[----:B------:R-:W4:Y:S04]  /*2a890*/  LDL.64 R22, [R1+0xb70] ;  /* 0x000b700001167983 */ /* 0x000f280000100a00 */
[----:B------:R0:W-:Y:S04]  /*2a8a0*/  STL [R1+0x2a4], R0 ;  /* 0x0002a40001007387 */ /* 0x0001e80000100800 */
[----:B------:R3:W4:Y:S04]  /*2a8b0*/  LDG.E.U16 R28, [R8.64] ;  /* 0x00000006081c7981 */ /* 0x000728000c1e1500 */
[----:B0-----:R0:W4:Y:S01]  /*2a8c0*/  LDG.E.U16 R0, [R10.64] ;  /* 0x000000060a007981 */ /* 0x001122000c1e1500 */
[----:B-1----:R-:W-:-:S03]  /*2a8d0*/  IMAD.WIDE R4, R2, 0x2, R12 ;  /* 0x0000000202047825 */ /* 0x002fc600078e020c */
[----:B------:R-:W4:Y:S01]  /*2a8e0*/  LDL.64 R12, [R1+0xb68] ;  /* 0x000b6800010c7983 */ /* 0x000f220000100a00 */
[----:B0-----:R-:W-:-:S03]  /*2a8f0*/  IMAD.WIDE R10, R2, 0x2, R20 ;  /* 0x00000002020a7825 */ /* 0x001fc600078e0214 */
[----:B------:R-:W4:Y:S01]  /*2a900*/  LDL.64 R20, [R1+0xb58] ;  /* 0x000b580001147983 */ /* 0x000f220000100a00 */
[----:B---3--:R-:W-:-:S03]  /*2a910*/  IMAD.WIDE R8, R2, 0x2, R18 ;  /* 0x0000000202087825 */ /* 0x008fc600078e0212 */
[----:B------:R-:W3:Y:S04]  /*2a920*/  LDL.64 R18, [R1+0xb60] ;  /* 0x000b600001127983 */ /* 0x000ee80000100a00 */
[----:B------:R0:W-:Y:S04]  /*2a930*/  STL [R1+0x2a0], R26 ;  /* 0x0002a01a01007387 */ /* 0x0001e80000100800 */
[----:B------:R1:W-:Y:S04]  /*2a940*/  STL [R1+0x29c], R27 ;  /* 0x00029c1b01007387 */ /* 0x0003e80000100800 */
[----:B------:R1:W-:Y:S04]  /*2a950*/  STL [R1+0x298], R7 ;  /* 0x0002980701007387 */ /* 0x0003e80000100800 */
[----:B0-----:R2:W3:Y:S04]  /*2a960*/  LDG.E.U16 R26, [R4.64] ;  /* 0x00000006041a7981 */ /* 0x0014e8000c1e1500 */
[----:B-1----:R4:W3:Y:S04]  /*2a970*/  LDG.E.U16 R27, [R8.64] ;  /* 0x00000006081b7981 */ /* 0x0028e8000c1e1500 */
[----:B------:R0:W3:Y:S01]  /*2a980*/  LDG.E.U16 R7, [R10.64] ;  /* 0x000000060a077981 */ /* 0x0000e2000c1e1500 */
[----:B--2---:R-:W-:-:S03]  /*2a990*/  IMAD.WIDE R4, R2, 0x2, R16 ;  /* 0x0000000202047825 */ /* 0x004fc600078e0210 */
[----:B------:R-:W2:Y:S01]  /*2a9a0*/  LDL.64 R16, [R1+0xb50] ;  /* 0x000b500001107983 */ /* 0x000ea20000100a00 */
[----:B----4-:R-:W-:-:S03]  /*2a9b0*/  IMAD.WIDE R8, R2, 0x2, R14 ;  /* 0x0000000202087825 */ /* 0x010fc600078e020e */
[----:B------:R-:W4:Y:S01]  /*2a9c0*/  LDL.64 R14, [R1+0xb48] ;  /* 0x000b4800010e7983 */ /* 0x000f220000100a00 */
[----:B0-----:R-:W-:-:S03]  /*2a9d0*/  IMAD.WIDE R10, R2, 0x2, R22 ;  /* 0x00000002020a7825 */ /* 0x001fc600078e0216 */
[----:B------:R-:W4:Y:S04]  /*2a9e0*/  LDL.64 R22, [R1+0xb40] ;  /* 0x000b400001167983 */ /* 0x000f280000100a00 */
[----:B------:R0:W-:Y:S04]  /*2a9f0*/  STL [R1+0x294], R29 ;  /* 0x0002941d01007387 */ /* 0x0001e80000100800 */
[----:B------:R1:W-:Y:S04]  /*2aa00*/  STL [R1+0x290], R24 ;  /* 0x0002901801007387 */ /* 0x0003e80000100800 */
[----:B------:R1:W-:Y:S04]  /*2aa10*/  STL [R1+0x28c], R25 ;  /* 0x00028c1901007387 */ /* 0x0003e80000100800 */
[----:B0-----:R0:W4:Y:S04]  /*2aa20*/  LDG.E.U16 R29, [R4.64] ;  /* 0x00000006041d7981 */ /* 0x001128000c1e1500 */
[----:B-1----:R3:W4:Y:S04]  /*2aa30*/  LDG.E.U16 R24, [R8.64] ;  /* 0x0000000608187981 */ /* 0x002728000c1e1500 */
[----:B------:R1:W4:Y:S01]  /*2aa40*/  LDG.E.U16 R25, [R10.64] ;  /* 0x000000060a197981 */ /* 0x000322000c1e1500 */
[----:B0-----:R-:W-:-:S03]  /*2aa50*/  IMAD.WIDE R4, R2, 0x2, R12 ;  /* 0x0000000202047825 */ /* 0x001fc600078e020c */
[----:B------:R-:W4:Y:S01]  /*2aa60*/  LDL.64 R12, [R1+0xb38] ;  /* 0x000b3800010c7983 */ /* 0x000f220000100a00 */
[----:B-1----:R-:W-:-:S03]  /*2aa70*/  IMAD.WIDE R10, R2, 0x2, R20 ;  /* 0x00000002020a7825 */ /* 0x002fc600078e0214 */
[----:B------:R-:W4:Y:S01]  /*2aa80*/  LDL.64 R20, [R1+0xb28] ;  /* 0x000b280001147983 */ /* 0x000f220000100a00 */
[----:B---3--:R-:W-:-:S03]  /*2aa90*/  IMAD.WIDE R8, R2, 0x2, R18 ;  /* 0x0000000202087825 */ /* 0x008fc600078e0212 */
[----:B------:R-:W3:Y:S04]  /*2aaa0*/  LDL.64 R18, [R1+0xb30] ;  /* 0x000b300001127983 */ /* 0x000ee80000100a00 */
[----:B------:R0:W-:Y:S04]  /*2aab0*/  STL [R1+0x288], R28 ;  /* 0x0002881c01007387 */ /* 0x0001e80000100800 */
[----:B------:R1:W-:Y:S04]  /*2aac0*/  STL [R1+0x284], R0 ;  /* 0x0002840001007387 */ /* 0x0003e80000100800 */
[----:B0-----:R2:W3:Y:S04]  /*2aad0*/  LDG.E.U16 R28, [R4.64] ;  /* 0x00000006041c7981 */ /* 0x0014e8000c1e1500 */
[----:B-1----:R4:W3:Y:S04]  /*2aae0*/  LDG.E.U16 R0, [R8.64] ;  /* 0x0000000608007981 */ /* 0x0028e8000c1e1500 */
[----:B------:R0:W-:Y:S04]  /*2aaf0*/  STL [R1+0x280], R26 ;  /* 0x0002801a01007387 */ /* 0x0001e80000100800 */
[----:B0-----:R0:W3:Y:S01]  /*2ab00*/  LDG.E.U16 R26, [R10.64] ;  /* 0x000000060a1a7981 */ /* 0x0010e2000c1e1500 */
        /* <DEDUP_REMOVED lines=8> */
[----:B0-----:R0:W4:Y:S04]  /*2ab90*/  LDG.E.U16 R27, [R4.64] ;  /* 0x00000006041b7981 */ /* 0x001128000c1e1500 */
[----:B------:R0:W-:Y:S04]  /*2aba0*/  STL [R1+0x274], R29 ;  /* 0x0002741d01007387 */ /* 0x0001e80000100800 */
[----:B-1----:R3:W4:Y:S04]  /*2abb0*/  LDG.E.U16 R7, [R8.64] ;  /* 0x0000000608077981 */ /* 0x002728000c1e1500 */
[----:B0-----:R0:W4:Y:S01]  /*2abc0*/  LDG.E.U16 R29, [R10.64] ;  /* 0x000000060a1d7981 */ /* 0x001122000c1e1500 */
[----:B------:R-:W-:-:S03]  /*2abd0*/  IMAD.WIDE R4, R2, 0x2, R12 ;  /* 0x0000000202047825 */ /* 0x000fc600078e020c */
        /* <DEDUP_REMOVED lines=126> */
[----:B0-----:R2:W3:Y:S04]  /*2b3c0*/  LDG.E.U16 R7, [R4.64] ;  /* 0x0000000604077981 */ /* 0x0014e8000c1e1500 */
[----:B------:R0:W-:Y:S04]  /*2b3d0*/  STL [R1+0x1f4], R29 ;  /* 0x0001f41d01007387 */ /* 0x0001e80000100800 */
[----:B------:R1:W-:Y:S04]  /*2b3e0*/  STL [R1+0x1f0], R24 ;  /* 0x0001f01801007387 */ /* 0x0003e80000100800 */
[----:B0-----:R4:W3:Y:S04]  /*2b3f0*/  LDG.E.U16 R29, [R8.64] ;  /* 0x00000006081d7981 */ /* 0x0018e8000c1e1500 */
[----:B-1----:R0:W3:Y:S01]  /*2b400*/  LDG.E.U16 R24, [R10.64] ;  /* 0x000000060a187981 */ /* 0x0020e2000c1e1500 */
        /* <DEDUP_REMOVED lines=9> */
[----:B-1----:R3:W4:Y:S04]  /*2b4a0*/  LDG.E.U16 R28, [R8.64] ;  /* 0x00000006081c7981 */ /* 0x002728000c1e1500 */
[----:B------:R1:W-:Y:S04]  /*2b4b0*/  STL [R1+0x1e4], R0 ;  /* 0x0001e40001007387 */ /* 0x0003e80000100800 */
[----:B-1----:R1:W4:Y:S01]  /*2b4c0*/  LDG.E.U16 R0, [R10.64] ;  /* 0x000000060a007981 */ /* 0x002322000c1e1500 */
[----:B0-----:R-:W-:-:S03]  /*2b4d0*/  IMAD.WIDE R4, R2, 0x2, R12 ;  /* 0x0000000202047825 */ /* 0x001fc600078e020c */
[----:B------:R-:W4:Y:S01]  /*2b4e0*/  LDL.64 R12, [R1+0x978] ;  /* 0x00097800010c7983 */ /* 0x000f220000100a00 */
[----:B-1----:R-:W-:-:S04]  /*2b4f0*/  IMAD.WIDE R10, R2, 0x2, R20 ;  /* 0x00000002020a7825 */ /* 0x002fc800078e0214 */
[C---:B---3--:R-:W-:Y:S02]  /*2b500*/  IMAD.WIDE R8, R2.reuse, 0x2, R18 ;  /* 0x0000000202087825 */ /* 0x048fe400078e0212 */
[----:B------:R-:W3:Y:S04]  /*2b510*/  LDL.64 R18, [R1+0x938] ;  /* 0x0009380001127983 */ /* 0x000ee80000100a00 */
[----:B------:R0:W-:Y:S04]  /*2b520*/  STL [R1+0x1e0], R26 ;  /* 0x0001e01a01007387 */ /* 0x0001e80000100800 */
[----:B------:R-:W3:Y:S04]  /*2b530*/  LDL.64 R20, [R1+0x8f8] ;  /* 0x0008f80001147983 */ /* 0x000ee80000100a00 */
[----:B------:R1:W-:Y:S04]  /*2b540*/  STL [R1+0x1dc], R27 ;  /* 0x0001dc1b01007387 */ /* 0x0003e80000100800 */
[----:B0-----:R2:W3:Y:S04]  /*2b550*/  LDG.E.U16 R26, [R4.64] ;  /* 0x00000006041a7981 */ /* 0x0014e8000c1e1500 */
[----:B------:R0:W-:Y:S04]  /*2b560*/  STL [R1+0x1d8], R7 ;  /* 0x0001d80701007387 */ /* 0x0001e80000100800 */
[----:B-1----:R4:W3:Y:S04]  /*2b570*/  LDG.E.U16 R27, [R8.64] ;  /* 0x00000006081b7981 */ /* 0x0028e8000c1e1500 */
[----:B0-----:R0:W3:Y:S01]  /*2b580*/  LDG.E.U16 R7, [R10.64] ;  /* 0x000000060a077981 */ /* 0x0010e2000c1e1500 */
[----:B--2---:R-:W-:-:S03]  /*2b590*/  IMAD.WIDE R4, R2, 0x2, R16 ;  /* 0x0000000202047825 */ /* 0x004fc600078e0210 */
[----:B------:R-:W2:Y:S01]  /*2b5a0*/  LDL.64 R16, [R1+0xa60] ;  /* 0x000a600001107983 */ /* 0x000ea20000100a00 */
[----:B----4-:R-:W-:-:S03]  /*2b5b0*/  IMAD.WIDE R8, R2, 0x2, R14 ;  /* 0x0000000202087825 */ /* 0x010fc600078e020e */
[----:B------:R-:W4:Y:S04]  /*2b5c0*/  LDL.64 R14, [R1+0xa58] ;  /* 0x000a5800010e7983 */ /* 0x000f280000100a00 */
[----:B------:R1:W-:Y:S01]  /*2b5d0*/  STL [R1+0x1d4], R29 ;  /* 0x0001d41d01007387 */ /* 0x0003e20000100800 */
[----:B0-----:R-:W-:-:S03]  /*2b5e0*/  IMAD.WIDE R10, R2, 0x2, R22 ;  /* 0x00000002020a7825 */ /* 0x001fc600078e0216 */
[----:B-1----:R0:W4:Y:S04]  /*2b5f0*/  LDG.E.U16 R29, [R4.64] ;  /* 0x00000006041d7981 */ /* 0x002128000c1e1500 */
[----:B------:R-:W-:Y:S04]  /*2b600*/  STL [R1+0x1cc], R25 ;  /* 0x0001cc1901007387 */ /* 0x000fe80000100800 */
[----:B------:R1:W-:Y:S04]  /*2b610*/  STL [R1+0x1d0], R24 ;  /* 0x0001d01801007387 */ /* 0x0003e80000100800 */
[----:B-1----:R-:W4:Y:S04]  /*2b620*/  LDL.64 R24, [R1+0xa50] ;  /* 0x000a500001187983 */ /* 0x002f280000100a00 */
[----:B------:R1:W-:Y:S04]  /*2b630*/  STL [R1+0x1c8], R28 ;  /* 0x0001c81c01007387 */ /* 0x0003e80000100800 */
[----:B------:R0:W-:Y:S04]  /*2b640*/  STL [R1+0x1c4], R0 ;  /* 0x0001c40001007387 */ /* 0x0001e80000100800 */
[----:B------:R-:W4:Y:S04]  /*2b650*/  LDL.64 R22, [R1+0x9f0] ;  /* 0x0009f00001167983 */ /* 0x000f280000100a00 */
[----:B-1----:R3:W4:Y:S04]  /*2b660*/  LDG.E.U16 R28, [R8.64] ;  /* 0x00000006081c7981 */ /* 0x002728000c1e1500 */
[----:B0-----:R0:W4:Y:S01]  /*2b670*/  LDG.E.U16 R0, [R10.64] ;  /* 0x000000060a007981 */ /* 0x001122000c1e1500 */
[----:B------:R-:W-:-:S03]  /*2b680*/  IMAD.WIDE R4, R2, 0x2, R12 ;  /* 0x0000000202047825 */ /* 0x000fc600078e020c */
[----:B------:R-:W4:Y:S01]  /*2b690*/  LDL.64 R12, [R1+0xa30] ;  /* 0x000a3000010c7983 */ /* 0x000f220000100a00 */
[----:B---3--:R-:W-:-:S03]  /*2b6a0*/  IMAD.WIDE R8, R2, 0x2, R18 ;  /* 0x0000000202087825 */ /* 0x008fc600078e0212 */
[----:B------:R-:W3:Y:S01]  /*2b6b0*/  LDL.64 R18, [R1+0x9b0] ;  /* 0x0009b00001127983 */ /* 0x000ee20000100a00 */
[----:B0-----:R-:W-:-:S03]  /*2b6c0*/  IMAD.WIDE R10, R2, 0x2, R20 ;  /* 0x00000002020a7825 */ /* 0x001fc600078e0214 */
[----:B------:R0:W-:Y:S04]  /*2b6d0*/  STL [R1+0x1c0], R26 ;  /* 0x0001c01a01007387 */ /* 0x0001e80000100800 */
[----:B------:R1:W-:Y:S04]  /*2b6e0*/  STL [R1+0x1bc], R27 ;  /* 0x0001bc1b01007387 */ /* 0x0003e80000100800 */
[----:B0-----:R2:W3:Y:S04]  /*2b6f0*/  LDG.E.U16 R26, [R4.64] ;  /* 0x00000006041a7981 */ /* 0x0014e8000c1e1500 */
[----:B------:R0:W-:Y:S04]  /*2b700*/  STL [R1+0x1b8], R7 ;  /* 0x0001b80701007387 */ /* 0x0001e80000100800 */
[----:B-1----:R4:W3:Y:S04]  /*2b710*/  LDG.E.U16 R27, [R8.64] ;  /* 0x00000006081b7981 */ /* 0x0028e8000c1e1500 */
[----:B------:R-:W3:Y:S04]  /*2b720*/  LDL.64 R20, [R1+0x930] ;  /* 0x0009300001147983 */ /* 0x000ee80000100a00 */
[----:B0-----:R0:W3:Y:S01]  /*2b730*/  LDG.E.U16 R7, [R10.64] ;  /* 0x000000060a077981 */ /* 0x0010e2000c1e1500 */
[----:B--2---:R-:W-:-:S03]  /*2b740*/  IMAD.WIDE R4, R2, 0x2, R16 ;  /* 0x0000000202047825 */ /* 0x004fc600078e0210 */
[----:B------:R-:W2:Y:S01]  /*2b750*/  LDL.64 R16, [R1+0x970] ;  /* 0x0009700001107983 */ /* 0x000ea20000100a00 */
[----:B----4-:R-:W-:-:S03]  /*2b760*/  IMAD.WIDE R8, R2, 0x2, R14 ;  /* 0x0000000202087825 */ /* 0x010fc600078e020e */
[----:B------:R-:W4:Y:S04]  /*2b770*/  LDL.64 R14, [R1+0x8f0] ;  /* 0x0008f000010e7983 */ /* 0x000f280000100a00 */
[----:B------:R1:W-:Y:S04]  /*2b780*/  STL [R1+0x1b4], R29 ;  /* 0x0001b41d01007387 */ /* 0x0003e80000100800 */
[----:B-1----:R1:W4:Y:S01]  /*2b790*/  LDG.E.U16 R29, [R4.64] ;  /* 0x00000006041d7981 */ /* 0x002322000c1e1500 */
[----:B0-----:R-:W-:-:S03]  /*2b7a0*/  IMAD.WIDE R10, R2, 0x2, R24 ;  /* 0x00000002020a7825 */ /* 0x001fc600078e0218 */
[----:B------:R0:W-:Y:S04]  /*2b7b0*/  STL [R1+0x1b0], R28 ;  /* 0x0001b01c01007387 */ /* 0x0001e80000100800 */
[----:B------:R1:W-:Y:S04]  /*2b7c0*/  STL [R1+0x1ac], R0 ;  /* 0x0001ac0001007387 */ /* 0x0003e80000100800 */
[----:B0-----:R0:W4:Y:S01]  /*2b7d0*/  LDG.E.U16 R28, [R8.64] ;  /* 0x00000006081c7981 */ /* 0x001122000c1e1500 */
[----:B-1----:R-:W-:-:S03]  /*2b7e0*/  IMAD.WIDE R4, R2, 0x2, R12 ;  /* 0x0000000202047825 */ /* 0x002fc600078e020c */
[----:B------:R3:W4:Y:S04]  /*2b7f0*/  LDG.E.U16 R0, [R10.64] ;  /* 0x000000060a007981 */ /* 0x000728000c1e1500 */
[----:B------:R-:W4:Y:S01]  /*2b800*/  LDL.64 R12, [R1+0xa28] ;  /* 0x000a2800010c7983 */ /* 0x000f220000100a00 */
[----:B0-----:R-:W-:-:S03]  /*2b810*/  IMAD.WIDE R8, R2, 0x2, R22 ;  /* 0x0000000202087825 */ /* 0x001fc600078e0216 */
[----:B------:R2:W4:Y:S04]  /*2b820*/  LDG.E.U16 R22, [R4.64] ;  /* 0x0000000604167981 */ /* 0x000528000c1e1500 */
[----:B------:R0:W4:Y:S01]  /*2b830*/  LDG.E.U16 R23, [R8.64] ;  /* 0x0000000608177981 */ /* 0x000122000c1e1500 */
[----:B---3--:R-:W-:-:S03]  /*2b840*/  IMAD.WIDE R10, R2, 0x2, R18 ;  /* 0x00000002020a7825 */ /* 0x008fc600078e0212 */
[----:B------:R-:W-:Y:S04]  /*2b850*/  STL [R1+0x1a4], R27 ;  /* 0x0001a41b01007387 */ /* 0x000fe80000100800 */
[----:B------:R1:W-:Y:S04]  /*2b860*/  STL [R1+0x1a8], R26 ;  /* 0x0001a81a01007387 */ /* 0x0003e80000100800 */
[----:B------:R-:W3:Y:S04]  /*2b870*/  LDL.64 R18, [R1+0xa18] ;  /* 0x000a180001127983 */ /* 0x000ee80000100a00 */
[----:B-1----:R-:W3:Y:S04]  /*2b880*/  LDL.64 R26, [R1+0xa20] ;  /* 0x000a2000011a7983 */ /* 0x002ee80000100a00 */
[----:B------:R1:W-:Y:S01]  /*2b890*/  STL [R1+0x1a0], R7 ;  /* 0x0001a00701007387 */ /* 0x0003e20000100800 */
[----:B0-----:R-:W-:-:S03]  /*2b8a0*/  IMAD.WIDE R8, R2, 0x2, R20 ;  /* 0x0000000202087825 */ /* 0x001fc600078e0214 */
[----:B------:R-:W3:Y:S04]  /*2b8b0*/  LDL.64 R24, [R1+0x9e8] ;  /* 0x0009e80001187983 */ /* 0x000ee80000100a00 */
[----:B-1----:R4:W3:Y:S01]  /*2b8c0*/  LDG.E.U16 R7, [R10.64] ;  /* 0x000000060a077981 */ /* 0x0028e2000c1e1500 */
[----:B--2---:R-:W-:-:S03]  /*2b8d0*/  IMAD.WIDE R4, R2, 0x2, R16 ;  /* 0x0000000202047825 */ /* 0x004fc600078e0210 */
[----:B------:R-:W2:Y:S01]  /*2b8e0*/  LDL.64 R16, [R1+0xa10] ;  /* 0x000a100001107983 */ /* 0x000ea20000100a00 */
[----:B----4-:R-:W-:-:S03]  /*2b8f0*/  IMAD.WIDE R10, R2, 0x2, R14 ;  /* 0x00000002020a7825 */ /* 0x010fc600078e020e */
[----:B------:R-:W4:Y:S04]  /*2b900*/  LDL.64 R14, [R1+0x9a8] ;  /* 0x0009a800010e7983 */ /* 0x000f280000100a00 */
[----:B------:R0:W-:Y:S04]  /*2b910*/  STL [R1+0x19c], R29 ;  /* 0x00019c1d01007387 */ /* 0x0001e80000100800 */
[----:B0-----:R0:W4:Y:S04]  /*2b920*/  LDG.E.U16 R29, [R4.64] ;  /* 0x00000006041d7981 */ /* 0x001128000c1e1500 */
[----:B------:R1:W-:Y:S04]  /*2b930*/  STL [R1+0x198], R28 ;  /* 0x0001981c01007387 */ /* 0x0003e80000100800 */
[----:B------:R1:W-:Y:S01]  /*2b940*/  STL [R1+0x194], R0 ;  /* 0x0001940001007387 */ /* 0x0003e20000100800 */
[----:B0-----:R-:W-:-:S03]  /*2b950*/  IMAD.WIDE R4, R2, 0x2, R12 ;  /* 0x0000000202047825 */ /* 0x001fc600078e020c */
[----:B-1----:R0:W4:Y:S04]  /*2b960*/  LDG.E.U16 R28, [R8.64] ;  /* 0x00000006081c7981 */ /* 0x002128000c1e1500 */
[----:B------:R1:W4:Y:S04]  /*2b970*/  LDG.E.U16 R0, [R10.64] ;  /* 0x000000060a007981 */ /* 0x000328000c1e1500 */
[----:B------:R-:W-:Y:S04]  /*2b980*/  STL [R1+0x18c], R23 ;  /* 0x00018c1701007387 */ /* 0x000fe80000100800 */
[----:B------:R0:W-:Y:S04]  /*2b990*/  STL [R1+0x190], R22 ;  /* 0x0001901601007387 */ /* 0x0001e80000100800 */
[----:B------:R-:W4:Y:S04]  /*2b9a0*/  LDL.64 R12, [R1+0x8e8] ;  /* 0x0008e800010c7983 */ /* 0x000f280000100a00 */
[----:B------:R-:W4:Y:S04]  /*2b9b0*/  LDL.64 R20, [R1+0x928] ;  /* 0x0009280001147983 */ /* 0x000f280000100a00 */
[----:B0-----:R-:W4:Y:S04]  /*2b9c0*/  LDL.64 R22, [R1+0x968] ;  /* 0x0009680001167983 */ /* 0x001f280000100a00 */
[----:B---3--:R0:W-:Y:S04]  /*2b9d0*/  STL [R1+0x188], R7 ;  /* 0x0001880701007387 */ /* 0x0081e80000100800 */
[----:B0-----:R2:W3:Y:S01]  /*2b9e0*/  LDG.E.U16 R7, [R4.64] ;  /* 0x0000000604077981 */ /* 0x0014e2000c1e1500 */
[----:B-1----:R-:W-:-:S03]  /*2b9f0*/  IMAD.WIDE R10, R2, 0x2, R18 ;  /* 0x00000002020a7825 */ /* 0x002fc600078e0212 */
[----:B------:R-:W3:Y:S01]  /*2ba00*/  LDL.64 R18, [R1+0x9e0] ;  /* 0x0009e00001127983 */ /* 0x000ee20000100a00 */
[----:B------:R-:W-:-:S03]  /*2ba10*/  IMAD.WIDE R8, R2, 0x2, R26 ;  /* 0x0000000202087825 */ /* 0x000fc600078e021a */
[----:B------:R4:W3:Y:S04]  /*2ba20*/  LDG.E.U16 R27, [R10.64] ;  /* 0x000000060a1b7981 */ /* 0x0008e8000c1e1500 */
[----:B------:R0:W3:Y:S02]  /*2ba30*/  LDG.E.U16 R26, [R8.64] ;  /* 0x00000006081a7981 */ /* 0x0000e4000c1e1500 */
[----:B0-----:R-:W-:-:S04]  /*2ba40*/  IMAD.WIDE R8, R2, 0x2, R24 ;  /* 0x0000000202087825 */ /* 0x001fc800078e0218 */
[C---:B--2---:R-:W-:Y:S02]  /*2ba50*/  IMAD.WIDE R4, R2.reuse, 0x2, R16 ;  /* 0x0000000202047825 */ /* 0x044fe400078e0210 */
[----:B------:R-:W2:Y:S04]  /*2ba60*/  LDL.64 R16, [R1+0x9d8] ;  /* 0x0009d80001107983 */ /* 0x000ea80000100a00 */
[----:B------:R0:W2:Y:S01]  /*2ba70*/  LDG.E.U16 R25, [R4.64] ;  /* 0x0000000604197981 */ /* 0x0000a2000c1e1500 */
[----:B----4-:R-:W-:-:S03]  /*2ba80*/  IMAD.WIDE R10, R2, 0x2, R14 ;  /* 0x00000002020a7825 */ /* 0x010fc600078e020e */
[----:B------:R-:W4:Y:S04]  /*2ba90*/  LDL.64 R14, [R1+0x9d0] ;  /* 0x0009d000010e7983 */ /* 0x000f280000100a00 */
[----:B------:R1:W-:Y:S04]  /*2baa0*/  STL [R1+0x184], R29 ;  /* 0x0001841d01007387 */ /* 0x0003e80000100800 */
[----:B-1----:R1:W4:Y:S04]  /*2bab0*/  LDG.E.U16 R29, [R8.64] ;  /* 0x00000006081d7981 */ /* 0x002328000c1e1500 */
[----:B------:R0:W-:Y:S04]  /*2bac0*/  STL [R1+0x180], R28 ;  /* 0x0001801c01007387 */ /* 0x0001e80000100800 */
[----:B0-----:R0:W4:Y:S02]  /*2bad0*/  LDG.E.U16 R28, [R10.64] ;  /* 0x000000060a1c7981 */ /* 0x001124000c1e1500 */
[----:B0-----:R-:W-:-:S02]  /*2bae0*/  IMAD.WIDE R10, R2, 0x2, R12 ;  /* 0x00000002020a7825 */ /* 0x001fc400078e020c */
[----:B------:R-:W4:Y:S02]  /*2baf0*/  LDL.64 R12, [R1+0x9a0] ;  /* 0x0009a000010c7983 */ /* 0x000f240000100a00 */
[C---:B------:R-:W-:Y:S02]  /*2bb00*/  IMAD.WIDE R4, R2.reuse, 0x2, R22 ;  /* 0x0000000202047825 */ /* 0x040fe400078e0216 */
[----:B------:R0:W-:Y:S04]  /*2bb10*/  STL [R1+0x17c], R0 ;  /* 0x00017c0001007387 */ /* 0x0001e80000100800 */
[----:B0-----:R0:W4:Y:S01]  /*2bb20*/  LDG.E.U16 R0, [R4.64] ;  /* 0x0000000604007981 */ /* 0x001122000c1e1500 */
[----:B-1----:R-:W-:-:S03]  /*2bb30*/  IMAD.WIDE R8, R2, 0x2, R20 ;  /* 0x0000000202087825 */ /* 0x002fc600078e0214 */
[----:B---3--:R1:W-:Y:S04]  /*2bb40*/  STL [R1+0x178], R7 ;  /* 0x0001780701007387 */ /* 0x0083e80000100800 */
[----:B-1----:R2:W3:Y:S01]  /*2bb50*/  LDG.E.U16 R7, [R8.64] ;  /* 0x0000000608077981 */ /* 0x0024e2000c1e1500 */
[----:B0-----:R-:W-:-:S03]  /*2bb60*/  IMAD.WIDE R4, R2, 0x2, R18 ;  /* 0x0000000202047825 */ /* 0x001fc600078e0212 */
[----:B------:R-:W-:Y:S04]  /*2bb70*/  STL [R1+0x170], R27 ;  /* 0x0001701b01007387 */ /* 0x000fe80000100800 */
[----:B------:R0:W-:Y:S04]  /*2bb80*/  STL [R1+0x174], R26 ;  /* 0x0001741a01007387 */ /* 0x0001e80000100800 */
[----:B0-----:R-:W3:Y:S01]  /*2bb90*/  LDL.64 R26, [R1+0x998] ;  /* 0x00099800011a7983 */ /* 0x001ee20000100a00 */
[----:B--2---:R-:W-:-:S03]  /*2bba0*/  IMAD.WIDE R8, R2, 0x2, R16 ;  /* 0x0000000202087825 */ /* 0x004fc600078e0210 */
[----:B------:R0:W-:Y:S04]  /*2bbb0*/  STL [R1+0x16c], R25 ;  /* 0x00016c1901007387 */ /* 0x0001e80000100800 */
[----:B0-----:R-:W2:Y:S04]  /*2bbc0*/  LDL.64 R24, [R1+0x960] ;  /* 0x0009600001187983 */ /* 0x001ea80000100a00 */
[----:B----4-:R0:W-:Y:S04]  /*2bbd0*/  STL [R1+0x168], R29 ;  /* 0x0001681d01007387 */ /* 0x0101e80000100800 */
[----:B------:R-:W4:Y:S04]  /*2bbe0*/  LDL.64 R22, [R1+0x920] ;  /* 0x0009200001167983 */ /* 0x000f280000100a00 */
[----:B------:R-:W4:Y:S04]  /*2bbf0*/  LDL.64 R20, [R1+0x8e0] ;  /* 0x0008e00001147983 */ /* 0x000f280000100a00 */
[----:B0-----:R0:W4:Y:S04]  /*2bc00*/  LDG.E.U16 R29, [R10.64] ;  /* 0x000000060a1d7981 */ /* 0x001128000c1e1500 */
[----:B------:R-:W4:Y:S04]  /*2bc10*/  LDL.64 R18, [R1+0x990] ;  /* 0x0009900001127983 */ /* 0x000f280000100a00 */
[----:B------:R1:W-:Y:S04]  /*2bc20*/  STL [R1+0x164], R28 ;  /* 0x0001641c01007387 */ /* 0x0003e80000100800 */
[----:B-1----:R1:W4:Y:S04]  /*2bc30*/  LDG.E.U16 R28, [R4.64] ;  /* 0x00000006041c7981 */ /* 0x002328000c1e1500 */
[----:B------:R1:W-:Y:S01]  /*2bc40*/  STL [R1+0x160], R0 ;  /* 0x0001600001007387 */ /* 0x0003e20000100800 */
[----:B0-----:R-:W-:-:S03]  /*2bc50*/  IMAD.WIDE R10, R2, 0x2, R14 ;  /* 0x00000002020a7825 */ /* 0x001fc600078e020e */
[----:B------:R-:W4:Y:S04]  /*2bc60*/  LDL.64 R16, [R1+0x958] ;  /* 0x0009580001107983 */ /* 0x000f280000100a00 */
[----:B------:R-:W4:Y:S04]  /*2bc70*/  LDL.64 R14, [R1+0x950] ;  /* 0x00095000010e7983 */ /* 0x000f280000100a00 */
[----:B-1----:R0:W4:Y:S04]  /*2bc80*/  LDG.E.U16 R0, [R8.64] ;  /* 0x0000000608007981 */ /* 0x002128000c1e1500 */
[----:B---3--:R1:W-:Y:S04]  /*2bc90*/  STL [R1+0x15c], R7 ;  /* 0x00015c0701007387 */ /* 0x0083e80000100800 */
[----:B-1----:R2:W3:Y:S01]  /*2bca0*/  LDG.E.U16 R7, [R10.64] ;  /* 0x000000060a077981 */ /* 0x0024e2000c1e1500 */
[----:B------:R-:W-:-:S04]  /*2bcb0*/  IMAD.WIDE R4, R2, 0x2, R12 ;  /* 0x0000000202047825 */ /* 0x000fc800078e020c */
[----:B0-----:R-:W-:-:S04]  /*2bcc0*/  IMAD.WIDE R8, R2, 0x2, R26 ;  /* 0x0000000202087825 */ /* 0x001fc800078e021a */
[----:B--2---:R-:W-:-:S05]  /*2bcd0*/  IMAD.WIDE R10, R2, 0x2, R24 ;  /* 0x00000002020a7825 */ /* 0x004fca00078e0218 */
[----:B------:R0:W2:Y:S04]  /*2bce0*/  LDG.E.U16 R27, [R10.64] ;  /* 0x000000060a1b7981 */ /* 0x0000a8000c1e1500 */
[----:B----4-:R-:W-:Y:S04]  /*2bcf0*/  STL [R1+0x158], R29 ;  /* 0x0001581d01007387 */ /* 0x010fe80000100800 */
[----:B------:R-:W4:Y:S01]  /*2bd00*/  LDL.64 R12, [R1+0x918] ;  /* 0x00091800010c7983 */ /* 0x000f220000100a00 */
[----:B0-----:R-:W-:-:S03]  /*2bd10*/  IMAD.WIDE R10, R2, 0x2, R18 ;  /* 0x00000002020a7825 */ /* 0x001fc600078e0212 */
[----:B------:R0:W-:Y:S04]  /*2bd20*/  STL [R1+0x154], R28 ;  /* 0x0001541c01007387 */ /* 0x0001e80000100800 */
[----:B0-----:R0:W2:Y:S02]  /*2bd30*/  LDG.E.U16 R28, [R4.64] ;  /* 0x00000006041c7981 */ /* 0x0010a4000c1e1500 */
[----:B0-----:R-:W-:-:S05]  /*2bd40*/  IMAD.WIDE R4, R2, 0x2, R22 ;  /* 0x0000000202047825 */ /* 0x001fca00078e0216 */
[----:B------:R0:W2:Y:S04]  /*2bd50*/  LDG.E.U16 R26, [R4.64] ;  /* 0x00000006041a7981 */ /* 0x0000a8000c1e1500 */
[----:B------:R1:W-:Y:S04]  /*2bd60*/  STL [R1+0x150], R0 ;  /* 0x0001500001007387 */ /* 0x0003e80000100800 */
[----:B-1----:R1:W2:Y:S02]  /*2bd70*/  LDG.E.U16 R0, [R8.64] ;  /* 0x0000000608007981 */ /* 0x0022a4000c1e1500 */
[----:B-1----:R-:W-:-:S05]  /*2bd80*/  IMAD.WIDE R8, R2, 0x2, R20 ;  /* 0x0000000202087825 */ /* 0x002fca00078e0214 */
[----:B------:R1:W2:Y:S04]  /*2bd90*/  LDG.E.U16 R18, [R8.64] ;  /* 0x0000000608127981 */ /* 0x0002a8000c1e1500 */
[----:B---3--:R-:W-:Y:S04]  /*2bda0*/  STL [R1+0xec], R7 ;  /* 0x0000ec0701007387 */ /* 0x008fe80000100800 */
[----:B------:R-:W3:Y:S04]  /*2bdb0*/  LDL.64 R24, [R1+0x910] ;  /* 0x0009100001187983 */ /* 0x000ee80000100a00 */
[----:B------:R-:W3:Y:S04]  /*2bdc0*/  LDL.64 R22, [R1+0x8d8] ;  /* 0x0008d80001167983 */ /* 0x000ee80000100a00 */
[----:B------:R-:W3:Y:S04]  /*2bdd0*/  LDL.64 R20, [R1+0x8c8] ;  /* 0x0008c80001147983 */ /* 0x000ee80000100a00 */
[----:B------:R-:W1:Y:S01]  /*2bde0*/  S2R R29, SR_TID.X ;  /* 0x00000000001d7919 */ /* 0x000e620000002100 */
[----:B0-----:R-:W-:-:S03]  /*2bdf0*/  IMAD.WIDE R4, R2, 0x2, R16 ;  /* 0x0000000202047825 */ /* 0x001fc600078e0210 */
[----:B------:R-:W0:Y:S01]  /*2be00*/  S2R R19, SR_TID.X ;  /* 0x0000000000137919 */ /* 0x000e220000002100 */
[----:B-1----:R-:W-:Y:S01]  /*2be10*/  IMAD.WIDE R8, R2, 0x2, R14 ;  /* 0x0000000202087825 */ /* 0x002fe200078e020e */
[----:B------:R-:W-:-:S04]  /*2be20*/  SHF.R.U32.HI R29, RZ, 0x2, R29 ;  /* 0x00000002ff1d7819 */ /* 0x000fc8000001161d */
[----:B------:R-:W-:-:S04]  /*2be30*/  SGXT.U32 R29, R29, 0x3 ;  /* 0x000000031d1d781a */ /* 0x000fc80000000000 */
[----:B------:R-:W-:-:S05]  /*2be40*/  LOP3.LUT R29, R29, 0x10, RZ, 0xfc, !PT ;  /* 0x000000101d1d7812 */ /* 0x000fca00078efcff */
[----:B------:R1:W2:Y:S04]  /*2be50*/  LDS R7, [R29.X16] ;  /* 0x000000001d077984 */ /* 0x0002a8000000c800 */
[----:B-1----:R4:W3:Y:S01]  /*2be60*/  LDG.E.U16 R29, [R10.64] ;  /* 0x000000060a1d7981 */ /* 0x0028e2000c1e1500 */
[----:B0-----:R-:W-:-:S04]  /*2be70*/  SHF.R.U32.HI R19, RZ, 0x2, R19 ;  /* 0x00000002ff137819 */ /* 0x001fc80000011613 */
[----:B------:R-:W-:-:S04]  /*2be80*/  SGXT.U32 R19, R19, 0x3 ;  /* 0x000000031313781a */ /* 0x000fc80000000000 */
[----:B------:R-:W-:Y:S01]  /*2be90*/  LOP3.LUT R19, R19, 0x18, RZ, 0xfc, !PT ;  /* 0x0000001813137812 */ /* 0x000fe200078efcff */
[C---:B----4-:R-:W-:Y:S01]  /*2bea0*/  IMAD.WIDE R10, R2.reuse, 0x2, R12 ;  /* 0x00000002020a7825 */ /* 0x050fe200078e020c */
[----:B--2---:R0:W-:Y:S04]  /*2beb0*/  STL [R1+0xe8], R28 ;  /* 0x0000e81c01007387 */ /* 0x0041e80000100800 */
[----:B0-----:R3:W2:Y:S04]  /*2bec0*/  LDG.E.U16 R28, [R4.64] ;  /* 0x00000006041c7981 */ /* 0x0016a8000c1e1500 */
[----:B------:R0:W-:Y:S04]  /*2bed0*/  STL [R1+0xe4], R0 ;  /* 0x0000e40001007387 */ /* 0x0001e80000100800 */
[----:B0-----:R-:W4:Y:S04]  /*2bee0*/  LDL.LU R0, [R1+0x874] ;  /* 0x0008740001007983 */ /* 0x001f280000300800 */
[----:B------:R0:W-:Y:S04]  /*2bef0*/  STL [R1+0xe0], R27 ;  /* 0x0000e01b01007387 */ /* 0x0001e80000100800 */
[----:B------:R1:W-:Y:S04]  /*2bf00*/  STL [R1+0xdc], R26 ;  /* 0x0000dc1a01007387 */ /* 0x0003e80000100800 */
[----:B------:R1:W-:Y:S04]  /*2bf10*/  STL [R1+0xd8], R18 ;  /* 0x0000d81201007387 */ /* 0x0003e80000100800 */
[----:B0-----:R0:W2:Y:S04]  /*2bf20*/  LDG.E.U16 R27, [R8.64] ;  /* 0x00000006081b7981 */ /* 0x0010a8000c1e1500 */
[----:B-1----:R1:W2:Y:S04]  /*2bf30*/  LDG.E.U16 R26, [R10.64] ;  /* 0x000000060a1a7981 */ /* 0x0022a8000c1e1500 */
[----:B------:R-:W2:Y:S04]  /*2bf40*/  LDL.LU R18, [R1+0x650] ;  /* 0x0006500001127983 */ /* 0x000ea80000300800 */
[----:B------:R-:W2:Y:S04]  /*2bf50*/  LDL.LU R16, [R1+0x640] ;  /* 0x0006400001107983 */ /* 0x000ea80000300800 */
[----:B------:R-:W2:Y:S04]  /*2bf60*/  LDL.LU R14, [R1+0x630] ;  /* 0x00063000010e7983 */ /* 0x000ea80000300800 */
[----:B------:R-:W2:Y:S04]  /*2bf70*/  LDL.LU R12, [R1+0x620] ;  /* 0x00062000010c7983 */ /* 0x000ea80000300800 */
[----:B------:R-:W2:Y:S04]  /*2bf80*/  LDL.LU R17, [R1+0x654] ;  /* 0x0006540001117983 */ /* 0x000ea80000300800 */
[----:B------:R-:W2:Y:S04]  /*2bf90*/  LDL.LU R15, [R1+0x644] ;  /* 0x00064400010f7983 */ /* 0x000ea80000300800 */
[----:B------:R-:W2:Y:S01]  /*2bfa0*/  LDL.LU R13, [R1+0x634] ;  /* 0x00063400010d7983 */ /* 0x000ea20000300800 */
[----:B---3--:R-:W-:-:S03]  /*2bfb0*/  IMAD.WIDE R4, R2, 0x2, R24 ;  /* 0x0000000202047825 */ /* 0x008fc600078e0218 */
[----:B0-----:R-:W3:Y:S04]  /*2bfc0*/  LDL.LU R8, [R1+0x624] ;  /* 0x0006240001087983 */ /* 0x001ee80000300800 */
[----:B-1----:R-:W3:Y:S04]  /*2bfd0*/  LDL.LU R11, [R1+0x660] ;  /* 0x00066000010b7983 */ /* 0x002ee80000300800 */
[----:B------:R0:W3:Y:S04]  /*2bfe0*/  LDG.E.U16 R24, [R4.64] ;  /* 0x0000000604187981 */ /* 0x0000e8000c1e1500 */
[----:B------:R-:W3:Y:S04]  /*2bff0*/  LDL.LU R9, [R1+0x664] ;  /* 0x0006640001097983 */ /* 0x000ee80000300800 */
[----:B------:R1:W2:Y:S01]  /*2c000*/  LDS R10, [R19.X16] ;  /* 0x00000000130a7984 */ /* 0x0002a2000000c800 */
[----:B0-----:R-:W-:-:S05]  /*2c010*/  IMAD.WIDE R4, R2, 0x2, R22 ;  /* 0x0000000202047825 */ /* 0x001fca00078e0216 */
[----:B------:R0:W3:Y:S02]  /*2c020*/  LDG.E.U16 R22, [R4.64] ;  /* 0x0000000604167981 */ /* 0x0000e4000c1e1500 */
[----:B0-----:R-:W-:-:S05]  /*2c030*/  IMAD.WIDE R4, R2, 0x2, R20 ;  /* 0x0000000202047825 */ /* 0x001fca00078e0214 */
[----:B-1----:R2:W3:Y:S04]  /*2c040*/  LDG.E.U16 R19, [R4.64] ;  /* 0x0000000604137981 */ /* 0x0024e8000c1e1500 */
[----:B------:R-:W-:Y:S04]  /*2c050*/  STL [R1+0xd4], R29 ;  /* 0x0000d41d01007387 */ /* 0x000fe80000100800 */
[----:B------:R-:W-:Y:S01]  /*2c060*/  STL [R1+0x19a4], R2 ;  /* 0x0019a40201007387 */ /* 0x000fe20000100800 */
[----:B----4-:R-:W-:-:S05]  /*2c070*/  FFMA R0, R6, R0, R7 ;  /* 0x0000000006007223 */ /* 0x010fca0000000007 */
[----:B------:R0:W-:Y:S04]  /*2c080*/  STL [R1+0x874], R0 ;  /* 0x0008740001007387 */ /* 0x0001e80000100800 */
[----:B0-----:R-:W4:Y:S04]  /*2c090*/  LDL.LU R0, [R1+0x66c] ;  /* 0x00066c0001007983 */ /* 0x001f280000300800 */
[----:B------:R-:W4:Y:S01]  /*2c0a0*/  LDL.LU R7, [R1+0x67c] ;  /* 0x00067c0001077983 */ /* 0x000f220000300800 */
[----:B--2---:R-:W-:-:S03]  /*2c0b0*/  FMUL R4, R6, R18 ;  /* 0x0000001206047220 */ /* 0x004fc60000400000 */
[----:B------:R-:W-:Y:S01]  /*2c0c0*/  STL [R1+0xd0], R28 ;  /* 0x0000d01c01007387 */ /* 0x000fe20000100800 */
[----:B------:R-:W-:-:S03]  /*2c0d0*/  FMUL R2, R6, R16 ;  /* 0x0000001006027220 */ /* 0x000fc60000400000 */
[----:B------:R0:W-:Y:S04]  /*2c0e0*/  STL [R1+0x40], R4 ;  /* 0x0000400401007387 */ /* 0x0001e80000100800 */
[----:B------:R-:W-:Y:S01]  /*2c0f0*/  STL [R1+0xcc], R27 ;  /* 0x0000cc1b01007387 */ /* 0x000fe20000100800 */
[----:B------:R-:W-:-:S03]  /*2c100*/  FMUL R5, R6, R17 ;  /* 0x0000001106057220 */ /* 0x000fc60000400000 */
[----:B------:R-:W-:Y:S01]  /*2c110*/  STL [R1+0xc8], R26 ;  /* 0x0000c81a01007387 */ /* 0x000fe20000100800 */
[----:B0-----:R-:W-:-:S03]  /*2c120*/  FMUL R4, R6, R15 ;  /* 0x0000000f06047220 */ /* 0x001fc60000400000 */
[----:B------:R0:W-:Y:S04]  /*2c130*/  STL [R1+0x44], R5 ;  /* 0x0000440501007387 */ /* 0x0001e80000100800 */
[----:B------:R1:W-:Y:S01]  /*2c140*/  STL [R1+0x30], R2 ;  /* 0x0000300201007387 */ /* 0x0003e20000100800 */
[C---:B------:R-:W-:Y:S02]  /*2c150*/  FMUL R12, R6.reuse, R12 ;  /* 0x0000000c060c7220 */ /* 0x040fe40000400000 */
[C---:B0-----:R-:W-:Y:S01]  /*2c160*/  FMUL R5, R6.reuse, R14 ;  /* 0x0000000e06057220 */ /* 0x041fe20000400000 */
[----:B------:R0:W-:Y:S01]  /*2c170*/  STL [R1+0x34], R4 ;  /* 0x0000340401007387 */ /* 0x0001e20000100800 */
[----:B-1----:R-:W-:-:S03]  /*2c180*/  FMUL R2, R6, R13 ;  /* 0x0000000d06027220 */ /* 0x002fc60000400000 */
[----:B0-----:R-:W2:Y:S04]  /*2c190*/  LDL.LU R4, [R1+0x670] ;  /* 0x0006700001047983 */ /* 0x001ea80000300800 */
[----:B------:R0:W-:Y:S04]  /*2c1a0*/  STL [R1+0x20], R5 ;  /* 0x0000200501007387 */ /* 0x0001e80000100800 */
[----:B------:R1:W-:Y:S01]  /*2c1b0*/  STL [R1+0x24], R2 ;  /* 0x0000240201007387 */ /* 0x0003e20000100800 */
[----:B---3--:R-:W-:-:S03]  /*2c1c0*/  FMUL R11, R6, R11 ;  /* 0x0000000b060b7220 */ /* 0x008fc60000400000 */
[----:B0-----:R-:W3:Y:S01]  /*2c1d0*/  LDL.LU R5, [R1+0x674] ;  /* 0x0006740001057983 */ /* 0x001ee20000300800 */
[----:B-1----:R-:W-:-:S03]  /*2c1e0*/  FMUL R2, R6, R8 ;  /* 0x0000000806027220 */ /* 0x002fc60000400000 */
[----:B------:R-:W-:Y:S04]  /*2c1f0*/  STL [R1+0x10], R12 ;  /* 0x0000100c01007387 */ /* 0x000fe80000100800 */
[----:B------:R-:W3:Y:S04]  /*2c200*/  LDL.LU R8, [R1+0x680] ;  /* 0x0006800001087983 */ /* 0x000ee80000300800 */
[----:B------:R0:W-:Y:S04]  /*2c210*/  STL [R1+0x14], R2 ;  /* 0x0000140201007387 */ /* 0x0001e80000100800 */
[----:B------:R-:W-:Y:S01]  /*2c220*/  STL [R1+0xc4], R24 ;  /* 0x0000c41801007387 */ /* 0x000fe20000100800 */
[----:B0-----:R-:W-:-:S03]  /*2c230*/  FMUL R2, R6, R9 ;  /* 0x0000000906027220 */ /* 0x001fc60000400000 */
[----:B------:R-:W3:Y:S04]  /*2c240*/  LDL.LU R9, [R1+0x684] ;  /* 0x0006840001097983 */ /* 0x000ee80000300800 */
[----:B------:R-:W-:Y:S04]  /*2c250*/  STL [R1], R11 ;  /* 0x0000000b01007387 */ /* 0x000fe80000100800 */
[----:B------:R0:W-:Y:S04]  /*2c260*/  STL [R1+0xc0], R22 ;  /* 0x0000c01601007387 */ /* 0x0001e80000100800 */
[----:B------:R-:W3:Y:S04]  /*2c270*/  LDL.LU R12, [R1+0x690] ;  /* 0x00069000010c7983 */ /* 0x000ee80000300800 */
[----:B------:R-:W-:Y:S04]  /*2c280*/  STL [R1+0x4], R2 ;  /* 0x0000040201007387 */ /* 0x000fe80000100800 */
[----:B------:R-:W3:Y:S04]  /*2c290*/  LDL.LU R13, [R1+0x694] ;  /* 0x00069400010d7983 */ /* 0x000ee80000300800 */
[----:B0-----:R-:W3:Y:S04]  /*2c2a0*/  LDL.LU R22, [R1+0x878] ;  /* 0x0008780001167983 */ /* 0x001ee80000300800 */
[----:B------:R-:W3:Y:S04]  /*2c2b0*/  LDL.LU R21, [R1+0x658] ;  /* 0x0006580001157983 */ /* 0x000ee80000300800 */
[----:B------:R0:W-:Y:S04]  /*2c2c0*/  STL [R1+0xbc], R19 ;  /* 0x0000bc1301007387 */ /* 0x0001e80000100800 */
[----:B------:R-:W3:Y:S04]  /*2c2d0*/  LDL.LU R11, [R1+0x65c] ;  /* 0x00065c00010b7983 */ /* 0x000ee80000300800 */
[----:B------:R-:W3:Y:S04]  /*2c2e0*/  LDL.LU R20, [R1+0x648] ;  /* 0x0006480001147983 */ /* 0x000ee80000300800 */
[----:B0-----:R-:W3:Y:S04]  /*2c2f0*/  LDL.LU R19, [R1+0x64c] ;  /* 0x00064c0001137983 */ /* 0x001ee80000300800 */
[----:B------:R-:W3:Y:S04]  /*2c300*/  LDL.LU R18, [R1+0x638] ;  /* 0x0006380001127983 */ /* 0x000ee80000300800 */
[----:B------:R-:W3:Y:S04]  /*2c310*/  LDL.LU R17, [R1+0x63c] ;  /* 0x00063c0001117983 */ /* 0x000ee80000300800 */
[----:B------:R-:W3:Y:S04]  /*2c320*/  LDL.LU R16, [R1+0x628] ;  /* 0x0006280001107983 */ /* 0x000ee80000300800 */
[----:B------:R-:W3:Y:S04]  /*2c330*/  LDL.LU R15, [R1+0x62c] ;  /* 0x00062c00010f7983 */ /* 0x000ee80000300800 */
[----:B------:R-:W3:Y:S04]  /*2c340*/  LDL.LU R2, [R1+0x668] ;  /* 0x0006680001027983 */ /* 0x000ee80000300800 */
[----:B------:R-:W3:Y:S01]  /*2c350*/  LDL.LU R14, [R1+0x678] ;  /* 0x00067800010e7983 */ /* 0x000ee20000300800 */
[----:B----4-:R-:W-:-:S02]  /*2c360*/  FMUL R0, R3, R0 ;  /* 0x0000000003007220 */ /* 0x010fc40000400000 */
[C---:B--2---:R-:W-:Y:S02]  /*2c370*/  FMUL R4, R6.reuse, R4 ;  /* 0x0000000406047220 */ /* 0x044fe40000400000 */
[C---:B---3--:R-:W-:Y:S02]  /*2c380*/  FMUL R5, R6.reuse, R5 ;  /* 0x0000000506057220 */ /* 0x048fe40000400000 */
[----:B------:R-:W-:Y:S02]  /*2c390*/  FMUL R8, R6, R8 ;  /* 0x0000000806087220 */ /* 0x000fe40000400000 */
[C---:B------:R-:W-:Y:S02]  /*2c3a0*/  FFMA R22, R3.reuse, R22, R10 ;  /* 0x0000001603167223 */ /* 0x040fe4000000000a */
[----:B------:R-:W2:Y:S01]  /*2c3b0*/  LDL.LU R10, [R1+0x688] ;  /* 0x00068800010a7983 */ /* 0x000ea20000300800 */
[----:B------:R-:W-:-:S03]  /*2c3c0*/  FMUL R21, R3, R21 ;  /* 0x0000001503157220 */ /* 0x000fc60000400000 */
[----:B------:R-:W-:Y:S04]  /*2c3d0*/  STL [R1+0x878], R22 ;  /* 0x0008781601007387 */ /* 0x000fe80000100800 */
[----:B------:R0:W-:Y:S02]  /*2c3e0*/  STL [R1+0x48], R21 ;  /* 0x0000481501007387 */ /* 0x0001e40000100800 */
[C---:B0-----:R-:W-:Y:S02]  /*2c3f0*/  FMUL R21, R3.reuse, R20 ;  /* 0x0000001403157220 */ /* 0x041fe40000400000 */
[----:B------:R-:W-:Y:S02]  /*2c400*/  FMUL R20, R3, R19 ;  /* 0x0000001303147220 */ /* 0x000fe40000400000 */
[----:B------:R-:W0:Y:S01]  /*2c410*/  S2R R19, SR_TID.X ;  /* 0x0000000000137919 */ /* 0x000e220000002100 */
[----:B------:R-:W-:-:S02]  /*2c420*/  FMUL R9, R6, R9 ;  /* 0x0000000906097220 */ /* 0x000fc40000400000 */
[C---:B------:R-:W-:Y:S02]  /*2c430*/  FMUL R12, R6.reuse, R12 ;  /* 0x0000000c060c7220 */ /* 0x040fe40000400000 */
[----:B------:R-:W-:Y:S02]  /*2c440*/  FMUL R13, R6, R13 ;  /* 0x0000000d060d7220 */ /* 0x000fe40000400000 */
[C---:B------:R-:W-:Y:S02]  /*2c450*/  FMUL R6, R3.reuse, R11 ;  /* 0x0000000b03067220 */ /* 0x040fe40000400000 */
[----:B------:R-:W3:Y:S04]  /*2c460*/  LDL.LU R11, [R1+0x68c] ;  /* 0x00068c00010b7983 */ /* 0x000ee80000300800 */
[----:B------:R1:W-:Y:S01]  /*2c470*/  STL [R1+0x4c], R6 ;  /* 0x00004c0601007387 */ /* 0x0003e20000100800 */
[----:B------:R-:W-:-:S03]  /*2c480*/  FMUL R17, R3, R17 ;  /* 0x0000001103117220 */ /* 0x000fc60000400000 */
[----:B------:R-:W-:Y:S01]  /*2c490*/  STL [R1+0x38], R21 ;  /* 0x0000381501007387 */ /* 0x000fe20000100800 */
[C---:B------:R-:W-:Y:S02]  /*2c4a0*/  FMUL R16, R3.reuse, R16 ;  /* 0x0000001003107220 */ /* 0x040fe40000400000 */
[----:B-1----:R-:W-:Y:S01]  /*2c4b0*/  FMUL R6, R3, R18 ;  /* 0x0000001203067220 */ /* 0x002fe20000400000 */
[----:B0-----:R-:W-:Y:S01]  /*2c4c0*/  SHF.R.U32.HI R19, RZ, 0x2, R19 ;  /* 0x00000002ff137819 */ /* 0x001fe20000011613 */
[----:B------:R-:W-:Y:S03]  /*2c4d0*/  STL [R1+0x3c], R20 ;  /* 0x00003c1401007387 */ /* 0x000fe60000100800 */
[----:B------:R-:W-:Y:S01]  /*2c4e0*/  SGXT.U32 R19, R19, 0x3 ;  /* 0x000000031313781a */ /* 0x000fe20000000000 */
[----:B------:R0:W-:Y:S03]  /*2c4f0*/  STL [R1+0x28], R6 ;  /* 0x0000280601007387 */ /* 0x0001e60000100800 */
[----:B------:R-:W-:Y:S01]  /*2c500*/  LOP3.LUT R19, R19, 0x20, RZ, 0xfc, !PT ;  /* 0x0000002013137812 */ /* 0x000fe200078efcff */
[----:B------:R-:W-:Y:S01]  /*2c510*/  STL [R1+0x2c], R17 ;  /* 0x00002c1101007387 */ /* 0x000fe20000100800 */
[----:B0-----:R-:W-:-:S03]  /*2c520*/  FMUL R6, R3, R15 ;  /* 0x0000000f03067220 */ /* 0x001fc60000400000 */
[----:B------:R-:W-:Y:S04]  /*2c530*/  STL [R1+0x18], R16 ;  /* 0x0000181001007387 */ /* 0x000fe80000100800 */
[----:B------:R-:W-:Y:S04]  /*2c540*/  STL [R1+0x1c], R6 ;  /* 0x00001c0601007387 */ /* 0x000fe80000100800 */
[----:B------:R-:W0:Y:S01]  /*2c550*/  LDS R6, [R19.X16] ;  /* 0x0000000013067984 */ /* 0x000e22000000c800 */
[----:B------:R-:W-:-:S03]  /*2c560*/  FMUL R2, R3, R2 ;  /* 0x0000000203027220 */ /* 0x000fc60000400000 */
[----:B------:R-:W-:Y:S04]  /*2c570*/  STL [R1+0x29b4], R0 ;  /* 0x0029b40001007387 */ /* 0x000fe80000100800 */
[----:B------:R1:W-:Y:S01]  /*2c580*/  STL [R1+0x8], R2 ;  /* 0x0000080201007387 */ /* 0x0003e20000100800 */
[----:B------:R-:W-:-:S03]  /*2c590*/  FMUL R7, R3, R7 ;  /* 0x0000000703077220 */ /* 0x000fc60000400000 */
[----:B-1----:R-:W4:Y:S04]  /*2c5a0*/  LDL.LU R2, [R1+0x698] ;  /* 0x0006980001027983 */ /* 0x002f280000300800 */
[----:B------:R-:W2:Y:S04]  /*2c5b0*/  LDL.LU R0, [R1+0x69c] ;  /* 0x00069c0001007983 */ /* 0x000ea80000300800 */
[----:B0-----:R0:W-:Y:S02]  /*2c5c0*/  STL [R1+0xb8], R6 ;  /* 0x0000b80601007387 */ /* 0x0011e40000100800 */
[----:B0-----:R-:W-:-:S05]  /*2c5d0*/  FMUL R6, R3, R14 ;  /* 0x0000000e03067220 */ /* 0x001fca0000400000 */
[----:B------:R-:W-:Y:S04]  /*2c5e0*/  STL.64 [R1+0x28c0], R6 ;  /* 0x0028c00601007387 */ /* 0x000fe80000100a00 */
[----:B------:R-:W-:Y:S04]  /*2c5f0*/  STL.64 [R1+0x28b8], R4 ;  /* 0x0028b80401007387 */ /* 0x000fe80000100a00 */
[----:B------:R-:W2:Y:S04]  /*2c600*/  LDL.LU R29, [R1+0x508] ;  /* 0x00050800011d7983 */ /* 0x000ea80000300800 */
[----:B------:R-:W2:Y:S04]  /*2c610*/  LDL.LU R24, [R1+0xa0] ;  /* 0x0000a00001187983 */ /* 0x000ea80000300800 */
[----:B--2---:R0:W-:Y:S04]  /*2c620*/  STL [R1+0x2a40], R24 ;  /* 0x002a401801007387 */ /* 0x0041e80000100800 */
[----:B0-----:R-:W2:Y:S04]  /*2c630*/  LDL.LU R24, [R1+0x500] ;  /* 0x0005000001187983 */ /* 0x001ea80000300800 */
[----:B------:R-:W2:Y:S04]  /*2c640*/  LDL.LU R23, [R1+0xac] ;  /* 0x0000ac0001177983 */ /* 0x000ea80000300800 */
[----:B------:R-:W2:Y:S01]  /*2c650*/  LDL.LU R27, [R1+0x5a4] ;  /* 0x0005a400011b7983 */ /* 0x000ea20000300800 */
[----:B------:R-:W-:-:S03]  /*2c660*/  FMUL R10, R3, R10 ;  /* 0x0000000a030a7220 */ /* 0x000fc60000400000 */
[----:B------:R-:W2:Y:S01]  /*2c670*/  LDL.LU R19, [R1+0x504] ;  /* 0x0005040001137983 */ /* 0x000ea20000300800 */
[----:B---3--:R-:W-:-:S03]  /*2c680*/  FMUL R11, R3, R11 ;  /* 0x0000000b030b7220 */ /* 0x008fc60000400000 */
[----:B------:R-:W3:Y:S04]  /*2c690*/  LDL.LU R26, [R1+0x59c] ;  /* 0x00059c00011a7983 */ /* 0x000ee80000300800 */
[----:B------:R-:W3:Y:S04]  /*2c6a0*/  LDL.LU R25, [R1+0x5a0] ;  /* 0x0005a00001197983 */ /* 0x000ee80000300800 */
[----:B------:R-:W3:Y:S04]  /*2c6b0*/  LDL.LU R22, [R1+0x4f8] ;  /* 0x0004f80001167983 */ /* 0x000ee80000300800 */
[----:B------:R-:W3:Y:S04]  /*2c6c0*/  LDL.LU R21, [R1+0x4fc] ;  /* 0x0004fc0001157983 */ /* 0x000ee80000300800 */
[----:B------:R-:W3:Y:S04]  /*2c6d0*/  LDL.LU R28, [R1+0x50c] ;  /* 0x00050c00011c7983 */ /* 0x000ee80000300800 */
[----:B------:R-:W3:Y:S04]  /*2c6e0*/  LDL.LU R16, [R1+0x4dc] ;  /* 0x0004dc0001107983 */ /* 0x000ee80000300800 */
[----:B------:R-:W3:Y:S04]  /*2c6f0*/  LDL.LU R17, [R1+0x4e4] ;  /* 0x0004e40001117983 */ /* 0x000ee80000300800 */
[----:B------:R0:W-:Y:S01]  /*2c700*/  STL.64 [R1+0x28b0], R10 ;  /* 0x0028b00a01007387 */ /* 0x0001e20000100a00 */
[----:B----4-:R-:W-:-:S02]  /*2c710*/  FMUL R14, R3, R2 ;  /* 0x00000002030e7220 */ /* 0x010fc40000400000 */
[----:B------:R-:W-:Y:S01]  /*2c720*/  FMUL R15, R3, R0 ;  /* 0x00000000030f7220 */ /* 0x000fe20000400000 */
[----:B0-----:R-:W4:Y:S04]  /*2c730*/  LDL.LU R11, [R1+0x594] ;  /* 0x00059400010b7983 */ /* 0x001f280000300800 */
[----:B------:R-:W3:Y:S04]  /*2c740*/  LDL.LU R10, [R1+0x4f4] ;  /* 0x0004f400010a7983 */ /* 0x000ee80000300800 */
        /* <DEDUP_REMOVED lines=12> */
[----:B------:R0:W-:Y:S04]  /*2c810*/  STL.64 [R1+0x28a0], R14 ;  /* 0x0028a00e01007387 */ /* 0x0001e80000100a00 */
[----:B0-----:R-:W3:Y:S04]  /*2c820*/  LDL.LU R14, [R1+0x4b8] ;  /* 0x0004b800010e7983 */ /* 0x001ee80000300800 */
[----:B------:R-:W3:Y:S04]  /*2c830*/  LDL.LU R15, [R1+0x74] ;  /* 0x00007400010f7983 */ /* 0x000ee80000300800 */
[----:B------:R0:W-:Y:S04]  /*2c840*/  STL.64 [R1+0x2898], R12 ;  /* 0x0028980c01007387 */ /* 0x0001e80000100a00 */
[----:B0-----:R-:W3:Y:S04]  /*2c850*/  LDL.LU R13, [R1+0x5ac] ;  /* 0x0005ac00010d7983 */ /* 0x001ee80000300800 */
[----:B------:R-:W4:Y:S01]  /*2c860*/  LDL.LU R12, [R1+0xa4] ;  /* 0x0000a400010c7983 */ /* 0x000f220000300800 */
[----:B--2---:R-:W-:-:S03]  /*2c870*/  F2FP.BF16.PACK_AB R29, R24, R29 ;  /* 0x0000001d181d723e */ /* 0x004fc600000010ff */
[----:B------:R-:W2:Y:S04]  /*2c880*/  LDL.LU R24, [R1+0x2a40] ;  /* 0x002a400001187983 */ /* 0x000ea80000300800 */
[----:B------:R0:W-:Y:S04]  /*2c890*/  STL [R1+0xb4], R29 ;  /* 0x0000b41d01007387 */ /* 0x0001e80000100800 */
[----:B0-----:R-:W2:Y:S01]  /*2c8a0*/  LDL.LU R29, [R1+0x2a3c] ;  /* 0x002a3c00011d7983 */ /* 0x001ea20000300800 */
[----:B---3--:R-:W-:Y:S02]  /*2c8b0*/  F2FP.BF16.PACK_AB R13, R27, R13 ;  /* 0x0000000d1b0d723e */ /* 0x008fe400000010ff */
[----:B----4-:R-:W-:-:S02]  /*2c8c0*/  F2FP.BF16.PACK_AB R12, R12, R19 ;  /* 0x000000130c0c723e */ /* 0x010fc400000010ff */
[----:B--2---:R-:W-:Y:S02]  /*2c8d0*/  F2FP.BF16.PACK_AB R23, R24, R23 ;  /* 0x000000171817723e */ /* 0x004fe400000010ff */
[----:B------:R-:W2:Y:S04]  /*2c8e0*/  LDL.LU R24, [R1+0x2a38] ;  /* 0x002a380001187983 */ /* 0x000ea80000300800 */
[----:B------:R0:W-:Y:S04]  /*2c8f0*/  STL [R1+0xb0], R23 ;  /* 0x0000b01701007387 */ /* 0x0001e80000100800 */
[----:B0-----:R-:W2:Y:S04]  /*2c900*/  LDL.LU R23, [R1+0x2a34] ;  /* 0x002a340001177983 */ /* 0x001ea80000300800 */
[----:B------:R-:W3:Y:S04]  /*2c910*/  LDL.LU R27, [R1+0x2a30] ;  /* 0x002a3000011b7983 */ /* 0x000ee80000300800 */
[----:B------:R0:W-:Y:S04]  /*2c920*/  STL [R1+0x29b8], R13 ;  /* 0x0029b80d01007387 */ /* 0x0001e80000100800 */
[----:B0-----:R-:W4:Y:S04]  /*2c930*/  LDL.LU R13, [R1+0x8c] ;  /* 0x00008c00010d7983 */ /* 0x001f280000300800 */
[----:B------:R-:W2:Y:S04]  /*2c940*/  LDL.LU R19, [R1+0x70] ;  /* 0x0000700001137983 */ /* 0x000ea80000300800 */
[----:B------:R0:W-:Y:S04]  /*2c950*/  STL [R1+0x29bc], R12 ;  /* 0x0029bc0c01007387 */ /* 0x0001e80000100800 */
[----:B0-----:R-:W2:Y:S01]  /*2c960*/  LDL.LU R12, [R1+0x4ec] ;  /* 0x0004ec00010c7983 */ /* 0x001ea20000300800 */
[----:B------:R-:W-:-:S02]  /*2c970*/  F2FP.BF16.PACK_AB R25, R26, R25 ;  /* 0x000000191a19723e */ /* 0x000fc400000010ff */
[----:B------:R-:W-:Y:S01]  /*2c980*/  F2FP.BF16.PACK_AB R21, R22, R21 ;  /* 0x000000151615723e */ /* 0x000fe200000010ff */
[----:B------:R-:W3:Y:S01]  /*2c990*/  LDL.LU R26, [R1+0x2a2c] ;  /* 0x002a2c00011a7983 */ /* 0x000ee20000300800 */
[----:B------:R-:W-:-:S03]  /*2c9a0*/  F2FP.BF16.PACK_AB R11, R28, R11 ;  /* 0x0000000b1c0b723e */ /* 0x000fc600000010ff */
[----:B------:R0:W-:Y:S04]  /*2c9b0*/  STL [R1+0xa4], R25 ;  /* 0x0000a41901007387 */ /* 0x0001e80000100800 */
[----:B0-----:R-:W3:Y:S04]  /*2c9c0*/  LDL.LU R25, [R1+0x2a28] ;  /* 0x002a280001197983 */ /* 0x001ee80000300800 */
[----:B------:R-:W3:Y:S04]  /*2c9d0*/  LDL.LU R22, [R1+0x2a24] ;  /* 0x002a240001167983 */ /* 0x000ee80000300800 */
[----:B------:R0:W-:Y:S04]  /*2c9e0*/  STL [R1+0xa0], R21 ;  /* 0x0000a01501007387 */ /* 0x0001e80000100800 */
[----:B0-----:R-:W3:Y:S04]  /*2c9f0*/  LDL.LU R21, [R1+0x2a20] ;  /* 0x002a200001157983 */ /* 0x001ee80000300800 */
[----:B------:R-:W3:Y:S04]  /*2ca00*/  LDL.LU R28, [R1+0x2a1c] ;  /* 0x002a1c00011c7983 */ /* 0x000ee80000300800 */
[----:B------:R4:W-:Y:S01]  /*2ca10*/  STL [R1+0x29c0], R11 ;  /* 0x0029c00b01007387 */ /* 0x0009e20000100800 */
[----:B------:R-:W-:-:S02]  /*2ca20*/  F2FP.BF16.PACK_AB R8, R3, R8 ;  /* 0x000000080308723e */ /* 0x000fc400000010ff */
[----:B------:R-:W-:Y:S02]  /*2ca30*/  F2FP.BF16.PACK_AB R0, R6, R0 ;  /* 0x000000000600723e */ /* 0x000fe400000010ff */
[----:B----4-:R-:W-:Y:S02]  /*2ca40*/  F2FP.BF16.PACK_AB R11, R13, R14 ;  /* 0x0000000e0d0b723e */ /* 0x010fe400000010ff */
[----:B--2---:R-:W-:Y:S02]  /*2ca50*/  F2FP.BF16.PACK_AB R10, R12, R10 ;  /* 0x0000000a0c0a723e */ /* 0x004fe400000010ff */
[----:B------:R-:W-:-:S03]  /*2ca60*/  F2FP.BF16.PACK_AB R12, R15, R9 ;  /* 0x000000090f0c723e */ /* 0x000fc600000010ff */
[----:B------:R-:W-:Y:S01]  /*2ca70*/  STL [R1+0x29c4], R10 ;  /* 0x0029c40a01007387 */ /* 0x000fe20000100800 */
[----:B------:R-:W-:-:S03]  /*2ca80*/  F2FP.BF16.PACK_AB R9, R16, R17 ;  /* 0x000000111009723e */ /* 0x000fc600000010ff */
[----:B------:R-:W-:Y:S04]  /*2ca90*/  STL [R1+0x29c8], R11 ;  /* 0x0029c80b01007387 */ /* 0x000fe80000100800 */
[----:B------:R-:W-:Y:S04]  /*2caa0*/  STL [R1+0x29cc], R12 ;  /* 0x0029cc0c01007387 */ /* 0x000fe80000100800 */
[----:B------:R-:W2:Y:S04]  /*2cab0*/  LDL.LU R16, [R1+0x48c] ;  /* 0x00048c0001107983 */ /* 0x000ea80000300800 */
[----:B------:R-:W2:Y:S01]  /*2cac0*/  LDL.LU R17, [R1+0x494] ;  /* 0x0004940001117983 */ /* 0x000ea20000300800 */
[----:B------:R-:W-:-:S02]  /*2cad0*/  F2FP.BF16.PACK_AB R13, R4, R5 ;  /* 0x00000005040d723e */ /* 0x000fc400000010ff */
[----:B------:R-:W-:Y:S01]  /*2cae0*/  F2FP.BF16.PACK_AB R4, R7, R2 ;  /* 0x000000020704723e */ /* 0x000fe200000010ff */
[----:B------:R-:W-:Y:S01]  /*2caf0*/  STL [R1+0x29d0], R9 ;  /* 0x0029d00901007387 */ /* 0x000fe20000100800 */
[----:B------:R-:W-:-:S03]  /*2cb00*/  F2FP.BF16.PACK_AB R2, R18, R20 ;  /* 0x000000141202723e */ /* 0x000fc600000010ff */
[----:B------:R-:W-:Y:S04]  /*2cb10*/  STL [R1+0x29d4], R8 ;  /* 0x0029d40801007387 */ /* 0x000fe80000100800 */
[----:B------:R-:W-:Y:S04]  /*2cb20*/  STL [R1+0x29d8], R13 ;  /* 0x0029d80d01007387 */ /* 0x000fe80000100800 */
[----:B------:R-:W-:Y:S04]  /*2cb30*/  STL [R1+0x29dc], R0 ;  /* 0x0029dc0001007387 */ /* 0x000fe80000100800 */
[----:B------:R-:W4:Y:S04]  /*2cb40*/  LDL.LU R15, [R1+0x488] ;  /* 0x00048800010f7983 */ /* 0x000f280000300800 */
[----:B------:R0:W-:Y:S01]  /*2cb50*/  STL [R1+0x29e0], R4 ;  /* 0x0029e00401007387 */ /* 0x0001e20000100800 */
[----:B------:R-:W-:-:S03]  /*2cb60*/  F2FP.BF16.PACK_AB R7, R29, R19 ;  /* 0x000000131d07723e */ /* 0x000fc600000010ff */
[----:B0-----:R-:W4:Y:S04]  /*2cb70*/  LDL.LU R4, [R1+0x454] ;  /* 0x0004540001047983 */ /* 0x001f280000300800 */
[----:B------:R-:W4:Y:S04]  /*2cb80*/  LDL.LU R0, [R1+0x45c] ;  /* 0x00045c0001007983 */ /* 0x000f280000300800 */
[----:B------:R-:W4:Y:S04]  /*2cb90*/  LDL.LU R13, [R1+0x424] ;  /* 0x00042400010d7983 */ /* 0x000f280000300800 */
[----:B------:R0:W-:Y:S01]  /*2cba0*/  STL [R1+0x29e4], R2 ;  /* 0x0029e40201007387 */ /* 0x0001e20000100800 */
[----:B------:R-:W-:-:S03]  /*2cbb0*/  F2FP.BF16.PACK_AB R6, R23, R24 ;  /* 0x000000181706723e */ /* 0x000fc600000010ff */
        /* <DEDUP_REMOVED lines=8> */
[----:B------:R0:W-:Y:S04]  /*2cc40*/  STL [R1+0x29e8], R7 ;  /* 0x0029e80701007387 */ /* 0x0001e80000100800 */
[----:B0-----:R-:W4:Y:S04]  /*2cc50*/  LDL.LU R7, [R1+0x478] ;  /* 0x0004780001077983 */ /* 0x001f280000300800 */
[----:B------:R-:W4:Y:S04]  /*2cc60*/  LDL.LU R24, [R1+0x484] ;  /* 0x0004840001187983 */ /* 0x000f280000300800 */
[----:B------:R-:W4:Y:S04]  /*2cc70*/  LDL.LU R23, [R1+0x464] ;  /* 0x0004640001177983 */ /* 0x000f280000300800 */
[----:B------:R-:W-:Y:S04]  /*2cc80*/  STL [R1+0x29ec], R6 ;  /* 0x0029ec0601007387 */ /* 0x000fe80000100800 */
[----:B------:R-:W4:Y:S01]  /*2cc90*/  LDL.LU R5, [R1+0x3f8] ;  /* 0x0003f80001057983 */ /* 0x000f220000300800 */
[----:B---3--:R-:W-:-:S02]  /*2cca0*/  F2FP.BF16.PACK_AB R27, R27, R26 ;  /* 0x0000001a1b1b723e */ /* 0x008fc400000010ff */
[----:B--2---:R-:W-:Y:S02]  /*2ccb0*/  F2FP.BF16.PACK_AB R29, R16, R17 ;  /* 0x00000011101d723e */ /* 0x004fe400000010ff */
[----:B------:R-:W2:Y:S04]  /*2ccc0*/  LDL.LU R17, [R1+0x400] ;  /* 0x0004000001117983 */ /* 0x000ea80000300800 */
[----:B------:R-:W3:Y:S04]  /*2ccd0*/  LDL.LU R11, [R1+0x42c] ;  /* 0x00042c00010b7983 */ /* 0x000ee80000300800 */
[----:B------:R-:W3:Y:S04]  /*2cce0*/  LDL.LU R16, [R1+0x434] ;  /* 0x0004340001107983 */ /* 0x000ee80000300800 */
[----:B------:R-:W3:Y:S04]  /*2ccf0*/  LDL.LU R14, [R1+0x388] ;  /* 0x00038800010e7983 */ /* 0x000ee80000300800 */
[----:B------:R-:W3:Y:S04]  /*2cd00*/  LDL.LU R3, [R1+0x3f4] ;  /* 0x0003f40001037983 */ /* 0x000ee80000300800 */
[----:B------:R-:W-:Y:S04]  /*2cd10*/  STL [R1+0x29f0], R29 ;  /* 0x0029f01d01007387 */ /* 0x000fe80000100800 */
[----:B------:R-:W-:Y:S01]  /*2cd20*/  STL [R1+0x29f4], R27 ;  /* 0x0029f41b01007387 */ /* 0x000fe20000100800 */
[----:B----4-:R-:W-:-:S02]  /*2cd30*/  F2FP.BF16.PACK_AB R22, R22, R13 ;  /* 0x0000000d1616723e */ /* 0x010fc400000010ff */
[----:B------:R-:W-:Y:S02]  /*2cd40*/  F2FP.BF16.PACK_AB R21, R21, R8 ;  /* 0x000000081515723e */ /* 0x000fe400000010ff */
[----:B------:R-:W-:Y:S02]  /*2cd50*/  F2FP.BF16.PACK_AB R20, R9, R20 ;  /* 0x000000140914723e */ /* 0x000fe400000010ff */
[----:B------:R-:W-:Y:S02]  /*2cd60*/  F2FP.BF16.PACK_AB R26, R24, R15 ;  /* 0x0000000f181a723e */ /* 0x000fe400000010ff */
[----:B------:R-:W-:Y:S01]  /*2cd70*/  F2FP.BF16.PACK_AB R24, R7, R2 ;  /* 0x000000020718723e */ /* 0x000fe200000010ff */
[----:B------:R-:W4:Y:S01]  /*2cd80*/  LDL.LU R15, [R1+0xb8] ;  /* 0x0000b800010f7983 */ /* 0x000f220000300800 */
[----:B------:R-:W-:Y:S02]  /*2cd90*/  F2FP.BF16.PACK_AB R25, R25, R23 ;  /* 0x000000171919723e */ /* 0x000fe400000010ff */
[----:B------:R-:W-:Y:S01]  /*2cda0*/  F2FP.BF16.PACK_AB R23, R4, R0 ;  /* 0x000000000417723e */ /* 0x000fe200000010ff */
[----:B------:R-:W-:Y:S04]  /*2cdb0*/  STL [R1+0x29f8], R26 ;  /* 0x0029f81a01007387 */ /* 0x000fe80000100800 */
[----:B------:R-:W-:Y:S04]  /*2cdc0*/  STL [R1+0x29fc], R25 ;  /* 0x0029fc1901007387 */ /* 0x000fe80000100800 */
[----:B------:R-:W-:Y:S04]  /*2cdd0*/  STL [R1+0x2a00], R24 ;  /* 0x002a001801007387 */ /* 0x000fe80000100800 */
[----:B------:R-:W-:Y:S04]  /*2cde0*/  STL [R1+0x2a04], R23 ;  /* 0x002a041701007387 */ /* 0x000fe80000100800 */
[----:B------:R-:W-:Y:S04]  /*2cdf0*/  STL [R1+0x2a08], R22 ;  /* 0x002a081601007387 */ /* 0x000fe80000100800 */
[----:B------:R-:W-:Y:S04]  /*2ce00*/  STL [R1+0x2a0c], R21 ;  /* 0x002a0c1501007387 */ /* 0x000fe80000100800 */
[----:B------:R-:W-:Y:S04]  /*2ce10*/  STL [R1+0x2a10], R20 ;  /* 0x002a101401007387 */ /* 0x000fe80000100800 */
[----:B------:R-:W4:Y:S01]  /*2ce20*/  LDL.LU R2, [R1+0x898] ;  /* 0x0008980001027983 */ /* 0x000f220000300800 */
[----:B------:R-:W-:-:S02]  /*2ce30*/  F2FP.BF16.PACK_AB R19, R10, R19 ;  /* 0x000000130a13723e */ /* 0x000fc400000010ff */
[----:B------:R-:W-:Y:S01]  /*2ce40*/  F2FP.BF16.PACK_AB R18, R12, R18 ;  /* 0x000000120c12723e */ /* 0x000fe200000010ff */
[----:B------:R-:W4:Y:S04]  /*2ce50*/  LDL.LU R10, [R1+0x82c] ;  /* 0x00082c00010a7983 */ /* 0x000f280000300800 */
[----:B------:R-:W4:Y:S04]  /*2ce60*/  LDL.LU R13, [R1+0x80c] ;  /* 0x00080c00010d7983 */ /* 0x000f280000300800 */
[----:B------:R-:W-:Y:S04]  /*2ce70*/  STL [R1+0x2a14], R19 ;  /* 0x002a141301007387 */ /* 0x000fe80000100800 */
[----:B------:R-:W4:Y:S04]  /*2ce80*/  LDL.LU R4, [R1+0x7ec] ;  /* 0x0007ec0001047983 */ /* 0x000f280000300800 */
[----:B------:R-:W4:Y:S04]  /*2ce90*/  LDL.LU R9, [R1+0x7cc] ;  /* 0x0007cc0001097983 */ /* 0x000f280000300800 */
[----:B------:R-:W-:Y:S04]  /*2cea0*/  STL [R1+0x2a18], R18 ;  /* 0x002a181201007387 */ /* 0x000fe80000100800 */
[----:B------:R-:W4:Y:S04]  /*2ceb0*/  LDL.LU R0, [R1+0x7ac] ;  /* 0x0007ac0001007983 */ /* 0x000f280000300800 */
[----:B------:R-:W-:Y:S01]  /*2cec0*/  STL [R1+0x2890], R28 ;  /* 0x0028901c01007387 */ /* 0x000fe20000100800 */
[----:B--2---:R-:W-:-:S03]  /*2ced0*/  F2FP.BF16.PACK_AB R17, R5, R17 ;  /* 0x000000110511723e */ /* 0x004fc600000010ff */
[----:B------:R-:W0:Y:S02]  /*2cee0*/  S2R R5, SR_TID.X ;  /* 0x0000000000057919 */ /* 0x000e240000002100 */
[----:B0-----:R-:W-:-:S04]  /*2cef0*/  SHF.R.U32.HI R5, RZ, 0x2, R5 ;  /* 0x00000002ff057819 */ /* 0x001fc80000011605 */
[----:B------:R-:W-:-:S04]  /*2cf00*/  SGXT.U32 R5, R5, 0x3 ;  /* 0x000000030505781a */ /* 0x000fc80000000000 */
[----:B------:R-:W-:-:S06]  /*2cf10*/  LOP3.LUT R5, R5, 0x28, RZ, 0xfc, !PT ;  /* 0x0000002805057812 */ /* 0x000fcc00078efcff */
[----:B------:R-:W0:Y:S01]  /*2cf20*/  LDS R5, [R5.X16] ;  /* 0x0000000005057984 */ /* 0x000e22000000c800 */
[----:B---3--:R-:W-:Y:S01]  /*2cf30*/  F2FP.BF16.PACK_AB R3, R14, R3 ;  /* 0x000000030e03723e */ /* 0x008fe200000010ff */
[----:B----4-:R-:W-:Y:S02]  /*2cf40*/  FFMA R2, R28, R2, R15 ;  /* 0x000000021c027223 */ /* 0x010fe4000000000f */
[----:B------:R-:W1:Y:S04]  /*2cf50*/  S2R R15, SR_TID.X ;  /* 0x00000000000f7919 */ /* 0x000e680000002100 */
[----:B------:R2:W-:Y:S04]  /*2cf60*/  STL [R1+0x898], R2 ;  /* 0x0008980201007387 */ /* 0x0005e80000100800 */
[----:B--2---:R-:W2:Y:S04]  /*2cf70*/  LDL.LU R2, [R1+0x60c] ;  /* 0x00060c0001027983 */ /* 0x004ea80000300800 */
[----:B------:R-:W3:Y:S04]  /*2cf80*/  LDL.LU R18, [R1+0x5ec] ;  /* 0x0005ec0001127983 */ /* 0x000ee80000300800 */
[----:B0-----:R1:W-:Y:S04]  /*2cf90*/  STL [R1+0x3f8], R5 ;  /* 0x0003f80501007387 */ /* 0x0013e80000100800 */
[----:B------:R-:W4:Y:S04]  /*2cfa0*/  LDL.LU R19, [R1+0x5cc] ;  /* 0x0005cc0001137983 */ /* 0x000f280000300800 */
[----:B------:R-:W4:Y:S01]  /*2cfb0*/  LDL.LU R20, [R1+0x5a8] ;  /* 0x0005a80001147983 */ /* 0x000f220000300800 */
[----:B-1----:R-:W-:-:S02]  /*2cfc0*/  SHF.R.U32.HI R5, RZ, 0x2, R15 ;  /* 0x00000002ff057819 */ /* 0x002fc4000001160f */
[----:B------:R-:W-:Y:S01]  /*2cfd0*/  SHF.R.U32.HI R15, RZ, 0x2, R15 ;  /* 0x00000002ff0f7819 */ /* 0x000fe2000001160f */
[----:B------:R-:W4:Y:S03]  /*2cfe0*/  LDL.LU R21, [R1+0x4c0] ;  /* 0x0004c00001157983 */ /* 0x000f260000300800 */
[----:B------:R-:W-:Y:S01]  /*2cff0*/  SGXT.U32 R15, R15, 0x3 ;  /* 0x000000030f0f781a */ /* 0x000fe20000000000 */
[----:B------:R-:W4:Y:S03]  /*2d000*/  LDL.LU R22, [R1+0x480] ;  /* 0x0004800001167983 */ /* 0x000f260000300800 */
[----:B------:R-:W-:Y:S01]  /*2d010*/  LOP3.LUT R15, R15, 0x30, RZ, 0xfc, !PT ;  /* 0x000000300f0f7812 */ /* 0x000fe200078efcff */
[----:B------:R-:W4:Y:S04]  /*2d020*/  LDL.LU R29, [R1+0x44c] ;  /* 0x00044c00011d7983 */ /* 0x000f280000300800 */
[----:B------:R-:W0:Y:S01]  /*2d030*/  LDS R6, [R15.X16] ;  /* 0x000000000f067984 */ /* 0x000e22000000c800 */
[----:B------:R-:W-:-:S03]  /*2d040*/  SGXT.U32 R5, R5, 0x3 ;  /* 0x000000030505781a */ /* 0x000fc60000000000 */
[----:B------:R-:W4:Y:S01]  /*2d050*/  LDL.LU R14, [R1+0x410] ;  /* 0x00041000010e7983 */ /* 0x000f220000300800 */
[----:B------:R-:W-:-:S03]  /*2d060*/  LOP3.LUT R5, R5, 0x38, RZ, 0xfc, !PT ;  /* 0x0000003805057812 */ /* 0x000fc600078efcff */
[----:B------:R-:W4:Y:S04]  /*2d070*/  LDL.LU R23, [R1+0x378] ;  /* 0x0003780001177983 */ /* 0x000f280000300800 */
[----:B------:R-:W1:Y:S04]  /*2d080*/  LDS R5, [R5.X16] ;  /* 0x0000000005057984 */ /* 0x000e68000000c800 */
[----:B0-----:R-:W-:Y:S04]  /*2d090*/  STL [R1+0x3f4], R6 ;  /* 0x0003f40601007387 */ /* 0x001fe80000100800 */
[----:B------:R-:W4:Y:S04]  /*2d0a0*/  LDL.LU R15, [R1+0x358] ;  /* 0x00035800010f7983 */ /* 0x000f280000300800 */
[----:B-1----:R0:W-:Y:S04]  /*2d0b0*/  STL [R1+0x3f0], R5 ;  /* 0x0003f00501007387 */ /* 0x0021e80000100800 */
[----:B0-----:R-:W4:Y:S04]  /*2d0c0*/  LDL.LU R5, [R1+0x338] ;  /* 0x0003380001057983 */ /* 0x001f280000300800 */
[----:B------:R-:W0:Y:S01]  /*2d0d0*/  S2R R12, SR_TID.X ;  /* 0x00000000000c7919 */ /* 0x000e220000002100 */
[----:B------:R-:W-:-:S02]  /*2d0e0*/  F2FP.BF16.PACK_AB R16, R11, R16 ;  /* 0x000000100b10723e */ /* 0x000fc400000010ff */
[----:B0-----:R-:W-:-:S05]  /*2d0f0*/  LOP3.LUT R8, R12, 0x7f, RZ, 0xc0, !PT ;  /* 0x0000007f0c087812 */ /* 0x001fca00078ec0ff */
[----:B------:R-:W-:Y:S01]  /*2d100*/  IMAD.SHL.U32 R11, R8, 0x2, RZ ;  /* 0x00000002080b7824 */ /* 0x000fe200078e00ff */
[----:B------:R-:W-:Y:S06]  /*2d110*/  BAR.SYNC.DEFER_BLOCKING 0x0 ;  /* 0x0000000000007b1d */ /* 0x000fec0000010000 */
[----:B------:R0:W-:Y:S04]  /*2d120*/  STS.U16 [R11], R10 ;  /* 0x0000000a0b007388 */ /* 0x0001e80000000400 */
[----:B------:R1:W-:Y:S04]  /*2d130*/  STS.U16 [R11+0x800], R13 ;  /* 0x0008000d0b007388 */ /* 0x0003e80000000400 */
[----:B------:R1:W-:Y:S04]  /*2d140*/  STS.U16 [R11+0x1000], R4 ;  /* 0x001000040b007388 */ /* 0x0003e80000000400 */
[----:B0-----:R-:W4:Y:S04]  /*2d150*/  LDL.LU R10, [R1+0x318] ;  /* 0x00031800010a7983 */ /* 0x001f280000300800 */
[----:B-1----:R-:W4:Y:S04]  /*2d160*/  LDL.LU R13, [R1+0x2f8] ;  /* 0x0002f800010d7983 */ /* 0x002f280000300800 */
[----:B------:R-:W4:Y:S04]  /*2d170*/  LDL.LU R24, [R1+0x2d8] ;  /* 0x0002d80001187983 */ /* 0x000f280000300800 */
[----:B------:R-:W4:Y:S04]  /*2d180*/  LDL.LU R4, [R1+0x2b8] ;  /* 0x0002b80001047983 */ /* 0x000f280000300800 */
[----:B------:R0:W-:Y:S04]  /*2d190*/  STS.U16 [R11+0x1800], R9 ;  /* 0x001800090b007388 */ /* 0x0001e80000000400 */
[----:B------:R1:W-:Y:S04]  /*2d1a0*/  STS.U16 [R11+0x2000], R0 ;  /* 0x002000000b007388 */ /* 0x0003e80000000400 */
[----:B0-----:R-:W4:Y:S04]  /*2d1b0*/  LDL.LU R9, [R1+0x298] ;  /* 0x0002980001097983 */ /* 0x001f280000300800 */
[----:B------:R-:W4:Y:S04]  /*2d1c0*/  LDL.LU R25, [R1+0x278] ;  /* 0x0002780001197983 */ /* 0x000f280000300800 */
[----:B------:R-:W4:Y:S04]  /*2d1d0*/  LDL.LU R26, [R1+0x258] ;  /* 0x00025800011a7983 */ /* 0x000f280000300800 */
[----:B------:R-:W4:Y:S04]  /*2d1e0*/  LDL.LU R27, [R1+0x238] ;  /* 0x00023800011b7983 */ /* 0x000f280000300800 */
[----:B------:R-:W4:Y:S04]  /*2d1f0*/  LDL.LU R6, [R1+0x218] ;  /* 0x0002180001067983 */ /* 0x000f280000300800 */
[----:B------:R-:W4:Y:S04]  /*2d200*/  LDL.LU R7, [R1+0x200] ;  /* 0x0002000001077983 */ /* 0x000f280000300800 */
[----:B-1----:R-:W4:Y:S04]  /*2d210*/  LDL.LU R0, [R1+0x1fc] ;  /* 0x0001fc0001007983 */ /* 0x002f280000300800 */
[----:B--2---:R0:W-:Y:S04]  /*2d220*/  STS.U16 [R11+0x2800], R2 ;  /* 0x002800020b007388 */ /* 0x0041e80000000400 */
[----:B---3--:R-:W-:Y:S04]  /*2d230*/  STS.U16 [R11+0x3000], R18 ;  /* 0x003000120b007388 */ /* 0x008fe80000000400 */
[----:B0-----:R-:W2:Y:S04]  /*2d240*/  LDL.LU R2, [R1+0x1f8] ;  /* 0x0001f80001027983 */ /* 0x001ea80000300800 */
[----:B----4-:R-:W-:Y:S04]  /*2d250*/  STS.U16 [R11+0x3800], R19 ;  /* 0x003800130b007388 */ /* 0x010fe80000000400 */
[----:B------:R-:W-:Y:S04]  /*2d260*/  STS.U16 [R11+0x4000], R20 ;  /* 0x004000140b007388 */ /* 0x000fe80000000400 */
[----:B------:R-:W-:Y:S04]  /*2d270*/  STS.U16 [R11+0x4800], R21 ;  /* 0x004800150b007388 */ /* 0x000fe80000000400 */
[----:B------:R-:W-:Y:S04]  /*2d280*/  STS.U16 [R11+0x5000], R22 ;  /* 0x005000160b007388 */ /* 0x000fe80000000400 */
[----:B------:R0:W-:Y:S04]  /*2d290*/  STS.U16 [R11+0x5800], R29 ;  /* 0x0058001d0b007388 */ /* 0x0001e80000000400 */
[----:B------:R1:W-:Y:S04]  /*2d2a0*/  STS.U16 [R11+0x6000], R14 ;  /* 0x0060000e0b007388 */ /* 0x0003e80000000400 */
[----:B0-----:R-:W3:Y:S04]  /*2d2b0*/  LDL.LU R29, [R1+0x1f4] ;  /* 0x0001f400011d7983 */ /* 0x001ee80000300800 */
[----:B------:R-:W-:Y:S04]  /*2d2c0*/  STS.U16 [R11+0x6800], R23 ;  /* 0x006800170b007388 */ /* 0x000fe80000000400 */
[----:B-1----:R-:W4:Y:S04]  /*2d2d0*/  LDL.LU R14, [R1+0x1f0] ;  /* 0x0001f000010e7983 */ /* 0x002f280000300800 */
[----:B------:R0:W-:Y:S04]  /*2d2e0*/  STS.U16 [R11+0x7000], R15 ;  /* 0x0070000f0b007388 */ /* 0x0001e80000000400 */
[----:B0-----:R-:W4:Y:S04]  /*2d2f0*/  LDL.LU R15, [R1+0x1ec] ;  /* 0x0001ec00010f7983 */ /* 0x001f280000300800 */
[----:B------:R0:W-:Y:S04]  /*2d300*/  STS.U16 [R11+0x7800], R5 ;  /* 0x007800050b007388 */ /* 0x0001e80000000400 */
[----:B0-----:R-:W4:Y:S04]  /*2d310*/  LDL.LU R5, [R1+0x1e8] ;  /* 0x0001e80001057983 */ /* 0x001f280000300800 */
[----:B------:R0:W-:Y:S04]  /*2d320*/  STS.U16 [R11+0x8000], R10 ;  /* 0x0080000a0b007388 */ /* 0x0001e80000000400 */
[----:B------:R1:W-:Y:S04]  /*2d330*/  STS.U16 [R11+0x8800], R13 ;  /* 0x0088000d0b007388 */ /* 0x0003e80000000400 */
[----:B------:R-:W-:Y:S04]  /*2d340*/  STS.U16 [R11+0x9000], R24 ;  /* 0x009000180b007388 */ /* 0x000fe80000000400 */
[----:B------:R1:W-:Y:S04]  /*2d350*/  STS.U16 [R11+0x9800], R4 ;  /* 0x009800040b007388 */ /* 0x0003e80000000400 */
[----:B0-----:R-:W4:Y:S04]  /*2d360*/  LDL.LU R10, [R1+0x828] ;  /* 0x00082800010a7983 */ /* 0x001f280000300800 */
[----:B-1----:R-:W4:Y:S04]  /*2d370*/  LDL.LU R13, [R1+0x808] ;  /* 0x00080800010d7983 */ /* 0x002f280000300800 */
[----:B------:R-:W4:Y:S04]  /*2d380*/  LDL.LU R4, [R1+0x7e8] ;  /* 0x0007e80001047983 */ /* 0x000f280000300800 */
[----:B------:R0:W-:Y:S04]  /*2d390*/  STS.U16 [R11+0xa000], R9 ;  /* 0x00a000090b007388 */ /* 0x0001e80000000400 */
[----:B------:R-:W-:Y:S04]  /*2d3a0*/  STS.U16 [R11+0xa800], R25 ;  /* 0x00a800190b007388 */ /* 0x000fe80000000400 */
[----:B------:R-:W-:Y:S04]  /*2d3b0*/  STS.U16 [R11+0xb000], R26 ;  /* 0x00b0001a0b007388 */ /* 0x000fe80000000400 */
[----:B------:R-:W-:Y:S04]  /*2d3c0*/  STS.U16 [R11+0xb800], R27 ;  /* 0x00b8001b0b007388 */ /* 0x000fe80000000400 */
[----:B------:R-:W-:Y:S04]  /*2d3d0*/  STS.U16 [R11+0xc000], R6 ;  /* 0x00c000060b007388 */ /* 0x000fe80000000400 */
[----:B------:R-:W-:Y:S04]  /*2d3e0*/  STS.U16 [R11+0xc800], R7 ;  /* 0x00c800070b007388 */ /* 0x000fe80000000400 */
[----:B------:R1:W-:Y:S04]  /*2d3f0*/  STS.U16 [R11+0xd000], R0 ;  /* 0x00d000000b007388 */ /* 0x0003e80000000400 */
[----:B0-----:R-:W4:Y:S04]  /*2d400*/  LDL.LU R9, [R1+0x7c8] ;  /* 0x0007c80001097983 */ /* 0x001f280000300800 */
[----:B------:R-:W4:Y:S04]  /*2d410*/  LDL.LU R18, [R1+0x7a8] ;  /* 0x0007a80001127983 */ /* 0x000f280000300800 */
[----:B-1----:R-:W0:Y:S04]  /*2d420*/  S2R R0, SR_TID.X ;  /* 0x0000000000007919 */ /* 0x002e280000002100 */
[----:B------:R-:W4:Y:S04]  /*2d430*/  LDL.LU R28, [R1+0x608] ;  /* 0x00060800011c7983 */ /* 0x000f280000300800 */
[----:B------:R-:W4:Y:S04]  /*2d440*/  LDL.LU R19, [R1+0x5e8] ;  /* 0x0005e80001137983 */ /* 0x000f280000300800 */
[----:B------:R-:W4:Y:S04]  /*2d450*/  LDL.LU R20, [R1+0x5c8] ;  /* 0x0005c80001147983 */ /* 0x000f280000300800 */
[----:B------:R-:W4:Y:S04]  /*2d460*/  LDL.LU R6, [R1+0x598] ;  /* 0x0005980001067983 */ /* 0x000f280000300800 */
[----:B------:R-:W4:Y:S01]  /*2d470*/  LDL.LU R7, [R1+0x4bc] ;  /* 0x0004bc0001077983 */ /* 0x000f220000300800 */
[----:B0-----:R-:W-:-:S03]  /*2d480*/  LOP3.LUT R0, R0, 0x7f, RZ, 0xc0, !PT ;  /* 0x0000007f00007812 */ /* 0x001fc600078ec0ff */
[----:B--2---:R0:W-:Y:S02]  /*2d490*/  STS.U16 [R11+0xd800], R2 ;  /* 0x00d800020b007388 */ /* 0x0041e40000000400 */
[----:B0-----:R-:W-:Y:S02]  /*2d4a0*/  SHF.L.U32 R2, R0, 0x1, RZ ;  /* 0x0000000100027819 */ /* 0x001fe400000006ff */
[----:B------:R-:W2:Y:S04]  /*2d4b0*/  LDL.LU R0, [R1+0x474] ;  /* 0x0004740001007983 */ /* 0x000ea80000300800 */
[----:B------:R-:W2:Y:S04]  /*2d4c0*/  LDL.LU R21, [R1+0x43c] ;  /* 0x00043c0001157983 */ /* 0x000ea80000300800 */
[----:B---3--:R-:W-:Y:S04]  /*2d4d0*/  STS.U16 [R11+0xe000], R29 ;  /* 0x00e0001d0b007388 */ /* 0x008fe80000000400 */
[----:B----4-:R0:W-:Y:S04]  /*2d4e0*/  STS.U16 [R11+0xe800], R14 ;  /* 0x00e8000e0b007388 */ /* 0x0101e80000000400 */
[----:B0-----:R-:W3:Y:S04]  /*2d4f0*/  LDL.LU R14, [R1+0x40c] ;  /* 0x00040c00010e7983 */ /* 0x001ee80000300800 */
[----:B------:R0:W-:Y:S04]  /*2d500*/  STS.U16 [R11+0xf000], R15 ;  /* 0x00f0000f0b007388 */ /* 0x0001e80000000400 */
[----:B0-----:R-:W4:Y:S04]  /*2d510*/  LDL.LU R15, [R1+0x374] ;  /* 0x00037400010f7983 */ /* 0x001f280000300800 */
[----:B------:R0:W-:Y:S04]  /*2d520*/  STS.U16 [R11+0xf800], R5 ;  /* 0x00f800050b007388 */ /* 0x0001e80000000400 */
[----:B0-----:R-:W4:Y:S01]  /*2d530*/  LDL.LU R5, [R1+0x354] ;  /* 0x0003540001057983 */ /* 0x001f220000300800 */
[----:B------:R-:W-:-:S05]  /*2d540*/  LOP3.LUT R2, R2, 0x10, RZ, 0x3c, !PT ;  /* 0x0000001002027812 */ /* 0x000fca00078e3cff */
[----:B------:R0:W-:Y:S04]  /*2d550*/  STS.U16 [R2+0x100], R10 ;  /* 0x0001000a02007388 */ /* 0x0001e80000000400 */
[----:B------:R1:W-:Y:S04]  /*2d560*/  STS.U16 [R2+0x900], R13 ;  /* 0x0009000d02007388 */ /* 0x0003e80000000400 */
[----:B0-----:R-:W4:Y:S04]  /*2d570*/  LDL.LU R10, [R1+0x334] ;  /* 0x00033400010a7983 */ /* 0x001f280000300800 */
[----:B------:R-:W4:Y:S04]  /*2d580*/  LDL.LU R22, [R1+0x314] ;  /* 0x0003140001167983 */ /* 0x000f280000300800 */
[----:B-1----:R-:W4:Y:S04]  /*2d590*/  LDL.LU R13, [R1+0x2f4] ;  /* 0x0002f400010d7983 */ /* 0x002f280000300800 */
[----:B------:R0:W-:Y:S04]  /*2d5a0*/  STS.U16 [R2+0x1100], R4 ;  /* 0x0011000402007388 */ /* 0x0001e80000000400 */
[----:B0-----:R-:W4:Y:S04]  /*2d5b0*/  LDL.LU R4, [R1+0x2d4] ;  /* 0x0002d40001047983 */ /* 0x001f280000300800 */
[----:B------:R-:W4:Y:S04]  /*2d5c0*/  LDL.LU R23, [R1+0x2b4] ;  /* 0x0002b40001177983 */ /* 0x000f280000300800 */
[----:B------:R0:W-:Y:S04]  /*2d5d0*/  STS.U16 [R2+0x1900], R9 ;  /* 0x0019000902007388 */ /* 0x0001e80000000400 */
[----:B------:R-:W4:Y:S04]  /*2d5e0*/  LDL.LU R24, [R1+0x294] ;  /* 0x0002940001187983 */ /* 0x000f280000300800 */
[----:B------:R-:W4:Y:S04]  /*2d5f0*/  LDL.LU R25, [R1+0x274] ;  /* 0x0002740001197983 */ /* 0x000f280000300800 */
[----:B------:R1:W-:Y:S04]  /*2d600*/  STS.U16 [R2+0x2100], R18 ;  /* 0x0021001202007388 */ /* 0x0003e80000000400 */
[----:B------:R-:W4:Y:S04]  /*2d610*/  LDL.LU R26, [R1+0x254] ;  /* 0x00025400011a7983 */ /* 0x000f280000300800 */
[----:B------:R-:W-:Y:S04]  /*2d620*/  STS.U16 [R2+0x2900], R28 ;  /* 0x0029001c02007388 */ /* 0x000fe80000000400 */
[----:B------:R-:W4:Y:S04]  /*2d630*/  LDL.LU R27, [R1+0x234] ;  /* 0x00023400011b7983 */ /* 0x000f280000300800 */
[----:B------:R-:W-:Y:S04]  /*2d640*/  STS.U16 [R2+0x3100], R19 ;  /* 0x0031001302007388 */ /* 0x000fe80000000400 */
[----:B------:R-:W4:Y:S04]  /*2d650*/  LDL.LU R29, [R1+0x214] ;  /* 0x00021400011d7983 */ /* 0x000f280000300800 */
[----:B------:R-:W-:Y:S04]  /*2d660*/  STS.U16 [R2+0x3900], R20 ;  /* 0x0039001402007388 */ /* 0x000fe80000000400 */
[----:B0-----:R-:W4:Y:S04]  /*2d670*/  LDL.LU R9, [R1+0x1dc] ;  /* 0x0001dc0001097983 */ /* 0x001f280000300800 */
[----:B------:R0:W-:Y:S04]  /*2d680*/  STS.U16 [R2+0x4100], R6 ;  /* 0x0041000602007388 */ /* 0x0001e80000000400 */
[----:B-1----:R-:W4:Y:S04]  /*2d690*/  LDL.LU R18, [R1+0x2a18] ;  /* 0x002a180001127983 */ /* 0x002f280000300800 */
[----:B------:R1:W-:Y:S04]  /*2d6a0*/  STS.U16 [R2+0x4900], R7 ;  /* 0x0049000702007388 */ /* 0x0003e80000000400 */
[----:B0-----:R-:W4:Y:S04]  /*2d6b0*/  LDL.LU R6, [R1+0x1d8] ;  /* 0x0001d80001067983 */ /* 0x001f280000300800 */
[----:B-1----:R-:W4:Y:S04]  /*2d6c0*/  LDL.LU R7, [R1+0x1d4] ;  /* 0x0001d40001077983 */ /* 0x002f280000300800 */
[----:B--2---:R0:W-:Y:S04]  /*2d6d0*/  STS.U16 [R2+0x5100], R0 ;  /* 0x0051000002007388 */ /* 0x0041e80000000400 */
[----:B------:R-:W-:Y:S04]  /*2d6e0*/  STS.U16 [R2+0x5900], R21 ;  /* 0x0059001502007388 */ /* 0x000fe80000000400 */
[----:B0-----:R-:W2:Y:S04]  /*2d6f0*/  LDL.LU R0, [R1+0x1d0] ;  /* 0x0001d00001007983 */ /* 0x001ea80000300800 */
[----:B---3--:R0:W-:Y:S04]  /*2d700*/  STS.U16 [R2+0x6100], R14 ;  /* 0x0061000e02007388 */ /* 0x0081e80000000400 */
[----:B0-----:R-:W3:Y:S04]  /*2d710*/  LDL.LU R14, [R1+0x1cc] ;  /* 0x0001cc00010e7983 */ /* 0x001ee80000300800 */
[----:B----4-:R0:W-:Y:S04]  /*2d720*/  STS.U16 [R2+0x6900], R15 ;  /* 0x0069000f02007388 */ /* 0x0101e80000000400 */
[----:B0-----:R-:W4:Y:S04]  /*2d730*/  LDL.LU R15, [R1+0x1c8] ;  /* 0x0001c800010f7983 */ /* 0x001f280000300800 */
[----:B------:R0:W-:Y:S04]  /*2d740*/  STS.U16 [R2+0x7100], R5 ;  /* 0x0071000502007388 */ /* 0x0001e80000000400 */
[----:B0-----:R-:W4:Y:S04]  /*2d750*/  LDL.LU R5, [R1+0x1c4] ;  /* 0x0001c40001057983 */ /* 0x001f280000300800 */
[----:B------:R0:W-:Y:S04]  /*2d760*/  STS.U16 [R2+0x7900], R10 ;  /* 0x0079000a02007388 */ /* 0x0001e80000000400 */
[----:B------:R-:W-:Y:S04]  /*2d770*/  STS.U16 [R2+0x8100], R22 ;  /* 0x0081001602007388 */ /* 0x000fe80000000400 */
[----:B------:R1:W-:Y:S04]  /*2d780*/  STS.U16 [R2+0x8900], R13 ;  /* 0x0089000d02007388 */ /* 0x0003e80000000400 */
[----:B0-----:R-:W4:Y:S04]  /*2d790*/  LDL.LU R10, [R1+0x824] ;  /* 0x00082400010a7983 */ /* 0x001f280000300800 */
[----:B-1----:R-:W4:Y:S04]  /*2d7a0*/  LDL.LU R13, [R1+0x804] ;  /* 0x00080400010d7983 */ /* 0x002f280000300800 */
[----:B------:R0:W-:Y:S04]  /*2d7b0*/  STS.U16 [R2+0x9100], R4 ;  /* 0x0091000402007388 */ /* 0x0001e80000000400 */
[----:B------:R-:W-:Y:S04]  /*2d7c0*/  STS.U16 [R2+0x9900], R23 ;  /* 0x0099001702007388 */ /* 0x000fe80000000400 */
[----:B0-----:R-:W4:Y:S04]  /*2d7d0*/  LDL.LU R4, [R1+0x7e4] ;  /* 0x0007e40001047983 */ /* 0x001f280000300800 */
[----:B------:R-:W-:Y:S04]  /*2d7e0*/  STS.U16 [R2+0xa100], R24 ;  /* 0x00a1001802007388 */ /* 0x000fe80000000400 */
[----:B------:R0:W-:Y:S04]  /*2d7f0*/  STS.U16 [R2+0xa900], R25 ;  /* 0x00a9001902007388 */ /* 0x0001e80000000400 */
[----:B------:R-:W4:Y:S04]  /*2d800*/  LDL.LU R19, [R1+0x7c4] ;  /* 0x0007c40001137983 */ /* 0x000f280000300800 */
[----:B------:R1:W-:Y:S04]  /*2d810*/  STS.U16 [R2+0xb100], R26 ;  /* 0x00b1001a02007388 */ /* 0x0003e80000000400 */
[----:B------:R-:W4:Y:S04]  /*2d820*/  LDL.LU R22, [R1+0x7a4] ;  /* 0x0007a40001167983 */ /* 0x000f280000300800 */
[----:B------:R1:W-:Y:S04]  /*2d830*/  STS.U16 [R2+0xb900], R27 ;  /* 0x00b9001b02007388 */ /* 0x0003e80000000400 */
[----:B0-----:R-:W4:Y:S04]  /*2d840*/  LDL.LU R25, [R1+0x604] ;  /* 0x0006040001197983 */ /* 0x001f280000300800 */
[----:B------:R-:W-:Y:S04]  /*2d850*/  STS.U16 [R2+0xc100], R29 ;  /* 0x00c1001d02007388 */ /* 0x000fe80000000400 */
[----:B-1----:R-:W4:Y:S04]  /*2d860*/  LDL.LU R26, [R1+0x5e4] ;  /* 0x0005e400011a7983 */ /* 0x002f280000300800 */
[----:B------:R0:W-:Y:S04]  /*2d870*/  STS.U16 [R2+0xc900], R9 ;  /* 0x00c9000902007388 */ /* 0x0001e80000000400 */
[----:B------:R-:W4:Y:S04]  /*2d880*/  LDL.LU R27, [R1+0x5c4] ;  /* 0x0005c400011b7983 */ /* 0x000f280000300800 */
[----:B0-----:R-:W4:Y:S04]  /*2d890*/  LDL.LU R9, [R1+0x590] ;  /* 0x0005900001097983 */ /* 0x001f280000300800 */
[----:B------:R-:W-:Y:S04]  /*2d8a0*/  STS.U16 [R2+0xd100], R6 ;  /* 0x00d1000602007388 */ /* 0x000fe80000000400 */
[----:B------:R-:W4:Y:S04]  /*2d8b0*/  LDL.LU R29, [R1+0x4b4] ;  /* 0x0004b400011d7983 */ /* 0x000f280000300800 */
[----:B------:R-:W-:Y:S04]  /*2d8c0*/  STS.U16 [R2+0xd900], R7 ;  /* 0x00d9000702007388 */ /* 0x000fe80000000400 */
[----:B--2---:R-:W-:Y:S04]  /*2d8d0*/  STS.U16 [R2+0xe100], R0 ;  /* 0x00e1000002007388 */ /* 0x004fe80000000400 */
[----:B---3--:R0:W-:Y:S04]  /*2d8e0*/  STS.U16 [R2+0xe900], R14 ;  /* 0x00e9000e02007388 */ /* 0x0081e80000000400 */
[----:B0-----:R-:W2:Y:S04]  /*2d8f0*/  LDL.LU R14, [R1+0x470] ;  /* 0x00047000010e7983 */ /* 0x001ea80000300800 */
[----:B----4-:R0:W-:Y:S04]  /*2d900*/  STS.U16 [R2+0xf100], R15 ;  /* 0x00f1000f02007388 */ /* 0x0101e80000000400 */
[----:B0-----:R-:W3:Y:S04]  /*2d910*/  LDL.LU R15, [R1+0x430] ;  /* 0x00043000010f7983 */ /* 0x001ee80000300800 */
[----:B------:R0:W-:Y:S04]  /*2d920*/  STS.U16 [R2+0xf900], R5 ;  /* 0x00f9000502007388 */ /* 0x0001e80000000400 */
[----:B0-----:R-:W4:Y:S01]  /*2d930*/  LDL.LU R5, [R1+0x3fc] ;  /* 0x0003fc0001057983 */ /* 0x001f220000300800 */
[----:B------:R-:W-:-:S03]  /*2d940*/  LOP3.LUT R12, R12, 0x7f, RZ, 0xc0, !PT ;  /* 0x0000007f0c0c7812 */ /* 0x000fc600078ec0ff */
[----:B------:R-:W4:Y:S01]  /*2d950*/  LDL.LU R20, [R1+0x370] ;  /* 0x0003700001147983 */ /* 0x000f220000300800 */
[----:B------:R-:W-:-:S04]  /*2d960*/  SHF.L.U32 R12, R12, 0x1, RZ ;  /* 0x000000010c0c7819 */ /* 0x000fc800000006ff */
[----:B------:R-:W-:-:S05]  /*2d970*/  LOP3.LUT R0, R12, 0x20, RZ, 0x3c, !PT ;  /* 0x000000200c007812 */ /* 0x000fca00078e3cff */
[----:B------:R0:W-:Y:S04]  /*2d980*/  STS.U16 [R0+0x200], R10 ;  /* 0x0002000a00007388 */ /* 0x0001e80000000400 */
[----:B------:R1:W-:Y:S04]  /*2d990*/  STS.U16 [R0+0xa00], R13 ;  /* 0x000a000d00007388 */ /* 0x0003e80000000400 */
[----:B0-----:R-:W4:Y:S04]  /*2d9a0*/  LDL.LU R10, [R1+0x350] ;  /* 0x00035000010a7983 */ /* 0x001f280000300800 */
[----:B-1----:R-:W4:Y:S04]  /*2d9b0*/  LDL.LU R13, [R1+0x330] ;  /* 0x00033000010d7983 */ /* 0x002f280000300800 */
[----:B------:R-:W4:Y:S04]  /*2d9c0*/  LDL.LU R21, [R1+0x310] ;  /* 0x0003100001157983 */ /* 0x000f280000300800 */
[----:B------:R-:W4:Y:S04]  /*2d9d0*/  LDL.LU R23, [R1+0x2f0] ;  /* 0x0002f00001177983 */ /* 0x000f280000300800 */
[----:B------:R-:W4:Y:S04]  /*2d9e0*/  LDL.LU R24, [R1+0x2d0] ;  /* 0x0002d00001187983 */ /* 0x000f280000300800 */
[----:B------:R-:W4:Y:S04]  /*2d9f0*/  LDL.LU R6, [R1+0x2b0] ;  /* 0x0002b00001067983 */ /* 0x000f280000300800 */
[----:B------:R0:W-:Y:S04]  /*2da00*/  STS.U16 [R0+0x1200], R4 ;  /* 0x0012000400007388 */ /* 0x0001e80000000400 */
[----:B------:R-:W4:Y:S04]  /*2da10*/  LDL.LU R7, [R1+0x290] ;  /* 0x0002900001077983 */ /* 0x000f280000300800 */
[----:B------:R-:W4:Y:S04]  /*2da20*/  LDL.LU R2, [R1+0x270] ;  /* 0x0002700001027983 */ /* 0x000f280000300800 */
[----:B------:R-:W-:Y:S04]  /*2da30*/  STS.U16 [R0+0x1a00], R19 ;  /* 0x001a001300007388 */ /* 0x000fe80000000400 */
[----:B0-----:R-:W4:Y:S04]  /*2da40*/  LDL.LU R4, [R1+0x250] ;  /* 0x0002500001047983 */ /* 0x001f280000300800 */
        /* <DEDUP_REMOVED lines=9> */
[----:B------:R0:W-:Y:S04]  /*2dae0*/  STS.U16 [R0+0x4a00], R29 ;  /* 0x004a001d00007388 */ /* 0x0001e80000000400 */
[----:B-1----:R-:W4:Y:S04]  /*2daf0*/  LDL.LU R9, [R1+0x1b0] ;  /* 0x0001b00001097983 */ /* 0x002f280000300800 */
[----:B0-----:R-:W4:Y:S04]  /*2db00*/  LDL.LU R29, [R1+0x1ac] ;  /* 0x0001ac00011d7983 */ /* 0x001f280000300800 */
[----:B--2---:R0:W-:Y:S04]  /*2db10*/  STS.U16 [R0+0x5200], R14 ;  /* 0x0052000e00007388 */ /* 0x0041e80000000400 */
[----:B0-----:R-:W2:Y:S04]  /*2db20*/  LDL.LU R14, [R1+0x1a8] ;  /* 0x0001a800010e7983 */ /* 0x001ea80000300800 */
[----:B---3--:R0:W-:Y:S04]  /*2db30*/  STS.U16 [R0+0x5a00], R15 ;  /* 0x005a000f00007388 */ /* 0x0081e80000000400 */
[----:B0-----:R-:W3:Y:S04]  /*2db40*/  LDL.LU R15, [R1+0x1a4] ;  /* 0x0001a400010f7983 */ /* 0x001ee80000300800 */
[----:B----4-:R0:W-:Y:S04]  /*2db50*/  STS.U16 [R0+0x6200], R5 ;  /* 0x0062000500007388 */ /* 0x0101e80000000400 */
[----:B0-----:R-:W4:Y:S04]  /*2db60*/  LDL.LU R5, [R1+0x1a0] ;  /* 0x0001a00001057983 */ /* 0x001f280000300800 */
[----:B------:R-:W-:Y:S04]  /*2db70*/  STS.U16 [R0+0x6a00], R20 ;  /* 0x006a001400007388 */ /* 0x000fe80000000400 */
[----:B------:R0:W-:Y:S04]  /*2db80*/  STS.U16 [R0+0x7200], R10 ;  /* 0x0072000a00007388 */ /* 0x0001e80000000400 */
[----:B------:R1:W-:Y:S04]  /*2db90*/  STS.U16 [R0+0x7a00], R13 ;  /* 0x007a000d00007388 */ /* 0x0003e80000000400 */
[----:B0-----:R-:W4:Y:S04]  /*2dba0*/  LDL.LU R10, [R1+0x820] ;  /* 0x00082000010a7983 */ /* 0x001f280000300800 */
[----:B------:R-:W-:Y:S04]  /*2dbb0*/  STS.U16 [R0+0x8200], R21 ;  /* 0x0082001500007388 */ /* 0x000fe80000000400 */
[----:B------:R0:W-:Y:S04]  /*2dbc0*/  STS.U16 [R0+0x8a00], R23 ;  /* 0x008a001700007388 */ /* 0x0001e80000000400 */
[----:B------:R0:W-:Y:S04]  /*2dbd0*/  STS.U16 [R0+0x9200], R24 ;  /* 0x0092001800007388 */ /* 0x0001e80000000400 */
[----:B------:R0:W-:Y:S04]  /*2dbe0*/  STS.U16 [R0+0x9a00], R6 ;  /* 0x009a000600007388 */ /* 0x0001e80000000400 */
[----:B------:R0:W-:Y:S04]  /*2dbf0*/  STS.U16 [R0+0xa200], R7 ;  /* 0x00a2000700007388 */ /* 0x0001e80000000400 */
[----:B-1----:R-:W4:Y:S04]  /*2dc00*/  LDL.LU R13, [R1+0x800] ;  /* 0x00080000010d7983 */ /* 0x002f280000300800 */
[----:B------:R1:W-:Y:S04]  /*2dc10*/  STS.U16 [R0+0xaa00], R2 ;  /* 0x00aa000200007388 */ /* 0x0003e80000000400 */
[----:B------:R1:W-:Y:S04]  /*2dc20*/  STS.U16 [R0+0xb200], R4 ;  /* 0x00b2000400007388 */ /* 0x0003e80000000400 */
[----:B0-----:R-:W4:Y:S04]  /*2dc30*/  LDL.LU R23, [R1+0x7e0] ;  /* 0x0007e00001177983 */ /* 0x001f280000300800 */
[----:B------:R-:W4:Y:S04]  /*2dc40*/  LDL.LU R24, [R1+0x7c0] ;  /* 0x0007c00001187983 */ /* 0x000f280000300800 */
[----:B------:R-:W4:Y:S04]  /*2dc50*/  LDL.LU R6, [R1+0x7a0] ;  /* 0x0007a00001067983 */ /* 0x000f280000300800 */
[----:B------:R-:W-:Y:S04]  /*2dc60*/  STS.U16 [R0+0xba00], R22 ;  /* 0x00ba001600007388 */ /* 0x000fe80000000400 */
[----:B------:R-:W-:Y:S04]  /*2dc70*/  STS.U16 [R0+0xc200], R25 ;  /* 0x00c2001900007388 */ /* 0x000fe80000000400 */
[----:B------:R-:W4:Y:S04]  /*2dc80*/  LDL.LU R7, [R1+0x600] ;  /* 0x0006000001077983 */ /* 0x000f280000300800 */
[----:B------:R-:W-:Y:S04]  /*2dc90*/  STS.U16 [R0+0xca00], R26 ;  /* 0x00ca001a00007388 */ /* 0x000fe80000000400 */
[----:B-1----:R-:W4:Y:S04]  /*2dca0*/  LDL.LU R2, [R1+0x5e0] ;  /* 0x0005e00001027983 */ /* 0x002f280000300800 */
[----:B------:R-:W-:Y:S04]  /*2dcb0*/  STS.U16 [R0+0xd200], R27 ;  /* 0x00d2001b00007388 */ /* 0x000fe80000000400 */
[----:B------:R-:W4:Y:S04]  /*2dcc0*/  LDL.LU R4, [R1+0x5c0] ;  /* 0x0005c00001047983 */ /* 0x000f280000300800 */
[----:B------:R0:W-:Y:S04]  /*2dcd0*/  STS.U16 [R0+0xda00], R9 ;  /* 0x00da000900007388 */ /* 0x0001e80000000400 */
[----:B------:R-:W-:Y:S04]  /*2dce0*/  STS.U16 [R0+0xe200], R29 ;  /* 0x00e2001d00007388 */ /* 0x000fe80000000400 */
[----:B0-----:R-:W4:Y:S04]  /*2dcf0*/  LDL.LU R9, [R1+0x4f0] ;  /* 0x0004f00001097983 */ /* 0x001f280000300800 */
[----:B--2---:R0:W-:Y:S04]  /*2dd00*/  STS.U16 [R0+0xea00], R14 ;  /* 0x00ea000e00007388 */ /* 0x0041e80000000400 */
[----:B0-----:R-:W2:Y:S04]  /*2dd10*/  LDL.LU R14, [R1+0x4b0] ;  /* 0x0004b000010e7983 */ /* 0x001ea80000300800 */
[----:B---3--:R0:W-:Y:S04]  /*2dd20*/  STS.U16 [R0+0xf200], R15 ;  /* 0x00f2000f00007388 */ /* 0x0081e80000000400 */
[----:B0-----:R-:W3:Y:S04]  /*2dd30*/  LDL.LU R15, [R1+0x46c] ;  /* 0x00046c00010f7983 */ /* 0x001ee80000300800 */
[----:B------:R-:W3:Y:S04]  /*2dd40*/  LDL.LU R20, [R1+0x428] ;  /* 0x0004280001147983 */ /* 0x000ee80000300800 */
[----:B----4-:R0:W-:Y:S04]  /*2dd50*/  STS.U16 [R0+0xfa00], R5 ;  /* 0x00fa000500007388 */ /* 0x0101e80000000400 */
[----:B0-----:R-:W4:Y:S01]  /*2dd60*/  LDL.LU R5, [R1+0x3ec] ;  /* 0x0003ec0001057983 */ /* 0x001f220000300800 */
[----:B------:R-:W-:-:S05]  /*2dd70*/  LOP3.LUT R12, R12, 0x30, RZ, 0x3c, !PT ;  /* 0x000000300c0c7812 */ /* 0x000fca00078e3cff */
[----:B------:R0:W-:Y:S04]  /*2dd80*/  STS.U16 [R12+0x300], R10 ;  /* 0x0003000a0c007388 */ /* 0x0001e80000000400 */
[----:B0-----:R-:W4:Y:S04]  /*2dd90*/  LDL.LU R10, [R1+0x36c] ;  /* 0x00036c00010a7983 */ /* 0x001f280000300800 */
[----:B------:R-:W4:Y:S04]  /*2dda0*/  LDL.LU R21, [R1+0x34c] ;  /* 0x00034c0001157983 */ /* 0x000f280000300800 */
[----:B------:R-:W4:Y:S04]  /*2ddb0*/  LDL.LU R25, [R1+0x32c] ;  /* 0x00032c0001197983 */ /* 0x000f280000300800 */
[----:B------:R-:W4:Y:S04]  /*2ddc0*/  LDL.LU R26, [R1+0x30c] ;  /* 0x00030c00011a7983 */ /* 0x000f280000300800 */
[----:B------:R-:W4:Y:S04]  /*2ddd0*/  LDL.LU R27, [R1+0x2ec] ;  /* 0x0002ec00011b7983 */ /* 0x000f280000300800 */
[----:B------:R-:W4:Y:S04]  /*2dde0*/  LDL.LU R29, [R1+0x2cc] ;  /* 0x0002cc00011d7983 */ /* 0x000f280000300800 */
[----:B------:R0:W-:Y:S04]  /*2ddf0*/  STS.U16 [R12+0xb00], R13 ;  /* 0x000b000d0c007388 */ /* 0x0001e80000000400 */
[----:B------:R-:W4:Y:S04]  /*2de00*/  LDL.LU R0, [R1+0x2ac] ;  /* 0x0002ac0001007983 */ /* 0x000f280000300800 */
[----:B------:R1:W-:Y:S04]  /*2de10*/  STS.U16 [R12+0x1300], R23 ;  /* 0x001300170c007388 */ /* 0x0003e80000000400 */
[----:B0-----:R-:W4:Y:S04]  /*2de20*/  LDL.LU R13, [R1+0x28c] ;  /* 0x00028c00010d7983 */ /* 0x001f280000300800 */
[----:B------:R-:W4:Y:S04]  /*2de30*/  LDL.LU R22, [R1+0x26c] ;  /* 0x00026c0001167983 */ /* 0x000f280000300800 */
[----:B------:R0:W-:Y:S04]  /*2de40*/  STS.U16 [R12+0x1b00], R24 ;  /* 0x001b00180c007388 */ /* 0x0001e80000000400 */
[----:B-1----:R-:W4:Y:S04]  /*2de50*/  LDL.LU R23, [R1+0x24c] ;  /* 0x00024c0001177983 */ /* 0x002f280000300800 */
[----:B------:R1:W-:Y:S04]  /*2de60*/  STS.U16 [R12+0x2300], R6 ;  /* 0x002300060c007388 */ /* 0x0003e80000000400 */
[----:B0-----:R-:W4:Y:S04]  /*2de70*/  LDL.LU R24, [R1+0x22c] ;  /* 0x00022c0001187983 */ /* 0x001f280000300800 */
        /* <DEDUP_REMOVED lines=8> */
[----:B-1----:R-:W4:Y:S04]  /*2df00*/  LDL.LU R9, [R1+0x188] ;  /* 0x0001880001097983 */ /* 0x002f280000300800 */
[----:B--2---:R0:W-:Y:S04]  /*2df10*/  STS.U16 [R12+0x4b00], R14 ;  /* 0x004b000e0c007388 */ /* 0x0041e80000000400 */
[----:B0-----:R-:W2:Y:S04]  /*2df20*/  LDL.LU R14, [R1+0x184] ;  /* 0x00018400010e7983 */ /* 0x001ea80000300800 */
[----:B---3--:R0:W-:Y:S04]  /*2df30*/  STS.U16 [R12+0x5300], R15 ;  /* 0x0053000f0c007388 */ /* 0x0081e80000000400 */
[----:B0-----:R-:W3:Y:S04]  /*2df40*/  LDL.LU R15, [R1+0x180] ;  /* 0x00018000010f7983 */ /* 0x001ee80000300800 */
[----:B------:R-:W-:Y:S04]  /*2df50*/  STS.U16 [R12+0x5b00], R20 ;  /* 0x005b00140c007388 */ /* 0x000fe80000000400 */
[----:B----4-:R0:W-:Y:S04]  /*2df60*/  STS.U16 [R12+0x6300], R5 ;  /* 0x006300050c007388 */ /* 0x0101e80000000400 */
[----:B0-----:R-:W4:Y:S04]  /*2df70*/  LDL.LU R5, [R1+0x17c] ;  /* 0x00017c0001057983 */ /* 0x001f280000300800 */
[----:B------:R0:W-:Y:S04]  /*2df80*/  STS.U16 [R12+0x6b00], R10 ;  /* 0x006b000a0c007388 */ /* 0x0001e80000000400 */
[----:B------:R-:W-:Y:S04]  /*2df90*/  STS.U16 [R12+0x7300], R21 ;  /* 0x007300150c007388 */ /* 0x000fe80000000400 */
[----:B------:R1:W-:Y:S04]  /*2dfa0*/  STS.U16 [R12+0x7b00], R25 ;  /* 0x007b00190c007388 */ /* 0x0003e80000000400 */
[----:B------:R1:W-:Y:S04]  /*2dfb0*/  STS.U16 [R12+0x8300], R26 ;  /* 0x0083001a0c007388 */ /* 0x0003e80000000400 */
[----:B------:R1:W-:Y:S04]  /*2dfc0*/  STS.U16 [R12+0x8b00], R27 ;  /* 0x008b001b0c007388 */ /* 0x0003e80000000400 */
[----:B0-----:R-:W4:Y:S04]  /*2dfd0*/  LDL.LU R10, [R1+0x81c] ;  /* 0x00081c00010a7983 */ /* 0x001f280000300800 */
[----:B------:R0:W-:Y:S04]  /*2dfe0*/  STS.U16 [R12+0x9300], R29 ;  /* 0x0093001d0c007388 */ /* 0x0001e80000000400 */
[----:B------:R0:W-:Y:S04]  /*2dff0*/  STS.U16 [R12+0x9b00], R0 ;  /* 0x009b00000c007388 */ /* 0x0001e80000000400 */
[----:B-1----:R-:W4:Y:S04]  /*2e000*/  LDL.LU R25, [R1+0x7fc] ;  /* 0x0007fc0001197983 */ /* 0x002f280000300800 */
[----:B------:R1:W-:Y:S04]  /*2e010*/  STS.U16 [R12+0xa300], R13 ;  /* 0x00a3000d0c007388 */ /* 0x0003e80000000400 */
[----:B------:R-:W-:Y:S04]  /*2e020*/  STS.U16 [R12+0xab00], R22 ;  /* 0x00ab00160c007388 */ /* 0x000fe80000000400 */
[----:B------:R-:W4:Y:S04]  /*2e030*/  LDL.LU R26, [R1+0x7dc] ;  /* 0x0007dc00011a7983 */ /* 0x000f280000300800 */
[----:B------:R-:W-:Y:S04]  /*2e040*/  STS.U16 [R12+0xb300], R23 ;  /* 0x00b300170c007388 */ /* 0x000fe80000000400 */
[----:B------:R-:W4:Y:S04]  /*2e050*/  LDL.LU R27, [R1+0x7bc] ;  /* 0x0007bc00011b7983 */ /* 0x000f280000300800 */
[----:B------:R-:W-:Y:S04]  /*2e060*/  STS.U16 [R12+0xbb00], R24 ;  /* 0x00bb00180c007388 */ /* 0x000fe80000000400 */
[----:B0-----:R-:W4:Y:S04]  /*2e070*/  LDL.LU R29, [R1+0x61c] ;  /* 0x00061c00011d7983 */ /* 0x001f280000300800 */
[----:B------:R-:W-:Y:S04]  /*2e080*/  STS.U16 [R12+0xc300], R6 ;  /* 0x00c300060c007388 */ /* 0x000fe80000000400 */
[----:B------:R-:W4:Y:S04]  /*2e090*/  LDL.LU R0, [R1+0x5fc] ;  /* 0x0005fc0001007983 */ /* 0x000f280000300800 */
[----:B------:R-:W-:Y:S04]  /*2e0a0*/  STS.U16 [R12+0xcb00], R7 ;  /* 0x00cb00070c007388 */ /* 0x000fe80000000400 */
[----:B-1----:R-:W4:Y:S04]  /*2e0b0*/  LDL.LU R13, [R1+0x5dc] ;  /* 0x0005dc00010d7983 */ /* 0x002f280000300800 */
[----:B------:R-:W-:Y:S04]  /*2e0c0*/  STS.U16 [R12+0xd300], R2 ;  /* 0x00d300020c007388 */ /* 0x000fe80000000400 */
[----:B------:R-:W-:Y:S04]  /*2e0d0*/  STS.U16 [R12+0xdb00], R4 ;  /* 0x00db00040c007388 */ /* 0x000fe80000000400 */
[----:B------:R-:W-:Y:S04]  /*2e0e0*/  STS.U16 [R12+0xe300], R9 ;  /* 0x00e300090c007388 */ /* 0x000fe80000000400 */
[----:B--2---:R0:W-:Y:S04]  /*2e0f0*/  STS.U16 [R12+0xeb00], R14 ;  /* 0x00eb000e0c007388 */ /* 0x0041e80000000400 */
[----:B0-----:R-:W2:Y:S04]  /*2e100*/  LDL.LU R14, [R1+0x5bc] ;  /* 0x0005bc00010e7983 */ /* 0x001ea80000300800 */
[----:B------:R-:W2:Y:S04]  /*2e110*/  LDL.LU R28, [R1+0x4e8] ;  /* 0x0004e800011c7983 */ /* 0x000ea80000300800 */
[----:B---3--:R0:W-:Y:S04]  /*2e120*/  STS.U16 [R12+0xf300], R15 ;  /* 0x00f3000f0c007388 */ /* 0x0081e80000000400 */
[----:B0-----:R-:W3:Y:S04]  /*2e130*/  LDL.LU R15, [R1+0x4a8] ;  /* 0x0004a800010f7983 */ /* 0x001ee80000300800 */
[----:B----4-:R0:W-:Y:S04]  /*2e140*/  STS.U16 [R12+0xfb00], R5 ;  /* 0x00fb00050c007388 */ /* 0x0101e80000000400 */
[----:B0-----:R-:W4:Y:S04]  /*2e150*/  LDL.LU R5, [R1+0x468] ;  /* 0x0004680001057983 */ /* 0x001f280000300800 */
[----:B------:R-:W4:Y:S04]  /*2e160*/  LDL.LU R19, [R1+0x420] ;  /* 0x0004200001137983 */ /* 0x000f280000300800 */
[----:B------:R-:W4:Y:S04]  /*2e170*/  LDL.LU R6, [R1+0x38c] ;  /* 0x00038c0001067983 */ /* 0x000f280000300800 */
[----:B------:R-:W4:Y:S04]  /*2e180*/  LDL.LU R7, [R1+0x368] ;  /* 0x0003680001077983 */ /* 0x000f280000300800 */
[----:B------:R-:W4:Y:S04]  /*2e190*/  LDL.LU R2, [R1+0x348] ;  /* 0x0003480001027983 */ /* 0x000f280000300800 */
[----:B------:R-:W4:Y:S04]  /*2e1a0*/  LDL.LU R4, [R1+0x328] ;  /* 0x0003280001047983 */ /* 0x000f280000300800 */
[----:B------:R-:W4:Y:S01]  /*2e1b0*/  LDL.LU R12, [R1+0x308] ;  /* 0x00030800010c7983 */ /* 0x000f220000300800 */
[----:B------:R-:W-:-:S05]  /*2e1c0*/  IMAD.SHL.U32 R8, R8, 0x2, RZ ;  /* 0x0000000208087824 */ /* 0x000fca00078e00ff */
[----:B------:R-:W-:-:S05]  /*2e1d0*/  LOP3.LUT R9, R8, 0x40, RZ, 0x3c, !PT ;  /* 0x0000004008097812 */ /* 0x000fca00078e3cff */
[----:B------:R0:W-:Y:S04]  /*2e1e0*/  STS.U16 [R9+0x400], R10 ;  /* 0x0004000a09007388 */ /* 0x0001e80000000400 */
[----:B0-----:R-:W4:Y:S04]  /*2e1f0*/  LDL.LU R10, [R1+0x2e8] ;  /* 0x0002e800010a7983 */ /* 0x001f280000300800 */
[----:B------:R-:W4:Y:S04]  /*2e200*/  LDL.LU R20, [R1+0x2c8] ;  /* 0x0002c80001147983 */ /* 0x000f280000300800 */
[----:B------:R-:W4:Y:S04]  /*2e210*/  LDL.LU R21, [R1+0x2a8] ;  /* 0x0002a80001157983 */ /* 0x000f280000300800 */
[----:B------:R-:W4:Y:S04]  /*2e220*/  LDL.LU R22, [R1+0x288] ;  /* 0x0002880001167983 */ /* 0x000f280000300800 */
[----:B------:R0:W-:Y:S04]  /*2e230*/  STS.U16 [R9+0xc00], R25 ;  /* 0x000c001909007388 */ /* 0x0001e80000000400 */
[----:B------:R-:W4:Y:S04]  /*2e240*/  LDL.LU R23, [R1+0x268] ;  /* 0x0002680001177983 */ /* 0x000f280000300800 */
[----:B------:R1:W-:Y:S04]  /*2e250*/  STS.U16 [R9+0x1400], R26 ;  /* 0x0014001a09007388 */ /* 0x0003e80000000400 */
[----:B------:R-:W4:Y:S04]  /*2e260*/  LDL.LU R24, [R1+0x248] ;  /* 0x0002480001187983 */ /* 0x000f280000300800 */
[----:B------:R1:W-:Y:S04]  /*2e270*/  STS.U16 [R9+0x1c00], R27 ;  /* 0x001c001b09007388 */ /* 0x0003e80000000400 */
[----:B0-----:R-:W4:Y:S04]  /*2e280*/  LDL.LU R25, [R1+0x228] ;  /* 0x0002280001197983 */ /* 0x001f280000300800 */
[----:B------:R0:W-:Y:S04]  /*2e290*/  STS.U16 [R9+0x2400], R29 ;  /* 0x0024001d09007388 */ /* 0x0001e80000000400 */
[----:B-1----:R-:W4:Y:S04]  /*2e2a0*/  LDL.LU R26, [R1+0x208] ;  /* 0x00020800011a7983 */ /* 0x002f280000300800 */
[----:B------:R1:W-:Y:S04]  /*2e2b0*/  STS.U16 [R9+0x2c00], R0 ;  /* 0x002c000009007388 */ /* 0x0003e80000000400 */
[----:B------:R-:W4:Y:S04]  /*2e2c0*/  LDL.LU R27, [R1+0x1b8] ;  /* 0x0001b800011b7983 */ /* 0x000f280000300800 */
[----:B------:R1:W-:Y:S04]  /*2e2d0*/  STS.U16 [R9+0x3400], R13 ;  /* 0x0034000d09007388 */ /* 0x0003e80000000400 */
[----:B0-----:R-:W4:Y:S04]  /*2e2e0*/  LDL.LU R29, [R1+0x178] ;  /* 0x00017800011d7983 */ /* 0x001f280000300800 */
[----:B-1----:R-:W4:Y:S04]  /*2e2f0*/  LDL.LU R0, [R1+0x168] ;  /* 0x0001680001007983 */ /* 0x002f280000300800 */
[----:B------:R-:W4:Y:S04]  /*2e300*/  LDL.LU R13, [R1+0x164] ;  /* 0x00016400010d7983 */ /* 0x000f280000300800 */
[----:B--2---:R0:W-:Y:S04]  /*2e310*/  STS.U16 [R9+0x3c00], R14 ;  /* 0x003c000e09007388 */ /* 0x0041e80000000400 */
[----:B------:R-:W-:Y:S04]  /*2e320*/  STS.U16 [R9+0x4400], R28 ;  /* 0x0044001c09007388 */ /* 0x000fe80000000400 */
        /* <DEDUP_REMOVED lines=16> */
[----:B------:R0:W-:Y:S04]  /*2e430*/  STS.U16 [R9+0x8c00], R10 ;  /* 0x008c000a09007388 */ /* 0x0001e80000000400 */
[----:B------:R-:W-:Y:S04]  /*2e440*/  STS.U16 [R9+0x9400], R20 ;  /* 0x0094001409007388 */ /* 0x000fe80000000400 */
[----:B------:R-:W-:Y:S04]  /*2e450*/  STS.U16 [R9+0x9c00], R21 ;  /* 0x009c001509007388 */ /* 0x000fe80000000400 */
[----:B0-----:R-:W4:Y:S04]  /*2e460*/  LDL.LU R10, [R1+0x5f8] ;  /* 0x0005f800010a7983 */ /* 0x001f280000300800 */
[----:B------:R-:W-:Y:S04]  /*2e470*/  STS.U16 [R9+0xa400], R22 ;  /* 0x00a4001609007388 */ /* 0x000fe80000000400 */
[----:B------:R-:W-:Y:S04]  /*2e480*/  STS.U16 [R9+0xac00], R23 ;  /* 0x00ac001709007388 */ /* 0x000fe80000000400 */
[----:B------:R-:W4:Y:S04]  /*2e490*/  LDL.LU R28, [R1+0x5d8] ;  /* 0x0005d800011c7983 */ /* 0x000f280000300800 */
[----:B------:R-:W-:Y:S04]  /*2e4a0*/  STS.U16 [R9+0xb400], R24 ;  /* 0x00b4001809007388 */ /* 0x000fe80000000400 */
[----:B------:R-:W-:Y:S04]  /*2e4b0*/  STS.U16 [R9+0xbc00], R25 ;  /* 0x00bc001909007388 */ /* 0x000fe80000000400 */
[----:B------:R0:W-:Y:S04]  /*2e4c0*/  STS.U16 [R9+0xc400], R26 ;  /* 0x00c4001a09007388 */ /* 0x0001e80000000400 */
[----:B------:R-:W-:Y:S04]  /*2e4d0*/  STS.U16 [R9+0xcc00], R27 ;  /* 0x00cc001b09007388 */ /* 0x000fe80000000400 */
[----:B------:R-:W-:Y:S04]  /*2e4e0*/  STS.U16 [R9+0xd400], R29 ;  /* 0x00d4001d09007388 */ /* 0x000fe80000000400 */
[----:B------:R-:W-:Y:S04]  /*2e4f0*/  STS.U16 [R9+0xdc00], R0 ;  /* 0x00dc000009007388 */ /* 0x000fe80000000400 */
[----:B------:R-:W-:Y:S01]  /*2e500*/  STS.U16 [R9+0xe400], R13 ;  /* 0x00e4000d09007388 */ /* 0x000fe20000000400 */
[----:B0-----:R-:W-:-:S03]  /*2e510*/  LOP3.LUT R26, R8, 0x50, RZ, 0x3c, !PT ;  /* 0x00000050081a7812 */ /* 0x001fc600078e3cff */
[----:B--2---:R0:W-:Y:S04]  /*2e520*/  STS.U16 [R9+0xec00], R14 ;  /* 0x00ec000e09007388 */ /* 0x0041e80000000400 */
[----:B0-----:R-:W2:Y:S04]  /*2e530*/  LDL.LU R14, [R1+0x5b8] ;  /* 0x0005b800010e7983 */ /* 0x001ea80000300800 */
[----:B---3--:R0:W-:Y:S04]  /*2e540*/  STS.U16 [R9+0xf400], R15 ;  /* 0x00f4000f09007388 */ /* 0x0081e80000000400 */
[----:B0-----:R-:W3:Y:S04]  /*2e550*/  LDL.LU R15, [R1+0x4e0] ;  /* 0x0004e000010f7983 */ /* 0x001ee80000300800 */
[----:B------:R-:W3:Y:S04]  /*2e560*/  LDL.LU R19, [R1+0x49c] ;  /* 0x00049c0001137983 */ /* 0x000ee80000300800 */
[----:B------:R-:W3:Y:S04]  /*2e570*/  LDL.LU R27, [R1+0x460] ;  /* 0x00046000011b7983 */ /* 0x000ee80000300800 */
[----:B------:R-:W3:Y:S04]  /*2e580*/  LDL.LU R0, [R1+0x41c] ;  /* 0x00041c0001007983 */ /* 0x000ee80000300800 */
[----:B------:R-:W3:Y:S04]  /*2e590*/  LDL.LU R13, [R1+0x384] ;  /* 0x00038400010d7983 */ /* 0x000ee80000300800 */
[----:B----4-:R0:W-:Y:S04]  /*2e5a0*/  STS.U16 [R9+0xfc00], R5 ;  /* 0x00fc000509007388 */ /* 0x0101e80000000400 */
[----:B------:R-:W4:Y:S04]  /*2e5b0*/  LDL.LU R8, [R1+0x364] ;  /* 0x0003640001087983 */ /* 0x000f280000300800 */
        /* <DEDUP_REMOVED lines=18> */
[----:B0-----:R-:W4:Y:S04]  /*2e6e0*/  LDL.LU R12, [R1+0x154] ;  /* 0x00015400010c7983 */ /* 0x001f280000300800 */
[----:B------:R0:W-:Y:S04]  /*2e6f0*/  STS.U16 [R26+0x2d00], R10 ;  /* 0x002d000a1a007388 */ /* 0x0001e80000000400 */
[----:B0-----:R-:W4:Y:S04]  /*2e700*/  LDL.LU R10, [R1+0xe8] ;  /* 0x0000e800010a7983 */ /* 0x001f280000300800 */
[----:B------:R-:W-:Y:S04]  /*2e710*/  STS.U16 [R26+0x3500], R28 ;  /* 0x0035001c1a007388 */ /* 0x000fe80000000400 */
[----:B--2---:R0:W-:Y:S04]  /*2e720*/  STS.U16 [R26+0x3d00], R14 ;  /* 0x003d000e1a007388 */ /* 0x0041e80000000400 */
[----:B0-----:R-:W2:Y:S04]  /*2e730*/  LDL.LU R14, [R1+0xe0] ;  /* 0x0000e000010e7983 */ /* 0x001ea80000300800 */
[----:B---3--:R0:W-:Y:S04]  /*2e740*/  STS.U16 [R26+0x4500], R15 ;  /* 0x0045000f1a007388 */ /* 0x0081e80000000400 */
[----:B0-----:R-:W3:Y:S04]  /*2e750*/  LDL.LU R15, [R1+0xdc] ;  /* 0x0000dc00010f7983 */ /* 0x001ee80000300800 */
[----:B------:R-:W-:Y:S04]  /*2e760*/  STS.U16 [R26+0x4d00], R19 ;  /* 0x004d00131a007388 */ /* 0x000fe80000000400 */
[----:B------:R0:W-:Y:S04]  /*2e770*/  STS.U16 [R26+0x5500], R27 ;  /* 0x0055001b1a007388 */ /* 0x0001e80000000400 */
[----:B------:R1:W-:Y:S04]  /*2e780*/  STS.U16 [R26+0x5d00], R0 ;  /* 0x005d00001a007388 */ /* 0x0003e80000000400 */
[----:B------:R4:W-:Y:S04]  /*2e790*/  STS.U16 [R26+0x6500], R13 ;  /* 0x0065000d1a007388 */ /* 0x0009e80000000400 */
[----:B0-----:R-:W3:Y:S04]  /*2e7a0*/  LDL.LU R27, [R1+0xd8] ;  /* 0x0000d800011b7983 */ /* 0x001ee80000300800 */
[----:B-1----:R-:W3:Y:S04]  /*2e7b0*/  LDL.LU R0, [R1+0x814] ;  /* 0x0008140001007983 */ /* 0x002ee80000300800 */
[----:B----4-:R0:W-:Y:S04]  /*2e7c0*/  STS.U16 [R26+0x6d00], R8 ;  /* 0x006d00081a007388 */ /* 0x0101e80000000400 */
[----:B------:R-:W4:Y:S04]  /*2e7d0*/  LDL.LU R13, [R1+0x7f4] ;  /* 0x0007f400010d7983 */ /* 0x000f280000300800 */
[----:B------:R1:W-:Y:S04]  /*2e7e0*/  STS.U16 [R26+0x7500], R9 ;  /* 0x007500091a007388 */ /* 0x0003e80000000400 */
[----:B0-----:R-:W4:Y:S04]  /*2e7f0*/  LDL.LU R8, [R1+0x7d4] ;  /* 0x0007d40001087983 */ /* 0x001f280000300800 */
[----:B------:R0:W-:Y:S04]  /*2e800*/  STS.U16 [R26+0x7d00], R5 ;  /* 0x007d00051a007388 */ /* 0x0001e80000000400 */
[----:B-1----:R-:W4:Y:S04]  /*2e810*/  LDL.LU R9, [R1+0x7b4] ;  /* 0x0007b40001097983 */ /* 0x002f280000300800 */
[----:B0-----:R-:W4:Y:S04]  /*2e820*/  LDL.LU R5, [R1+0x614] ;  /* 0x0006140001057983 */ /* 0x001f280000300800 */
        /* <DEDUP_REMOVED lines=13> */
[----:B------:R0:W-:Y:S04]  /*2e900*/  STS.U16 [R26+0xe500], R10 ;  /* 0x00e5000a1a007388 */ /* 0x0001e80000000400 */
[----:B0-----:R-:W4:Y:S04]  /*2e910*/  LDL.LU R10, [R1+0x5d4] ;  /* 0x0005d400010a7983 */ /* 0x001f280000300800 */
[----:B------:R-:W4:Y:S04]  /*2e920*/  LDL.LU R28, [R1+0x5b4] ;  /* 0x0005b400011c7983 */ /* 0x000f280000300800 */
[----:B------:R-:W4:Y:S04]  /*2e930*/  LDL.LU R29, [R1+0x4d4] ;  /* 0x0004d400011d7983 */ /* 0x000f280000300800 */
[----:B------:R-:W4:Y:S04]  /*2e940*/  LDL.LU R7, [R1+0x498] ;  /* 0x0004980001077983 */ /* 0x000f280000300800 */
[----:B------:R-:W4:Y:S04]  /*2e950*/  LDL.LU R2, [R1+0x458] ;  /* 0x0004580001027983 */ /* 0x000f280000300800 */
[----:B------:R-:W4:Y:S01]  /*2e960*/  LDL.LU R4, [R1+0x418] ;  /* 0x0004180001047983 */ /* 0x000f220000300800 */
[----:B------:R-:W-:-:S03]  /*2e970*/  LOP3.LUT R6, R11, 0x60, RZ, 0x3c, !PT ;  /* 0x000000600b067812 */ /* 0x000fc600078e3cff */
        /* <DEDUP_REMOVED lines=8> */
[----:B------:R-:W3:Y:S04]  /*2ea00*/  LDL.LU R23, [R1+0x2c0] ;  /* 0x0002c00001177983 */ /* 0x000ee80000300800 */
[----:B------:R-:W3:Y:S04]  /*2ea10*/  LDL.LU R24, [R1+0x2a0] ;  /* 0x0002a00001187983 */ /* 0x000ee80000300800 */
[----:B------:R0:W-:Y:S04]  /*2ea20*/  STS.U16 [R26+0xfd00], R27 ;  /* 0x00fd001b1a007388 */ /* 0x0001e80000000400 */
[----:B------:R-:W3:Y:S04]  /*2ea30*/  LDL.LU R25, [R1+0x280] ;  /* 0x0002800001197983 */ /* 0x000ee80000300800 */
[----:B------:R1:W-:Y:S04]  /*2ea40*/  STS.U16 [R6+0x600], R0 ;  /* 0x0006000006007388 */ /* 0x0003e80000000400 */
[----:B0-----:R-:W3:Y:S04]  /*2ea50*/  LDL.LU R26, [R1+0x260] ;  /* 0x00026000011a7983 */ /* 0x001ee80000300800 */
[----:B------:R-:W3:Y:S04]  /*2ea60*/  LDL.LU R27, [R1+0x240] ;  /* 0x00024000011b7983 */ /* 0x000ee80000300800 */
[----:B----4-:R0:W-:Y:S04]  /*2ea70*/  STS.U16 [R6+0xe00], R13 ;  /* 0x000e000d06007388 */ /* 0x0101e80000000400 */
        /* <DEDUP_REMOVED lines=8> */
[----:B------:R0:W-:Y:S04]  /*2eb00*/  STS.U16 [R6+0x2e00], R12 ;  /* 0x002e000c06007388 */ /* 0x0001e80000000400 */
[----:B0-----:R-:W4:Y:S04]  /*2eb10*/  LDL.LU R12, [R1+0xe4] ;  /* 0x0000e400010c7983 */ /* 0x001f280000300800 */
[----:B------:R0:W-:Y:S04]  /*2eb20*/  STS.U16 [R6+0x3600], R10 ;  /* 0x0036000a06007388 */ /* 0x0001e80000000400 */
        /* <DEDUP_REMOVED lines=9> */
[----:B0-----:R-:W4:Y:S04]  /*2ebc0*/  LDL.LU R4, [R1+0x7f0] ;  /* 0x0007f00001047983 */ /* 0x001f280000300800 */
[----:B--2---:R0:W-:Y:S04]  /*2ebd0*/  STS.U16 [R6+0x6600], R14 ;  /* 0x0066000e06007388 */ /* 0x0041e80000000400 */
[----:B0-----:R-:W2:Y:S04]  /*2ebe0*/  LDL.LU R14, [R1+0x7d0] ;  /* 0x0007d000010e7983 */ /* 0x001ea80000300800 */
[----:B---3--:R0:W-:Y:S04]  /*2ebf0*/  STS.U16 [R6+0x6e00], R15 ;  /* 0x006e000f06007388 */ /* 0x0081e80000000400 */
[----:B0-----:R-:W3:Y:S04]  /*2ec00*/  LDL.LU R15, [R1+0x7b0] ;  /* 0x0007b000010f7983 */ /* 0x001ee80000300800 */
        /* <DEDUP_REMOVED lines=9> */
[----:B----4-:R-:W-:Y:S04]  /*2eca0*/  STS.U16 [R6+0xbe00], R0 ;  /* 0x00be000006007388 */ /* 0x010fe80000000400 */
[----:B------:R-:W-:Y:S04]  /*2ecb0*/  STS.U16 [R6+0xc600], R13 ;  /* 0x00c6000d06007388 */ /* 0x000fe80000000400 */
[----:B------:R-:W-:Y:S04]  /*2ecc0*/  STS.U16 [R6+0xce00], R8 ;  /* 0x00ce000806007388 */ /* 0x000fe80000000400 */
[----:B------:R-:W-:Y:S04]  /*2ecd0*/  STS.U16 [R6+0xd600], R9 ;  /* 0x00d6000906007388 */ /* 0x000fe80000000400 */
[----:B------:R0:W-:Y:S04]  /*2ece0*/  STS.U16 [R6+0xde00], R5 ;  /* 0x00de000506007388 */ /* 0x0001e80000000400 */
[----:B0-----:R-:W4:Y:S04]  /*2ecf0*/  LDL.LU R5, [R1+0x610] ;  /* 0x0006100001057983 */ /* 0x001f280000300800 */
[----:B------:R-:W4:Y:S04]  /*2ed00*/  LDL.LU R19, [R1+0x5f0] ;  /* 0x0005f00001137983 */ /* 0x000f280000300800 */
[----:B------:R-:W4:Y:S01]  /*2ed10*/  LDL.LU R0, [R1+0x5d0] ;  /* 0x0005d00001007983 */ /* 0x000f220000300800 */
[----:B------:R-:W-:-:S03]  /*2ed20*/  LOP3.LUT R8, R11, 0x70, RZ, 0x3c, !PT ;  /* 0x000000700b087812 */ /* 0x000fc600078e3cff */
[----:B------:R-:W4:Y:S04]  /*2ed30*/  LDL.LU R13, [R1+0x5b0] ;  /* 0x0005b000010d7983 */ /* 0x000f280000300800 */
[----:B------:R-:W4:Y:S04]  /*2ed40*/  LDL.LU R9, [R1+0x4c8] ;  /* 0x0004c80001097983 */ /* 0x000f280000300800 */
[----:B------:R0:W-:Y:S04]  /*2ed50*/  STS.U16 [R6+0xe600], R12 ;  /* 0x00e6000c06007388 */ /* 0x0001e80000000400 */
[----:B0-----:R-:W4:Y:S04]  /*2ed60*/  LDL.LU R12, [R1+0x490] ;  /* 0x00049000010c7983 */ /* 0x001f280000300800 */
[----:B------:R-:W4:Y:S04]  /*2ed70*/  LDL.LU R11, [R1+0x450] ;  /* 0x00045000010b7983 */ /* 0x000f280000300800 */
        /* <DEDUP_REMOVED lines=17> */
[----:B0-----:R-:W4:Y:S04]  /*2ee90*/  LDL.LU R2, [R1+0x21c] ;  /* 0x00021c0001027983 */ /* 0x001f280000300800 */
[----:B-1----:R-:W4:Y:S04]  /*2eea0*/  LDL.LU R4, [R1+0x1e0] ;  /* 0x0001e00001047983 */ /* 0x002f280000300800 */
[----:B--2---:R-:W-:Y:S04]  /*2eeb0*/  STS.U16 [R8+0x1700], R14 ;  /* 0x0017000e08007388 */ /* 0x004fe80000000400 */
[----:B---3--:R0:W-:Y:S04]  /*2eec0*/  STS.U16 [R8+0x1f00], R15 ;  /* 0x001f000f08007388 */ /* 0x0081e80000000400 */
[----:B0-----:R-:W2:Y:S04]  /*2eed0*/  LDL.LU R15, [R1+0x194] ;  /* 0x00019400010f7983 */ /* 0x001ea80000300800 */
[----:B------:R-:W3:Y:S04]  /*2eee0*/  LDL.LU R28, [R1+0x16c] ;  /* 0x00016c00011c7983 */ /* 0x000ee80000300800 */
[----:B------:R-:W3:Y:S04]  /*2eef0*/  LDL.LU R14, [R1+0xec] ;  /* 0x0000ec00010e7983 */ /* 0x000ee80000300800 */
[----:B----4-:R0:W-:Y:S04]  /*2ef00*/  STS.U16 [R8+0x2700], R5 ;  /* 0x0027000508007388 */ /* 0x0101e80000000400 */
        /* <DEDUP_REMOVED lines=13> */
[----:B------:R0:W-:Y:S04]  /*2efe0*/  STS.U16 [R8+0x5f00], R10 ;  /* 0x005f000a08007388 */ /* 0x0001e80000000400 */
        /* <DEDUP_REMOVED lines=27> */
[----:B--2---:R0:W-:Y:S04]  /*2f1a0*/  STS.U16 [R8+0xcf00], R15 ;  /* 0x00cf000f08007388 */ /* 0x0041e80000000400 */
[----:B0-----:R-:W0:Y:S04]  /*2f1b0*/  S2R R15, SR_TID.X ;  /* 0x00000000000f7919 */ /* 0x001e280000002100 */
[----:B---3--:R0:W-:Y:S04]  /*2f1c0*/  STS.U16 [R8+0xd700], R28 ;  /* 0x00d7001c08007388 */ /* 0x0081e80000000400 */
[----:B------:R-:W-:Y:S01]  /*2f1d0*/  STS.U16 [R8+0xdf00], R14 ;  /* 0x00df000e08007388 */ /* 0x000fe20000000400 */
[----:B0-----:R-:W-:-:S03]  /*2f1e0*/  LOP3.LUT R28, R15, 0x1c, RZ, 0xc0, !PT ;  /* 0x0000001c0f1c7812 */ /* 0x001fc600078ec0ff */
[----:B----4-:R0:W-:Y:S02]  /*2f1f0*/  STS.U16 [R8+0xe700], R5 ;  /* 0x00e7000508007388 */ /* 0x0101e40000000400 */
[C---:B0-----:R-:W-:Y:S02]  /*2f200*/  SHF.L.U32 R5, R15.reuse, 0x2, RZ ;  /* 0x000000020f057819 */ /* 0x041fe400000006ff */
[----:B------:R-:W-:Y:S02]  /*2f210*/  LOP3.LUT R15, R15, 0x60, RZ, 0xc0, !PT ;  /* 0x000000600f0f7812 */ /* 0x000fe400078ec0ff */
[----:B------:R-:W-:Y:S02]  /*2f220*/  LOP3.LUT R14, R5, 0x7c, RZ, 0xc0, !PT ;  /* 0x0000007c050e7812 */ /* 0x000fe400078ec0ff */
[----:B------:R-:W-:Y:S02]  /*2f230*/  SHF.R.U32.HI R15, RZ, 0x1, R15 ;  /* 0x00000001ff0f7819 */ /* 0x000fe4000001160f */
[----:B------:R-:W-:Y:S01]  /*2f240*/  LEA R14, R28, R14, 0x6 ;  /* 0x0000000e1c0e7211 */ /* 0x000fe200078e30ff */
[----:B------:R0:W-:Y:S03]  /*2f250*/  STS.U16 [R8+0xef00], R0 ;  /* 0x00ef000008007388 */ /* 0x0001e60000000400 */
[----:B------:R-:W-:-:S02]  /*2f260*/  LOP3.LUT R14, R14, R15, RZ, 0x3c, !PT ;  /* 0x0000000f0e0e7212 */ /* 0x000fc400078e3cff */
[----:B------:R-:W2:Y:S04]  /*2f270*/  LDL.LU R15, [R1+0xa0] ;  /* 0x0000a000010f7983 */ /* 0x000ea80000300800 */
[----:B------:R1:W-:Y:S04]  /*2f280*/  STS.U16 [R8+0xf700], R13 ;  /* 0x00f7000d08007388 */ /* 0x0003e80000000400 */
[----:B0-----:R-:W3:Y:S04]  /*2f290*/  LDL.LU R0, [R1+0x29dc] ;  /* 0x0029dc0001007983 */ /* 0x001ee80000300800 */
[----:B------:R0:W-:Y:S04]  /*2f2a0*/  STS.U16 [R8+0xff00], R9 ;  /* 0x00ff000908007388 */ /* 0x0001e80000000400 */
[----:B-1----:R-:W4:Y:S04]  /*2f2b0*/  LDL.LU R13, [R1+0x29d8] ;  /* 0x0029d800010d7983 */ /* 0x002f280000300800 */
[----:B------:R1:W-:Y:S04]  /*2f2c0*/  STS [R14+0x18000], R12 ;  /* 0x0180000c0e007388 */ /* 0x0003e80000000800 */
[----:B0-----:R-:W3:Y:S04]  /*2f2d0*/  LDL.LU R8, [R1+0x29d4] ;  /* 0x0029d40001087983 */ /* 0x001ee80000300800 */
[----:B------:R-:W3:Y:S04]  /*2f2e0*/  LDL.LU R9, [R1+0x29d0] ;  /* 0x0029d00001097983 */ /* 0x000ee80000300800 */
[----:B-1----:R-:W3:Y:S04]  /*2f2f0*/  LDL.LU R12, [R1+0x29cc] ;  /* 0x0029cc00010c7983 */ /* 0x002ee80000300800 */
[----:B------:R0:W-:Y:S04]  /*2f300*/  STS [R14+0x18800], R11 ;  /* 0x0188000b0e007388 */ /* 0x0001e80000000800 */
[----:B0-----:R-:W3:Y:S04]  /*2f310*/  LDL.LU R11, [R1+0x29c8] ;  /* 0x0029c800010b7983 */ /* 0x001ee80000300800 */
[----:B------:R0:W-:Y:S04]  /*2f320*/  STS [R14+0x18080], R10 ;  /* 0x0180800a0e007388 */ /* 0x0001e80000000800 */
[----:B0-----:R-:W4:Y:S04]  /*2f330*/  LDL.LU R10, [R1+0x29c4] ;  /* 0x0029c400010a7983 */ /* 0x001f280000300800 */
[----:B--2---:R-:W-:Y:S04]  /*2f340*/  STS [R14+0x18880], R15 ;  /* 0x0188800f0e007388 */ /* 0x004fe80000000800 */
[----:B---3--:R0:W-:Y:S04]  /*2f350*/  STS [R14+0x19000], R11 ;  /* 0x0190000b0e007388 */ /* 0x0081e80000000800 */
[----:B------:R1:W-:Y:S04]  /*2f360*/  STS [R14+0x19800], R12 ;  /* 0x0198000c0e007388 */ /* 0x0003e80000000800 */
[----:B----4-:R2:W-:Y:S04]  /*2f370*/  STS [R14+0x19080], R13 ;  /* 0x0190800d0e007388 */ /* 0x0105e80000000800 */
[----:B0-----:R-:W3:Y:S04]  /*2f380*/  LDL.LU R11, [R1+0x29c0] ;  /* 0x0029c000010b7983 */ /* 0x001ee80000300800 */
[----:B-1----:R-:W4:Y:S04]  /*2f390*/  LDL.LU R12, [R1+0x29bc] ;  /* 0x0029bc00010c7983 */ /* 0x002f280000300800 */
[----:B--2---:R-:W2:Y:S04]  /*2f3a0*/  LDL.LU R13, [R1+0x29b8] ;  /* 0x0029b800010d7983 */ /* 0x004ea80000300800 */
[----:B------:R0:W-:Y:S04]  /*2f3b0*/  STS [R14+0x19880], R0 ;  /* 0x019880000e007388 */ /* 0x0001e80000000800 */
[----:B------:R1:W-:Y:S01]  /*2f3c0*/  STS [R14+0x1a000], R7 ;  /* 0x01a000070e007388 */ /* 0x0003e20000000800 */
[----:B------:R-:W-:-:S03]  /*2f3d0*/  LOP3.LUT R5, R5, 0x7c, RZ, 0xc0, !PT ;  /* 0x0000007c05057812 */ /* 0x000fc600078ec0ff */
[----:B0-----:R-:W3:Y:S04]  /*2f3e0*/  LDL.LU R0, [R1+0x29b4] ;  /* 0x0029b40001007983 */ /* 0x001ee80000300800 */
[----:B-1----:R-:W0:Y:S04]  /*2f3f0*/  S2R R7, SR_TID.X ;  /* 0x0000000000077919 */ /* 0x002e280000002100 */
[----:B------:R0:W-:Y:S01]  /*2f400*/  STS [R14+0x1a800], R6 ;  /* 0x01a800060e007388 */ /* 0x0001e20000000800 */
[----:B------:R-:W-:-:S03]  /*2f410*/  IMAD R5, R28, 0x40, R5 ;  /* 0x000000401c057824 */ /* 0x000fc600078e0205 */
[----:B------:R-:W-:Y:S04]  /*2f420*/  STS [R14+0x1a080], R26 ;  /* 0x01a0801a0e007388 */ /* 0x000fe80000000800 */
[----:B------:R-:W-:Y:S01]  /*2f430*/  STS [R14+0x1a880], R25 ;  /* 0x01a880190e007388 */ /* 0x000fe20000000800 */
[----:B0-----:R-:W-:-:S04]  /*2f440*/  LOP3.LUT R6, R7, 0x60, RZ, 0xc0, !PT ;  /* 0x0000006007067812 */ /* 0x001fc800078ec0ff */
[----:B------:R-:W-:-:S04]  /*2f450*/  SHF.R.U32.HI R6, RZ, 0x1, R6 ;  /* 0x00000001ff067819 */ /* 0x000fc80000011606 */
[----:B------:R-:W-:Y:S01]  /*2f460*/  LOP3.LUT R5, R5, R6, RZ, 0x3c, !PT ;  /* 0x0000000605057212 */ /* 0x000fe200078e3cff */
[----:B------:R-:W-:Y:S03]  /*2f470*/  STS [R14+0x1b000], R22 ;  /* 0x01b000160e007388 */ /* 0x000fe60000000800 */
[----:B------:R-:W-:Y:S01]  /*2f480*/  LOP3.LUT R5, R5, 0x40, RZ, 0x3c, !PT ;  /* 0x0000004005057812 */ /* 0x000fe200078e3cff */
[----:B------:R-:W-:Y:S04]  /*2f490*/  STS [R14+0x1b800], R21 ;  /* 0x01b800150e007388 */ /* 0x000fe80000000800 */
[----:B------:R-:W-:Y:S04]  /*2f4a0*/  STS [R14+0x1b080], R18 ;  /* 0x01b080120e007388 */ /* 0x000fe80000000800 */
[----:B------:R-:W-:Y:S04]  /*2f4b0*/  STS [R14+0x1b880], R17 ;  /* 0x01b880110e007388 */ /* 0x000fe80000000800 */
[----:B--2---:R-:W-:Y:S04]  /*2f4c0*/  STS [R5+0x18000], R13 ;  /* 0x0180000d05007388 */ /* 0x004fe80000000800 */
[----:B----4-:R-:W-:Y:S04]  /*2f4d0*/  STS [R5+0x18800], R12 ;  /* 0x0188000c05007388 */ /* 0x010fe80000000800 */
[----:B---3--:R-:W-:Y:S04]  /*2f4e0*/  STS [R5+0x18080], R11 ;  /* 0x0180800b05007388 */ /* 0x008fe80000000800 */
[----:B------:R-:W-:Y:S04]  /*2f4f0*/  STS [R5+0x18880], R10 ;  /* 0x0188800a05007388 */ /* 0x000fe80000000800 */
[----:B------:R-:W-:Y:S04]  /*2f500*/  STS [R5+0x19000], R9 ;  /* 0x0190000905007388 */ /* 0x000fe80000000800 */
[----:B------:R-:W-:Y:S04]  /*2f510*/  STS [R5+0x19800], R8 ;  /* 0x0198000805007388 */ /* 0x000fe80000000800 */
[----:B------:R0:W-:Y:S04]  /*2f520*/  STS [R5+0x19080], R4 ;  /* 0x0190800405007388 */ /* 0x0001e80000000800 */
[----:B0-----:R-:W2:Y:S04]  /*2f530*/  LDL R4, [R1+0x3bc] ;  /* 0x0003bc0001047983 */ /* 0x001ea80000100800 */
[----:B------:R0:W-:Y:S04]  /*2f540*/  STS [R5+0x19880], R2 ;  /* 0x0198800205007388 */ /* 0x0001e80000000800 */
[----:B------:R-:W-:Y:S04]  /*2f550*/  STS [R5+0x1a000], R29 ;  /* 0x01a0001d05007388 */ /* 0x000fe80000000800 */
[----:B------:R-:W-:Y:S04]  /*2f560*/  STS [R5+0x1a800], R27 ;  /* 0x01a8001b05007388 */ /* 0x000fe80000000800 */
[----:B------:R-:W-:Y:S04]  /*2f570*/  STS [R5+0x1a080], R24 ;  /* 0x01a0801805007388 */ /* 0x000fe80000000800 */
[----:B------:R-:W-:Y:S04]  /*2f580*/  STS [R5+0x1a880], R23 ;  /* 0x01a8801705007388 */ /* 0x000fe80000000800 */
[----:B------:R-:W-:Y:S04]  /*2f590*/  STS [R5+0x1b000], R20 ;  /* 0x01b0001405007388 */ /* 0x000fe80000000800 */
[----:B------:R-:W-:Y:S04]  /*2f5a0*/  STS [R5+0x1b800], R19 ;  /* 0x01b8001305007388 */ /* 0x000fe80000000800 */
[----:B------:R-:W-:Y:S04]  /*2f5b0*/  STS [R5+0x1b080], R16 ;  /* 0x01b0801005007388 */ /* 0x000fe80000000800 */
[----:B------:R-:W-:Y:S04]  /*2f5c0*/  STS [R5+0x1b880], R3 ;  /* 0x01b8800305007388 */ /* 0x000fe80000000800 */
[----:B------:R-:W-:Y:S01]  /*2f5d0*/  BAR.SYNC.DEFER_BLOCKING 0x0 ;  /* 0x0000000000007b1d */ /* 0x000fe20000010000 */
[----:B0-----:R-:W-:-:S02]  /*2f5e0*/  LOP3.LUT R2, R7, 0x7, RZ, 0xc0, !PT ;  /* 0x0000000707027812 */ /* 0x001fc400078ec0ff */
[----:B------:R-:W-:Y:S02]  /*2f5f0*/  SHF.L.U32 R25, R7, 0x8, RZ ;  /* 0x0000000807197819 */ /* 0x000fe400000006ff */
[----:B------:R-:W-:-:S04]  /*2f600*/  SHF.L.U32 R2, R2, 0x4, RZ ;  /* 0x0000000402027819 */ /* 0x000fc800000006ff */
[----:B------:R-:W-:Y:S01]  /*2f610*/  LOP3.LUT R2, R2, 0xf00, R25, 0xf8, !PT ;  /* 0x00000f0002027812 */ /* 0x000fe200078ef819 */
[----:B--2---:R-:W0:Y:S04]  /*2f620*/  LDSM.16.M88.4 R8, [R4] ;  /* 0x000000000408783b */ /* 0x004e280000000200 */
[----:B------:R-:W1:Y:S04]  /*2f630*/  LDSM.16.M88.4 R24, [R4+0x2000] ;  /* 0x002000000418783b */ /* 0x000e680000000200 */
[----:B------:R-:W2:Y:S04]  /*2f640*/  LDSM.16.M88.4 R12, [R4+0x4000] ;  /* 0x00400000040c783b */ /* 0x000ea80000000200 */
[----:B0-----:R-:W-:Y:S01]  /*2f650*/  STL.64 [R1+0xe0], R8 ;  /* 0x0000e00801007387 */ /* 0x001fe20000100a00 */
[----:B------:R-:W-:Y:S01]  /*2f660*/  IMAD.MOV.U32 R20, RZ, RZ, R8 ;  /* 0x000000ffff147224 */ /* 0x000fe200078e0008 */
[----:B------:R-:W-:-:S02]  /*2f670*/  MOV R3, R9 ;  /* 0x0000000900037202 */ /* 0x000fc40000000f00 */
[----:B------:R-:W-:Y:S04]  /*2f680*/  STL.64 [R1+0xe8], R10 ;  /* 0x0000e80a01007387 */ /* 0x000fe80000100a00 */
[----:B------:R-:W0:Y:S04]  /*2f690*/  LDSM.16.M88.4 R8, [R4+0x6000] ;  /* 0x006000000408783b */ /* 0x000e280000000200 */
[----:B-1----:R-:W-:Y:S04]  /*2f6a0*/  STL.64 [R1+0xd0], R24 ;  /* 0x0000d01801007387 */ /* 0x002fe80000100a00 */
[----:B------:R-:W-:Y:S04]  /*2f6b0*/  STL.64 [R1+0xd8], R26 ;  /* 0x0000d81a01007387 */ /* 0x000fe80000100a00 */
[----:B------:R-:W1:Y:S04]  /*2f6c0*/  LDSM.16.M88.4 R24, [R4+0x8000] ;  /* 0x008000000418783b */ /* 0x000e680000000200 */
[----:B--2---:R-:W-:Y:S04]  /*2f6d0*/  STL.64 [R1+0xc0], R12 ;  /* 0x0000c00c01007387 */ /* 0x004fe80000100a00 */
[----:B------:R-:W-:Y:S04]  /*2f6e0*/  STL.64 [R1+0xc8], R14 ;  /* 0x0000c80e01007387 */ /* 0x000fe80000100a00 */
[----:B------:R-:W-:Y:S04]  /*2f6f0*/  LDSM.16.M88.4 R12, [R4+0xc000] ;  /* 0x00c00000040c783b */ /* 0x000fe80000000200 */
[----:B0-----:R-:W-:Y:S04]  /*2f700*/  STL.64 [R1+0xb0], R8 ;  /* 0x0000b00801007387 */ /* 0x001fe80000100a00 */
[----:B------:R-:W-:Y:S04]  /*2f710*/  STL.64 [R1+0xb8], R10 ;  /* 0x0000b80a01007387 */ /* 0x000fe80000100a00 */
[----:B-1----:R-:W-:Y:S04]  /*2f720*/  STL.64 [R1+0xa0], R24 ;  /* 0x0000a01801007387 */ /* 0x002fe80000100a00 */
[----:B------:R-:W-:Y:S04]  /*2f730*/  STL.64 [R1+0xa8], R26 ;  /* 0x0000a81a01007387 */ /* 0x000fe80000100a00 */
[----:B------:R-:W0:Y:S01]  /*2f740*/  LDSM.16.M88.4 R24, [R4+0xe000] ;  /* 0x00e000000418783b */ /* 0x000e220000000200 */
[----:B------:R-:W-:Y:S01]  /*2f750*/  MOV R22, R8 ;  /* 0x0000000800167202 */ /* 0x000fe20000000f00 */
[----:B------:R-:W-:-:S02]  /*2f760*/  IMAD.MOV.U32 R21, RZ, RZ, R9 ;  /* 0x000000ffff157224 */ /* 0x000fc400078e0009 */
[----:B------:R1:W-:Y:S04]  /*2f770*/  LDSM.16.M88.4 R8, [R4+0xa000] ;  /* 0x00a000000408783b */ /* 0x0003e80000000200 */
[----:B-1----:R-:W2:Y:S04]  /*2f780*/  LDL.LU R4, [R1] ;  /* 0x0000000001047983 */ /* 0x002ea80000300800 */
[----:B0-----:R-:W-:Y:S04]  /*2f790*/  STL.64 [R1+0x70], R24 ;  /* 0x0000701801007387 */ /* 0x001fe80000100a00 */
[----:B------:R-:W-:Y:S04]  /*2f7a0*/  STL.64 [R1+0x78], R26 ;  /* 0x0000781a01007387 */ /* 0x000fe80000100a00 */
[----:B------:R-:W2:Y:S04]  /*2f7b0*/  LDL.LU R5, [R1+0x4] ;  /* 0x0000040001057983 */ /* 0x000ea80000300800 */
[----:B------:R-:W3:Y:S01]  /*2f7c0*/  LDL.LU R6, [R1+0x8] ;  /* 0x0000080001067983 */ /* 0x000ee20000300800 */
[----:B------:R-:W-:-:S02]  /*2f7d0*/  LOP3.LUT R2, R2, 0x10, R7, 0x78, !PT ;  /* 0x0000001002027812 */ /* 0x000fc400078e7807 */
[----:B------:R-:W-:Y:S02]  /*2f7e0*/  MOV R7, R0 ;  /* 0x0000000000077202 */ /* 0x000fe40000000f00 */
[----:B------:R-:W4:Y:S04]  /*2f7f0*/  LDL.LU R0, [R1+0x29b0] ;  /* 0x0029b00001007983 */ /* 0x000f280000300800 */
[----:B------:R-:W-:Y:S04]  /*2f800*/  LDSM.16.M88.4 R16, [R2+0x18000] ;  /* 0x018000000210783b */ /* 0x000fe80000000200 */
[----:B------:R-:W-:Y:S04]  /*2f810*/  LDSM.16.M88.4 R24, [R2+0x1a000] ;  /* 0x01a000000218783b */ /* 0x000fe80000000200 */
[----:B---3--:R-:W-:Y:S04]  /*2f820*/  STL.64 [R1+0x28d0], R6 ;  /* 0x0028d00601007387 */ /* 0x008fe80000100a00 */
[----:B--2---:R0:W-:Y:S02]  /*2f830*/  STL.64 [R1+0x28c8], R4 ;  /* 0x0028c80401007387 */ /* 0x0041e40000100a00 */
[----:B0-----:R-:W-:Y:S01]  /*2f840*/  MOV R4, R22 ;  /* 0x0000001600047202 */ /* 0x001fe20000000f00 */
[----:B------:R-:W-:-:S05]  /*2f850*/  IMAD.MOV.U32 R5, RZ, RZ, R21 ;  /* 0x000000ffff057224 */ /* 0x000fca00078e0015 */
[----:B------:R0:W-:Y:S04]  /*2f860*/  STL.64 [R1+0x2970], R4 ;  /* 0x0029700401007387 */ /* 0x0001e80000100a00 */
[----:B0-----:R-:W2:Y:S04]  /*2f870*/  LDL.LU R4, [R1+0x50] ;  /* 0x0000500001047983 */ /* 0x001ea80000300800 */
[----:B------:R-:W2:Y:S04]  /*2f880*/  LDL.LU R5, [R1+0x54] ;  /* 0x0000540001057983 */ /* 0x000ea80000300800 */
[----:B------:R-:W3:Y:S04]  /*2f890*/  LDL.LU R6, [R1+0x58] ;  /* 0x0000580001067983 */ /* 0x000ee80000300800 */
[----:B------:R-:W3:Y:S04]  /*2f8a0*/  LDL.LU R7, [R1+0x5c] ;  /* 0x00005c0001077983 */ /* 0x000ee80000300800 */
[----:B---3--:R-:W-:Y:S04]  /*2f8b0*/  STL.64 [R1+0x2980], R6 ;  /* 0x0029800601007387 */ /* 0x008fe80000100a00 */
[----:B--2---:R0:W-:Y:S04]  /*2f8c0*/  STL.64 [R1+0x2978], R4 ;  /* 0x0029780401007387 */ /* 0x0041e80000100a00 */
[----:B0-----:R-:W2:Y:S04]  /*2f8d0*/  LDL.64 R4, [R1+0xd0] ;  /* 0x0000d00001047983 */ /* 0x001ea80000100a00 */
[----:B--2---:R0:W-:Y:S02]  /*2f8e0*/  STL.64 [R1+0x2998], R4 ;  /* 0x0029980401007387 */ /* 0x0041e40000100a00 */
[----:B0-----:R-:W-:-:S02]  /*2f8f0*/  MOV R4, R20 ;  /* 0x0000001400047202 */ /* 0x001fc40000000f00 */
[----:B------:R-:W0:Y:S04]  /*2f900*/  LDSM.16.M88.4 R20, [R2+0x19000] ;  /* 0x019000000214783b */ /* 0x000e280000000200 */
[----:B0-----:R-:W-:Y:S04]  /*2f910*/  STL.64 [R1+0x2930], R22 ;  /* 0x0029301601007387 */ /* 0x001fe80000100a00 */
[----:B------:R0:W-:Y:S04]  /*2f920*/  STL.64 [R1+0x2928], R20 ;  /* 0x0029281401007387 */ /* 0x0001e80000100a00 */
[----:B0-----:R-:W2:Y:S04]  /*2f930*/  LDL.LU R20, [R1+0x100] ;  /* 0x0001000001147983 */ /* 0x001ea80000300800 */
[----:B------:R-:W2:Y:S04]  /*2f940*/  LDL.LU R21, [R1+0x104] ;  /* 0x0001040001157983 */ /* 0x000ea80000300800 */
[----:B------:R-:W3:Y:S04]  /*2f950*/  LDL.LU R22, [R1+0x108] ;  /* 0x0001080001167983 */ /* 0x000ee80000300800 */
[----:B------:R-:W3:Y:S04]  /*2f960*/  LDL.LU R23, [R1+0x10c] ;  /* 0x00010c0001177983 */ /* 0x000ee80000300800 */
[----:B---3--:R-:W-:Y:S04]  /*2f970*/  STL.64 [R1+0x2990], R22 ;  /* 0x0029901601007387 */ /* 0x008fe80000100a00 */
[----:B--2---:R0:W-:Y:S04]  /*2f980*/  STL.64 [R1+0x2988], R20 ;  /* 0x0029881401007387 */ /* 0x0041e80000100a00 */
[----:B0-----:R-:W2:Y:S04]  /*2f990*/  LDL.LU R20, [R1+0x60] ;  /* 0x0000600001147983 */ /* 0x001ea80000300800 */
[----:B------:R-:W2:Y:S04]  /*2f9a0*/  LDL.LU R21, [R1+0x64] ;  /* 0x0000640001157983 */ /* 0x000ea80000300800 */
[----:B------:R-:W3:Y:S04]  /*2f9b0*/  LDL.LU R22, [R1+0x68] ;  /* 0x0000680001167983 */ /* 0x000ee80000300800 */
[----:B------:R-:W3:Y:S01]  /*2f9c0*/  LDL.LU R23, [R1+0x6c] ;  /* 0x00006c0001177983 */ /* 0x000ee20000300800 */
[----:B------:R-:W-:-:S03]  /*2f9d0*/  MOV R5, R3 ;  /* 0x0000000300057202 */ /* 0x000fc60000000f00 */
[----:B---3--:R-:W-:Y:S04]  /*2f9e0*/  STL.64 [R1+0x29a8], R22 ;  /* 0x0029a81601007387 */ /* 0x008fe80000100a00 */
[----:B--2---:R0:W-:Y:S04]  /*2f9f0*/  STL.64 [R1+0x29a0], R20 ;  /* 0x0029a01401007387 */ /* 0x0041e80000100a00 */
[----:B0-----:R-:W2:Y:S04]  /*2fa00*/  LDL.LU R20, [R1+0xf0] ;  /* 0x0000f00001147983 */ /* 0x001ea80000300800 */
[----:B------:R-:W2:Y:S04]  /*2fa10*/  LDL.LU R21, [R1+0xf4] ;  /* 0x0000f40001157983 */ /* 0x000ea80000300800 */
[----:B------:R-:W2:Y:S04]  /*2fa20*/  LDL.LU R22, [R1+0xf8] ;  /* 0x0000f80001167983 */ /* 0x000ea80000300800 */
[----:B------:R-:W2:Y:S04]  /*2fa30*/  LDL.LU R23, [R1+0xfc] ;  /* 0x0000fc0001177983 */ /* 0x000ea80000300800 */
[----:B------:R-:W-:Y:S04]  /*2fa40*/  STL.64 [R1+0x90], R8 ;  /* 0x0000900801007387 */ /* 0x000fe80000100a00 */
[----:B------:R-:W-:Y:S04]  /*2fa50*/  STL.64 [R1+0x98], R10 ;  /* 0x0000980a01007387 */ /* 0x000fe80000100a00 */
[----:B------:R0:W-:Y:S04]  /*2fa60*/  STL.64 [R1+0x2958], R8 ;  /* 0x0029580801007387 */ /* 0x0001e80000100a00 */
[----:B0-----:R-:W3:Y:S04]  /*2fa70*/  LDL.64 R8, [R1+0xa0] ;  /* 0x0000a00001087983 */ /* 0x001ee80000100a00 */
[----:B------:R-:W-:Y:S04]  /*2fa80*/  STL.64 [R1+0x80], R12 ;  /* 0x0000800c01007387 */ /* 0x000fe80000100a00 */
[----:B------:R-:W-:Y:S04]  /*2fa90*/  STL.64 [R1+0x88], R14 ;  /* 0x0000880e01007387 */ /* 0x000fe80000100a00 */
[----:B------:R0:W-:Y:S04]  /*2faa0*/  STL.64 [R1+0x2950], R12 ;  /* 0x0029500c01007387 */ /* 0x0001e80000100a00 */
[----:B0-----:R-:W3:Y:S04]  /*2fab0*/  LDL.LU R12, [R1+0x120] ;  /* 0x00012000010c7983 */ /* 0x001ee80000300800 */
[----:B------:R-:W3:Y:S04]  /*2fac0*/  LDL.LU R13, [R1+0x124] ;  /* 0x00012400010d7983 */ /* 0x000ee80000300800 */
[----:B------:R-:W3:Y:S04]  /*2fad0*/  LDL.LU R14, [R1+0x128] ;  /* 0x00012800010e7983 */ /* 0x000ee80000300800 */
[----:B------:R-:W3:Y:S01]  /*2fae0*/  LDL.LU R15, [R1+0x12c] ;  /* 0x00012c00010f7983 */ /* 0x000ee20000300800 */
[C---:B--2---:R-:W-:Y:S03]  /*2faf0*/  HMMA.16816.F32.BF16 R4, R16.reuse, R4, R20 ;  /* 0x000000041004723c */ /* 0x044fe60000041814 */
[----:B---3--:R-:W-:Y:S04]  /*2fb00*/  STL.64 [R1+0x2968], R14 ;  /* 0x0029680e01007387 */ /* 0x008fe80000100a00 */
[----:B------:R0:W-:Y:S04]  /*2fb10*/  STL.64 [R1+0x2960], R12 ;  /* 0x0029600c01007387 */ /* 0x0001e80000100a00 */
[----:B0-----:R-:W2:Y:S04]  /*2fb20*/  LDL.LU R12, [R1+0x110] ;  /* 0x00011000010c7983 */ /* 0x001ea80000300800 */
[----:B------:R-:W2:Y:S04]  /*2fb30*/  LDL.LU R13, [R1+0x114] ;  /* 0x00011400010d7983 */ /* 0x000ea80000300800 */
[----:B------:R-:W2:Y:S04]  /*2fb40*/  LDL.LU R14, [R1+0x118] ;  /* 0x00011800010e7983 */ /* 0x000ea80000300800 */
[----:B------:R-:W2:Y:S04]  /*2fb50*/  LDL.LU R15, [R1+0x11c] ;  /* 0x00011c00010f7983 */ /* 0x000ea80000300800 */
[----:B------:R-:W-:Y:S04]  /*2fb60*/  STL [R1+0x288c], R25 ;  /* 0x00288c1901007387 */ /* 0x000fe80000100800 */
[----:B------:R-:W-:Y:S04]  /*2fb70*/  STL [R1+0x2888], R26 ;  /* 0x0028881a01007387 */ /* 0x000fe80000100800 */
[----:B------:R-:W-:Y:S04]  /*2fb80*/  STL [R1+0x2884], R27 ;  /* 0x0028841b01007387 */ /* 0x000fe80000100800 */
[----:B------:R0:W-:Y:S04]  /*2fb90*/  STL [R1+0x2938], R24 ;  /* 0x0029381801007387 */ /* 0x0001e80000100800 */
[----:B0-----:R-:W3:Y:S04]  /*2fba0*/  LDL.64 R24, [R1+0xc0] ;  /* 0x0000c00001187983 */ /* 0x001ee80000100a00 */
[----:B------:R-:W2:Y:S04]  /*2fbb0*/  LDL.LU.64 R22, [R1+0x29a8] ;  /* 0x0029a80001167983 */ /* 0x000ea80000300a00 */
[----:B------:R-:W2:Y:S04]  /*2fbc0*/  LDL.LU.64 R20, [R1+0x29a0] ;  /* 0x0029a00001147983 */ /* 0x000ea80000300a00 */
[----:B------:R0:W-:Y:S04]  /*2fbd0*/  STL.64 [R1+0xf0], R4 ;  /* 0x0000f00401007387 */ /* 0x0001e80000100a00 */
[----:B------:R-:W-:Y:S04]  /*2fbe0*/  STL.64 [R1+0xf8], R6 ;  /* 0x0000f80601007387 */ /* 0x000fe80000100a00 */
[----:B0-----:R-:W2:Y:S02]  /*2fbf0*/  LDL.LU.64 R4, [R1+0x2998] ;  /* 0x0029980001047983 */ /* 0x001ea40000300a00 */
[C---:B--2---:R-:W-:Y:S01]  /*2fc00*/  HMMA.16816.F32.BF16 R20, R16.reuse, R4, R20 ;  /* 0x000000041014723c */ /* 0x044fe20000041814 */
[----:B------:R-:W-:Y:S01]  /*2fc10*/  IMAD.MOV.U32 R3, RZ, RZ, R4 ;  /* 0x000000ffff037224 */ /* 0x000fe200078e0004 */
[----:B------:R-:W-:Y:S11]  /*2fc20*/  MOV R2, R5 ;  /* 0x0000000500027202 */ /* 0x000ff60000000f00 */
[----:B------:R-:W-:Y:S10]  /*2fc30*/  @!UPT UIADD3 URZ, URZ, URZ, URZ ;  /* 0x0000003f3f3ff290 */ /* 0x000ff4000fffe03f */
[----:B------:R-:W-:Y:S04]  /*2fc40*/  STL.64 [R1+0x60], R20 ;  /* 0x0000601401007387 */ /* 0x000fe80000100a00 */
[----:B------:R0:W-:Y:S04]  /*2fc50*/  STL.64 [R1+0x68], R22 ;  /* 0x0000681601007387 */ /* 0x0001e80000100a00 */
[----:B0-----:R-:W2:Y:S04]  /*2fc60*/  LDL.LU.64 R22, [R1+0x2990] ;  /* 0x0029900001167983 */ /* 0x001ea80000300a00 */
[----:B------:R-:W2:Y:S04]  /*2fc70*/  LDL.LU.64 R20, [R1+0x2988] ;  /* 0x0029880001147983 */ /* 0x000ea80000300a00 */
[----:B------:R-:W3:Y:S04]  /*2fc80*/  LDL.LU.64 R6, [R1+0x2980] ;  /* 0x0029800001067983 */ /* 0x000ee80000300a00 */
[----:B------:R-:W3:Y:S02]  /*2fc90*/  LDL.LU.64 R4, [R1+0x2978] ;  /* 0x0029780001047983 */ /* 0x000ee40000300a00 */
[C---:B---3--:R-:W-:Y:S11]  /*2fca0*/  HMMA.16816.F32.BF16 R4, R16.reuse, R24, R4 ;  /* 0x000000181004723c */ /* 0x048ff60000041804 */
[----:B------:R-:W-:Y:S11]  /*2fcb0*/  @!UPT UIADD3 URZ, URZ, URZ, URZ ;  /* 0x0000003f3f3ff290 */ /* 0x000ff6000fffe03f */
[----:B------:R-:W-:Y:S01]  /*2fcc0*/  @!UPT UIADD3 URZ, URZ, URZ, URZ ;  /* 0x0000003f3f3ff290 */ /* 0x000fe2000fffe03f */
[----:B------:R0:W-:Y:S04]  /*2fcd0*/  STL.64 [R1+0x50], R4 ;  /* 0x0000500401007387 */ /* 0x0001e80000100a00 */
[----:B------:R1:W-:Y:S04]  /*2fce0*/  STL.64 [R1+0x58], R6 ;  /* 0x0000580601007387 */ /* 0x0003e80000100a00 */
[----:B0-----:R-:W2:Y:S01]  /*2fcf0*/  LDL.LU.64 R4, [R1+0x2970] ;  /* 0x0029700001047983 */ /* 0x001ea20000300a00 */
[----:B-1----:R-:W-:Y:S01]  /*2fd00*/  IMAD.MOV.U32 R6, RZ, RZ, R25 ;  /* 0x000000ffff067224 */ /* 0x002fe200078e0019 */
[----:B------:R-:W-:Y:S01]  /*2fd10*/  MOV R7, R24 ;  /* 0x0000001800077202 */ /* 0x000fe20000000f00 */
[----:B--2---:R-:W-:Y:S01]  /*2fd20*/  HMMA.16816.F32.BF16 R20, R16, R4, R20 ;  /* 0x000000041014723c */ /* 0x004fe20000041814 */
[----:B------:R0:W-:Y:S06]  /*2fd30*/  STL.64 [R1+0x28e0], R4 ;  /* 0x0028e00401007387 */ /* 0x0001ec0000100a00 */
[----:B0-----:R-:W-:-:S02]  /*2fd40*/  MOV R4, R7 ;  /* 0x0000000700047202 */ /* 0x001fc40000000f00 */
[----:B------:R-:W-:Y:S11]  /*2fd50*/  MOV R5, R6 ;  /* 0x0000000600057202 */ /* 0x000ff60000000f00 */
[----:B------:R-:W-:Y:S03]  /*2fd60*/  @!UPT UIADD3 URZ, URZ, URZ, URZ ;  /* 0x0000003f3f3ff290 */ /* 0x000fe6000fffe03f */
[----:B------:R-:W-:Y:S04]  /*2fd70*/  STL.64 [R1+0x100], R20 ;  /* 0x0001001401007387 */ /* 0x000fe80000100a00 */
[----:B------:R-:W-:Y:S04]  /*2fd80*/  STL.64 [R1+0x108], R22 ;  /* 0x0001081601007387 */ /* 0x000fe80000100a00 */
[----:B------:R0:W-:Y:S04]  /*2fd90*/  STL.64 [R1+0x28f8], R4 ;  /* 0x0028f80401007387 */ /* 0x0001e80000100a00 */
[----:B------:R-:W2:Y:S04]  /*2fda0*/  LDL.LU R24, [R1+0x140] ;  /* 0x0001400001187983 */ /* 0x000ea80000300800 */
[----:B------:R-:W2:Y:S04]  /*2fdb0*/  LDL.LU R25, [R1+0x144] ;  /* 0x0001440001197983 */ /* 0x000ea80000300800 */
[----:B------:R-:W3:Y:S04]  /*2fdc0*/  LDL.LU R26, [R1+0x148] ;  /* 0x00014800011a7983 */ /* 0x000ee80000300800 */
[----:B------:R-:W3:Y:S01]  /*2fdd0*/  LDL.LU R27, [R1+0x14c] ;  /* 0x00014c00011b7983 */ /* 0x000ee20000300800 */
[----:B------:R-:W-:Y:S01]  /*2fde0*/  HMMA.16816.F32.BF16 R12, R16, R8, R12 ;  /* 0x00000008100c723c */ /* 0x000fe2000004180c */
[----:B0-----:R-:W-:Y:S01]  /*2fdf0*/  IMAD.MOV.U32 R4, RZ, RZ, R3 ;  /* 0x000000ffff047224 */ /* 0x001fe200078e0003 */
[----:B------:R-:W-:Y:S01]  /*2fe00*/  MOV R5, R2 ;  /* 0x0000000200057202 */ /* 0x000fe20000000f00 */
[----:B------:R-:W-:Y:S01]  /*2fe10*/  IMAD.MOV.U32 R2, RZ, RZ, R8 ;  /* 0x000000ffff027224 */ /* 0x000fe200078e0008 */
[----:B---3--:R-:W-:Y:S04]  /*2fe20*/  STL.64 [R1+0x2948], R26 ;  /* 0x0029481a01007387 */ /* 0x008fe80000100a00 */
[----:B--2---:R0:W-:Y:S04]  /*2fe30*/  STL.64 [R1+0x2940], R24 ;  /* 0x0029401801007387 */ /* 0x0041e80000100a00 */
[----:B0-----:R-:W2:Y:S04]  /*2fe40*/  LDL.LU R24, [R1+0x130] ;  /* 0x0001300001187983 */ /* 0x001ea80000300800 */
[----:B------:R-:W2:Y:S04]  /*2fe50*/  LDL.LU R25, [R1+0x134] ;  /* 0x0001340001197983 */ /* 0x000ea80000300800 */
[----:B------:R-:W2:Y:S04]  /*2fe60*/  LDL.LU R26, [R1+0x138] ;  /* 0x00013800011a7983 */ /* 0x000ea80000300800 */
[----:B------:R-:W3:Y:S04]  /*2fe70*/  LDL.64 R20, [R1+0x70] ;  /* 0x0000700001147983 */ /* 0x000ee80000100a00 */
[----:B------:R0:W-:Y:S01]  /*2fe80*/  STL.64 [R1+0x2910], R4 ;  /* 0x0029100401007387 */ /* 0x0001e20000100a00 */
[----:B----4-:R-:W-:-:S02]  /*2fe90*/  MOV R27, R0 ;  /* 0x00000000001b7202 */ /* 0x010fc40000000f00 */
[----:B------:R-:W-:Y:S01]  /*2fea0*/  MOV R0, R9 ;  /* 0x0000000900007202 */ /* 0x000fe20000000f00 */
[----:B0-----:R-:W4:Y:S04]  /*2feb0*/  LDL.64 R4, [R1+0xe0] ;  /* 0x0000e00001047983 */ /* 0x001f280000100a00 */
[----:B------:R-:W-:Y:S04]  /*2fec0*/  STL.64 [R1+0x110], R12 ;  /* 0x0001100c01007387 */ /* 0x000fe80000100a00 */
[----:B------:R0:W-:Y:S04]  /*2fed0*/  STL.64 [R1+0x118], R14 ;  /* 0x0001180e01007387 */ /* 0x0001e80000100a00 */
[----:B0-----:R-:W2:Y:S04]  /*2fee0*/  LDL.LU.64 R14, [R1+0x2968] ;  /* 0x00296800010e7983 */ /* 0x001ea80000300a00 */
[----:B------:R-:W2:Y:S04]  /*2fef0*/  LDL.LU.64 R12, [R1+0x2960] ;  /* 0x00296000010c7983 */ /* 0x000ea80000300a00 */
[----:B------:R-:W2:Y:S02]  /*2ff00*/  LDL.LU.64 R8, [R1+0x2958] ;  /* 0x0029580001087983 */ /* 0x000ea40000300a00 */
[C---:B--2---:R-:W-:Y:S11]  /*2ff10*/  HMMA.16816.F32.BF16 R12, R16.reuse, R8, R12 ;  /* 0x00000008100c723c */ /* 0x044ff6000004180c */
[----:B------:R-:W-:Y:S11]  /*2ff20*/  @!UPT UIADD3 URZ, URZ, URZ, URZ ;  /* 0x0000003f3f3ff290 */ /* 0x000ff6000fffe03f */
[----:B------:R-:W-:Y:S01]  /*2ff30*/  @!UPT UIADD3 URZ, URZ, URZ, URZ ;  /* 0x0000003f3f3ff290 */ /* 0x000fe2000fffe03f */
[----:B------:R0:W-:Y:S04]  /*2ff40*/  STL.64 [R1+0x120], R12 ;  /* 0x0001200c01007387 */ /* 0x0001e80000100a00 */
[----:B------:R-:W-:Y:S04]  /*2ff50*/  STL.64 [R1+0x128], R14 ;  /* 0x0001280e01007387 */ /* 0x000fe80000100a00 */
[----:B0-----:R-:W2:Y:S04]  /*2ff60*/  LDL.LU.64 R12, [R1+0x2950] ;  /* 0x00295000010c7983 */ /* 0x001ea80000300a00 */
        /* <DEDUP_REMOVED lines=11> */
[C---:B------:R-:W-:Y:S03]  /*30020*/  HMMA.16816.F32.BF16 R24, R16.reuse, R12, R24 ;  /* 0x0000000c1018723c */ /* 0x040fe60000041818 */
        /* <DEDUP_REMOVED lines=14> */
[----:B0-----:R-:W2:Y:S04]  /*30110*/  LDL.LU.64 R26, [R1+0x2948] ;  /* 0x00294800011a7983 */ /* 0x001ea80000300a00 */
[----:B------:R-:W2:Y:S01]  /*30120*/  LDL.LU.64 R24, [R1+0x2940] ;  /* 0x0029400001187983 */ /* 0x000ea20000300a00 */
[----:B---3--:R-:W-:Y:S01]  /*30130*/  MOV R28, R20 ;  /* 0x00000014001c7202 */ /* 0x008fe20000000f00 */
[----:B--2---:R-:W-:Y:S02]  /*30140*/  HMMA.16816.F32.BF16 R16, R16, R20, R24 ;  /* 0x000000141010723c */ /* 0x004fe40000041818 */
[----:B------:R-:W2:Y:S04]  /*30150*/  LDL.LU R24, [R1+0x2938] ;  /* 0x0029380001187983 */ /* 0x000ea80000300800 */
[----:B------:R-:W3:Y:S01]  /*30160*/  LDL.LU.64 R22, [R1+0x2930] ;  /* 0x0029300001167983 */ /* 0x000ee20000300a00 */
[----:B------:R-:W-:-:S03]  /*30170*/  IMAD.MOV.U32 R25, RZ, RZ, R21 ;  /* 0x000000ffff197224 */ /* 0x000fc600078e0015 */
[----:B------:R-:W3:Y:S01]  /*30180*/  LDL.LU.64 R20, [R1+0x2928] ;  /* 0x0029280001147983 */ /* 0x000ee20000300a00 */
[----:B----4-:R-:W-:Y:S02]  /*30190*/  MOV R26, R4 ;  /* 0x00000004001a7202 */ /* 0x010fe40000000f00 */
[----:B------:R-:W-:-:S11]  /*301a0*/  MOV R27, R5 ;  /* 0x00000005001b7202 */ /* 0x000fd60000000f00 */
[----:B------:R-:W-:Y:S01]  /*301b0*/  MOV R3, R19 ;  /* 0x0000001300037202 */ /* 0x000fe20000000f00 */
[----:B------:R-:W-:Y:S04]  /*301c0*/  STL.64 [R1+0x1b0], R16 ;  /* 0x0001b01001007387 */ /* 0x000fe80000100a00 */
[----:B------:R-:W-:Y:S04]  /*301d0*/  STL [R1+0x1b8], R18 ;  /* 0x0001b81201007387 */ /* 0x000fe80000100800 */
[----:B------:R-:W-:Y:S01]  /*301e0*/  STL [R1+0x2808], R3 ;  /* 0x0028080301007387 */ /* 0x000fe20000100800 */
[C---:B---3--:R-:W-:Y:S11]  /*301f0*/  HMMA.16816.F32.BF16 R8, R20.reuse, R4, R8 ;  /* 0x000000041408723c */ /* 0x048ff60000041808 */
[----:B------:R-:W-:Y:S11]  /*30200*/  @!UPT UIADD3 URZ, URZ, URZ, URZ ;  /* 0x0000003f3f3ff290 */ /* 0x000ff6000fffe03f */
[----:B------:R-:W-:Y:S01]  /*30210*/  @!UPT UIADD3 URZ, URZ, URZ, URZ ;  /* 0x0000003f3f3ff290 */ /* 0x000fe2000fffe03f */
[----:B------:R-:W-:Y:S04]  /*30220*/  STL.64 [R1+0x40], R8 ;  /* 0x0000400801007387 */ /* 0x000fe80000100a00 */
[----:B------:R0:W-:Y:S04]  /*30230*/  STL.64 [R1+0x48], R10 ;  /* 0x0000480a01007387 */ /* 0x0001e80000100a00 */
[----:B0-----:R-:W3:Y:S04]  /*30240*/  LDL.LU.64 R10, [R1+0x2920] ;  /* 0x00292000010a7983 */ /* 0x001ee80000300a00 */
[----:B------:R-:W3:Y:S04]  /*30250*/  LDL.LU.64 R8, [R1+0x2918] ;  /* 0x0029180001087983 */ /* 0x000ee80000300a00 */
[----:B------:R-:W3:Y:S02]  /*30260*/  LDL.LU.64 R4, [R1+0x2910] ;  /* 0x0029100001047983 */ /* 0x000ee40000300a00 */
[C---:B---3--:R-:W-:Y:S02]  /*30270*/  HMMA.16816.F32.BF16 R4, R20.reuse, R4, R8 ;  /* 0x000000041404723c */ /* 0x048fe40000041808 */
[----:B------:R-:W3:Y:S04]  /*30280*/  LDL.LU.64 R10, [R1+0x2908] ;  /* 0x00290800010a7983 */ /* 0x000ee80000300a00 */
[----:B------:R-:W3:Y:S11]  /*30290*/  LDL.LU.64 R8, [R1+0x2900] ;  /* 0x0029000001087983 */ /* 0x000ef60000300a00 */
[----:B------:R-:W-:Y:S06]  /*302a0*/  @!UPT UIADD3 URZ, URZ, URZ, URZ ;  /* 0x0000003f3f3ff290 */ /* 0x000fec000fffe03f */
[----:B------:R0:W-:Y:S04]  /*302b0*/  STL.64 [R1+0x30], R4 ;  /* 0x0000300401007387 */ /* 0x0001e80000100a00 */
[----:B------:R3:W-:Y:S04]  /*302c0*/  STL.64 [R1+0x38], R6 ;  /* 0x0000380601007387 */ /* 0x0007e80000100a00 */
[----:B0-----:R-:W3:Y:S02]  /*302d0*/  LDL.LU.64 R4, [R1+0x28f8] ;  /* 0x0028f80001047983 */ /* 0x001ee40000300a00 */
[C---:B---3--:R-:W-:Y:S02]  /*302e0*/  HMMA.16816.F32.BF16 R4, R20.reuse, R4, R8 ;  /* 0x000000041404723c */ /* 0x048fe40000041808 */
[----:B------:R-:W3:Y:S04]  /*302f0*/  LDL.LU.64 R10, [R1+0x28f0] ;  /* 0x0028f000010a7983 */ /* 0x000ee80000300a00 */
[----:B------:R-:W3:Y:S11]  /*30300*/  LDL.LU.64 R8, [R1+0x28e8] ;  /* 0x0028e80001087983 */ /* 0x000ef60000300a00 */
[----:B------:R-:W-:Y:S06]  /*30310*/  @!UPT UIADD3 URZ, URZ, URZ, URZ ;  /* 0x0000003f3f3ff290 */ /* 0x000fec000fffe03f */
[----:B------:R0:W-:Y:S04]  /*30320*/  STL.64 [R1+0x20], R4 ;  /* 0x0000200401007387 */ /* 0x0001e80000100a00 */
[----:B------:R3:W-:Y:S04]  /*30330*/  STL.64 [R1+0x28], R6 ;  /* 0x0000280601007387 */ /* 0x0007e80000100a00 */
[----:B0-----:R-:W3:Y:S02]  /*30340*/  LDL.LU.64 R4, [R1+0x28e0] ;  /* 0x0028e00001047983 */ /* 0x001ee40000300a00 */
[----:B---3--:R-:W-:Y:S02]  /*30350*/  HMMA.16816.F32.BF16 R4, R20, R4, R8 ;  /* 0x000000041404723c */ /* 0x008fe40000041808 */
[----:B------:R-:W3:Y:S11]  /*30360*/  LDL.LU.64 R8, [R1+0x28d8] ;  /* 0x0028d80001087983 */ /* 0x000ef60000300a00 */
[----:B------:R-:W-:Y:S10]  /*30370*/  @!UPT UIADD3 URZ, URZ, URZ, URZ ;  /* 0x0000003f3f3ff290 */ /* 0x000ff4000fffe03f */
[----:B------:R-:W-:Y:S01]  /*30380*/  STL.64 [R1+0x10], R4 ;  /* 0x0000100401007387 */ /* 0x000fe20000100a00 */
[----:B------:R-:W-:-:S03]  /*30390*/  IMAD.MOV.U32 R3, RZ, RZ, R7 ;  /* 0x000000ffff037224 */ /* 0x000fc600078e0007 */
[----:B------:R0:W-:Y:S04]  /*303a0*/  STL [R1+0x18], R6 ;  /* 0x0000180601007387 */ /* 0x0001e80000100800 */
[----:B0-----:R-:W4:Y:S04]  /*303b0*/  LDL.LU.64 R6, [R1+0x28d0] ;  /* 0x0028d00001067983 */ /* 0x001f280000300a00 */
[----:B------:R-:W4:Y:S01]  /*303c0*/  LDL.LU.64 R4, [R1+0x28c8] ;  /* 0x0028c80001047983 */ /* 0x000f220000300a00 */
[----:B------:R-:W-:Y:S01]  /*303d0*/  MOV R16, R2 ;  /* 0x0000000200107202 */ /* 0x000fe20000000f00 */
[----:B------:R-:W-:-:S02]  /*303e0*/  IMAD.MOV.U32 R17, RZ, RZ, R0 ;  /* 0x000000ffff117224 */ /* 0x000fc400078e0000 */
[----:B------:R0:W-:Y:S05]  /*303f0*/  STL [R1+0x2838], R3 ;  /* 0x0028380301007387 */ /* 0x0001ea0000100800 */
[C---:B----4-:R-:W-:Y:S01]  /*30400*/  HMMA.16816.F32.BF16 R16, R20.reuse, R16, R4 ;  /* 0x000000101410723c */ /* 0x050fe20000041804 */
[----:B------:R-:W3:Y:S04]  /*30410*/  LDL.LU.64 R6, [R1+0x28c0] ;  /* 0x0028c00001067983 */ /* 0x000ee80000300a00 */
[----:B------:R-:W3:Y:S04]  /*30420*/  LDL.LU.64 R4, [R1+0x28b8] ;  /* 0x0028b80001047983 */ /* 0x000ee80000300a00 */
[----:B0-----:R-:W4:Y:S04]  /*30430*/  LDL.LU R3, [R1+0x6a4] ;  /* 0x0006a40001037983 */ /* 0x001f280000300800 */
[----:B------:R-:W2:Y:S10]  /*30440*/  LDL.LU R2, [R1+0x6a8] ;  /* 0x0006a80001027983 */ /* 0x000eb40000300800 */
[----:B------:R-:W-:Y:S04]  /*30450*/  STL.64 [R1], R16 ;  /* 0x0000001001007387 */ /* 0x000fe80000100a00 */
[----:B------:R0:W-:Y:S04]  /*30460*/  STL.64 [R1+0x8], R18 ;  /* 0x0000081201007387 */ /* 0x0001e80000100a00 */
[----:B------:R-:W2:Y:S04]  /*30470*/  LDL.LU R0, [R1+0x6ac] ;  /* 0x0006ac0001007983 */ /* 0x000ea80000300800 */
[----:B0-----:R-:W2:Y:S04]  /*30480*/  LDL.LU R19, [R1+0x6b0] ;  /* 0x0006b00001137983 */ /* 0x001ea80000300800 */
[----:B------:R-:W2:Y:S04]  /*30490*/  LDL.LU R18, [R1+0x6b4] ;  /* 0x0006b40001127983 */ /* 0x000ea80000300800 */
[----:B------:R-:W2:Y:S04]  /*304a0*/  LDL.LU R17, [R1+0x6b8] ;  /* 0x0006b80001117983 */ /* 0x000ea80000300800 */
[----:B------:R-:W2:Y:S04]  /*304b0*/  LDL.LU R16, [R1+0x6bc] ;  /* 0x0006bc0001107983 */ /* 0x000ea80000300800 */
[----:B------:R-:W2:Y:S01]  /*304c0*/  LDL.LU R29, [R1+0x394] ;  /* 0x00039400011d7983 */ /* 0x000ea20000300800 */
[C---:B---3--:R-:W-:Y:S03]  /*304d0*/  HMMA.16816.F32.BF16 R4, R20.reuse, R8, R4 ;  /* 0x000000081404723c */ /* 0x048fe60000041804 */
[----:B--2---:R0:W-:Y:S04]  /*304e0*/  STL [R1+0x2850], R29 ;  /* 0x0028501d01007387 */ /* 0x0041e80000100800 */
[----:B0-----:R-:W2:Y:S04]  /*304f0*/  LDL R29, [R1+0x3b4] ;  /* 0x0003b400011d7983 */ /* 0x001ea80000100800 */
[----:B------:R-:W3:Y:S04]  /*30500*/  LDL.LU.64 R10, [R1+0x28b0] ;  /* 0x0028b000010a7983 */ /* 0x000ee80000300a00 */
[----:B------:R-:W3:Y:S08]  /*30510*/  LDL.LU.64 R8, [R1+0x28a8] ;  /* 0x0028a80001087983 */ /* 0x000ef00000300a00 */
[----:B------:R-:W-:Y:S04]  /*30520*/  STL.64 [R1+0x1f0], R4 ;  /* 0x0001f00401007387 */ /* 0x000fe80000100a00 */
[----:B------:R0:W-:Y:S04]  /*30530*/  STL.64 [R1+0x1f8], R6 ;  /* 0x0001f80601007387 */ /* 0x0001e80000100a00 */
[----:B0-----:R-:W2:Y:S04]  /*30540*/  LDL.LU R7, [R1+0x6a0] ;  /* 0x0006a00001077983 */ /* 0x001ea80000300800 */
[----:B------:R-:W2:Y:S01]  /*30550*/  LDL.LU.64 R14, [R1+0x28a0] ;  /* 0x0028a000010e7983 */ /* 0x000ea20000300a00 */
[C---:B---3--:R-:W-:Y:S03]  /*30560*/  HMMA.16816.F32.BF16 R8, R20.reuse, R12, R8 ;  /* 0x0000000c1408723c */ /* 0x048fe60000041808 */
[----:B------:R-:W2:Y:S11]  /*30570*/  LDL.LU.64 R12, [R1+0x2898] ;  /* 0x00289800010c7983 */ /* 0x000eb60000300a00 */
[----:B------:R-:W-:Y:S09]  /*30580*/  @!UPT UIADD3 URZ, URZ, URZ, URZ ;  /* 0x0000003f3f3ff290 */ /* 0x000ff2000fffe03f */
[----:B------:R0:W-:Y:S04]  /*30590*/  STL.64 [R1+0x210], R8 ;  /* 0x0002100801007387 */ /* 0x0001e80000100a00 */
[----:B------:R2:W-:Y:S01]  /*305a0*/  STL.64 [R1+0x218], R10 ;  /* 0x0002180a01007387 */ /* 0x0005e20000100a00 */
[----:B0-----:R-:W-:Y:S02]  /*305b0*/  MOV R8, R28 ;  /* 0x0000001c00087202 */ /* 0x001fe40000000f00 */
[----:B------:R-:W-:Y:S01]  /*305c0*/  MOV R9, R25 ;  /* 0x0000001900097202 */ /* 0x000fe20000000f00 */
[----:B------:R-:W3:Y:S04]  /*305d0*/  LDL.LU R28, [R1+0x2890] ;  /* 0x00289000011c7983 */ /* 0x000ee80000300800 */
[----:B------:R-:W4:Y:S02]  /*305e0*/  LDL.LU R25, [R1+0x288c] ;  /* 0x00288c0001197983 */ /* 0x000f240000300800 */
[----:B--2---:R-:W-:Y:S07]  /*305f0*/  HMMA.16816.F32.BF16 R8, R20, R8, R12 ;  /* 0x000000081408723c */ /* 0x004fee000004180c */
[----:B------:R-:W-:-:S02]  /*30600*/  IMAD.MOV.U32 R20, RZ, RZ, R26 ;  /* 0x000000ffff147224 */ /* 0x000fc400078e001a */
[----:B------:R-:W2:Y:S01]  /*30610*/  LDL.LU R26, [R1+0x2888] ;  /* 0x00288800011a7983 */ /* 0x000ea20000300800 */
[----:B------:R-:W-:Y:S11]  /*30620*/  MOV R21, R27 ;  /* 0x0000001b00157202 */ /* 0x000ff60000000f00 */
[----:B------:R-:W-:Y:S02]  /*30630*/  @!UPT UIADD3 URZ, URZ, URZ, URZ ;  /* 0x0000003f3f3ff290 */ /* 0x000fe4000fffe03f */
[----:B------:R3:W-:Y:S04]  /*30640*/  STL.64 [R1+0x200], R8 ;  /* 0x0002000801007387 */ /* 0x0007e80000100a00 */
[----:B------:R0:W-:Y:S04]  /*30650*/  STL.64 [R1+0x208], R10 ;  /* 0x0002080a01007387 */ /* 0x0001e80000100a00 */
[----:B------:R-:W2:Y:S04]  /*30660*/  LDL.LU R27, [R1+0x2884] ;  /* 0x00288400011b7983 */ /* 0x000ea80000300800 */
[----:B------:R-:W2:Y:S01]  /*30670*/  LDL.LU.64 R12, [R1+0xd0] ;  /* 0x0000d000010c7983 */ /* 0x000ea20000300a00 */
[----:B---3--:R-:W-:-:S02]  /*30680*/  FMUL R8, R28, R7 ;  /* 0x000000071c087220 */ /* 0x008fc40000400000 */
[----:B----4-:R-:W-:Y:S02]  /*30690*/  FMUL R9, R28, R3 ;  /* 0x000000031c097220 */ /* 0x010fe40000400000 */
[C---:B0-----:R-:W-:Y:S01]  /*306a0*/  FMUL R10, R29.reuse, R2 ;  /* 0x000000021d0a7220 */ /* 0x041fe20000400000 */
[----:B------:R-:W3:Y:S01]  /*306b0*/  LDL.LU R3, [R1+0x6c0] ;  /* 0x0006c00001037983 */ /* 0x000ee20000300800 */
[----:B------:R-:W-:-:S03]  /*306c0*/  FMUL R11, R29, R0 ;  /* 0x000000001d0b7220 */ /* 0x000fc60000400000 */
[----:B------:R-:W4:Y:S01]  /*306d0*/  LDL.LU R2, [R1+0x6c4] ;  /* 0x0006c40001027983 */ /* 0x000f220000300800 */
[----:B------:R-:W-:-:S03]  /*306e0*/  FMUL R5, R28, R18 ;  /* 0x000000121c057220 */ /* 0x000fc60000400000 */
[----:B------:R-:W3:Y:S01]  /*306f0*/  LDL.LU R0, [R1+0x6c8] ;  /* 0x0006c80001007983 */ /* 0x000ee20000300800 */
[C---:B------:R-:W-:Y:S02]  /*30700*/  FMUL R6, R29.reuse, R17 ;  /* 0x000000111d067220 */ /* 0x040fe40000400000 */
[----:B------:R-:W-:Y:S01]  /*30710*/  FMUL R7, R29, R16 ;  /* 0x000000101d077220 */ /* 0x000fe20000400000 */
[----:B--2---:R-:W-:Y:S01]  /*30720*/  HMMA.16816.F32.BF16 R20, R24, R20, R8 ;  /* 0x000000141814723c */ /* 0x004fe20000041808 */
[----:B------:R-:W2:Y:S11]  /*30730*/  LDL.LU R11, [R1+0x6cc] ;  /* 0x0006cc00010b7983 */ /* 0x000eb60000300800 */
[----:B------:R-:W-:Y:S11]  /*30740*/  @!UPT UIADD3 URZ, URZ, URZ, URZ ;  /* 0x0000003f3f3ff290 */ /* 0x000ff6000fffe03f */
[----:B------:R-:W-:Y:S04]  /*30750*/  STL.64 [R1+0x220], R20 ;  /* 0x0002201401007387 */ /* 0x000fe80000100a00 */
[----:B------:R0:W-:Y:S04]  /*30760*/  STL.64 [R1+0x228], R22 ;  /* 0x0002281601007387 */ /* 0x0001e80000100a00 */
[----:B------:R-:W2:Y:S04]  /*30770*/  LDL.LU R18, [R1+0x6d0] ;  /* 0x0006d00001127983 */ /* 0x000ea80000300800 */
[----:B------:R-:W2:Y:S04]  /*30780*/  LDL.LU R17, [R1+0x6d4] ;  /* 0x0006d40001117983 */ /* 0x000ea80000300800 */
[----:B------:R-:W2:Y:S04]  /*30790*/  LDL.LU R16, [R1+0x6d8] ;  /* 0x0006d80001107983 */ /* 0x000ea80000300800 */
[----:B0-----:R-:W2:Y:S04]  /*307a0*/  LDL R23, [R1+0x3b0] ;  /* 0x0003b00001177983 */ /* 0x001ea80000100800 */
[----:B--2---:R0:W-:Y:S04]  /*307b0*/  STL [R1+0x2874], R23 ;  /* 0x0028741701007387 */ /* 0x0041e80000100800 */
[----:B0-----:R-:W2:Y:S04]  /*307c0*/  LDL R23, [R1+0x3e8] ;  /* 0x0003e80001177983 */ /* 0x001ea80000100800 */
[----:B------:R-:W3:Y:S01]  /*307d0*/  LDL.LU.64 R20, [R1+0xa0] ;  /* 0x0000a00001147983 */ /* 0x000ee20000300a00 */
[----:B------:R-:W-:-:S03]  /*307e0*/  FMUL R4, R28, R19 ;  /* 0x000000131c047220 */ /* 0x000fc60000400000 */
[----:B--2---:R-:W-:Y:S04]  /*307f0*/  STL [R1+0x2880], R23 ;  /* 0x0028801701007387 */ /* 0x004fe80000100800 */
[----:B---3--:R0:W-:Y:S04]  /*30800*/  STL.64 [R1+0x2878], R20 ;  /* 0x0028781401007387 */ /* 0x0081e80000100a00 */
[----:B0-----:R-:W2:Y:S01]  /*30810*/  LDL.LU.64 R20, [R1+0xc0] ;  /* 0x0000c00001147983 */ /* 0x001ea20000300a00 */
[C---:B------:R-:W-:Y:S01]  /*30820*/  FMUL R8, R28.reuse, R3 ;  /* 0x000000031c087220 */ /* 0x040fe20000400000 */
[----:B------:R-:W-:Y:S01]  /*30830*/  HMMA.16816.F32.BF16 R4, R24, R12, R4 ;  /* 0x0000000c1804723c */ /* 0x000fe20000041804 */
[----:B----4-:R-:W-:-:S02]  /*30840*/  FMUL R9, R28, R2 ;  /* 0x000000021c097220 */ /* 0x010fc40000400000 */
[C---:B------:R-:W-:Y:S02]  /*30850*/  FMUL R10, R29.reuse, R0 ;  /* 0x000000001d0a7220 */ /* 0x040fe40000400000 */
[----:B------:R-:W-:Y:S01]  /*30860*/  FMUL R11, R29, R11 ;  /* 0x0000000b1d0b7220 */ /* 0x000fe20000400000 */
[----:B------:R-:W-:Y:S01]  /*30870*/  MOV R2, R12 ;  /* 0x0000000c00027202 */ /* 0x000fe20000000f00 */
[----:B------:R-:W-:Y:S11]  /*30880*/  IMAD.MOV.U32 R0, RZ, RZ, R13 ;  /* 0x000000ffff007224 */ /* 0x000ff600078e000d */
[----:B------:R-:W-:Y:S05]  /*30890*/  @!UPT UIADD3 URZ, URZ, URZ, URZ ;  /* 0x0000003f3f3ff290 */ /* 0x000fea000fffe03f */
[----:B------:R0:W-:Y:S04]  /*308a0*/  STL.64 [R1+0x230], R4 ;  /* 0x0002300401007387 */ /* 0x0001e80000100a00 */
[----:B------:R1:W-:Y:S04]  /*308b0*/  STL.64 [R1+0x238], R6 ;  /* 0x0002380601007387 */ /* 0x0003e80000100a00 */
[----:B------:R-:W3:Y:S04]  /*308c0*/  LDL.LU R14, [R1+0x6dc] ;  /* 0x0006dc00010e7983 */ /* 0x000ee80000300800 */
[----:B------:R-:W4:Y:S04]  /*308d0*/  LDL.LU R12, [R1+0x6e0] ;  /* 0x0006e000010c7983 */ /* 0x000f280000300800 */
[----:B------:R-:W3:Y:S01]  /*308e0*/  LDL.LU R13, [R1+0x6e4] ;  /* 0x0006e400010d7983 */ /* 0x000ee20000300800 */
[----:B0-----:R-:W-:-:S03]  /*308f0*/  FMUL R5, R28, R17 ;  /* 0x000000111c057220 */ /* 0x001fc60000400000 */
[----:B------:R-:W3:Y:S01]  /*30900*/  LDL.LU R3, [R1+0x6e8] ;  /* 0x0006e80001037983 */ /* 0x000ee20000300800 */
[----:B-1----:R-:W-:-:S03]  /*30910*/  FMUL R6, R29, R16 ;  /* 0x000000101d067220 */ /* 0x002fc60000400000 */
[----:B------:R-:W3:Y:S01]  /*30920*/  LDL.LU R15, [R1+0x6ec] ;  /* 0x0006ec00010f7983 */ /* 0x000ee20000300800 */
[----:B------:R-:W-:Y:S01]  /*30930*/  FMUL R4, R28, R18 ;  /* 0x000000121c047220 */ /* 0x000fe20000400000 */
[----:B--2---:R-:W-:Y:S01]  /*30940*/  HMMA.16816.F32.BF16 R8, R24, R20, R8 ;  /* 0x000000141808723c */ /* 0x004fe20000041808 */
[----:B------:R-:W-:Y:S02]  /*30950*/  MOV R16, R20 ;  /* 0x0000001400107202 */ /* 0x000fe40000000f00 */
[----:B------:R-:W-:Y:S11]  /*30960*/  MOV R17, R21 ;  /* 0x0000001500117202 */ /* 0x000ff60000000f00 */
[----:B------:R-:W-:Y:S09]  /*30970*/  @!UPT UIADD3 URZ, URZ, URZ, URZ ;  /* 0x0000003f3f3ff290 */ /* 0x000ff2000fffe03f */
[----:B------:R0:W-:Y:S04]  /*30980*/  STL.64 [R1+0x240], R8 ;  /* 0x0002400801007387 */ /* 0x0001e80000100a00 */
[----:B------:R1:W-:Y:S04]  /*30990*/  STL.64 [R1+0x248], R10 ;  /* 0x0002480a01007387 */ /* 0x0003e80000100a00 */
[----:B------:R-:W2:Y:S04]  /*309a0*/  LDL.LU R23, [R1+0x2880] ;  /* 0x0028800001177983 */ /* 0x000ea80000300800 */
[----:B------:R-:W2:Y:S04]  /*309b0*/  LDL.LU.64 R20, [R1+0x2878] ;  /* 0x0028780001147983 */ /* 0x000ea80000300a00 */
[----:B0-----:R-:W2:Y:S04]  /*309c0*/  LDL.64 R8, [R1+0xb0] ;  /* 0x0000b00001087983 */ /* 0x001ea80000100a00 */
[----:B------:R-:W2:Y:S04]  /*309d0*/  LDL.LU R22, [R1+0x6f0] ;  /* 0x0006f00001167983 */ /* 0x000ea80000300800 */
[----:B------:R-:W2:Y:S04]  /*309e0*/  LDL.LU R19, [R1+0x6f4] ;  /* 0x0006f40001137983 */ /* 0x000ea80000300800 */
[----:B------:R-:W1:Y:S01]  /*309f0*/  LDL.LU R18, [R1+0x6f8] ;  /* 0x0006f80001127983 */ /* 0x000e620000300800 */
[----:B---3--:R-:W-:-:S02]  /*30a00*/  FMUL R7, R29, R14 ;  /* 0x0000000e1d077220 */ /* 0x008fc40000400000 */
[C---:B----4-:R-:W-:Y:S02]  /*30a10*/  FMUL R12, R28.reuse, R12 ;  /* 0x0000000c1c0c7220 */ /* 0x050fe40000400000 */
[----:B------:R-:W-:Y:S02]  /*30a20*/  FMUL R13, R28, R13 ;  /* 0x0000000d1c0d7220 */ /* 0x000fe40000400000 */
[C---:B------:R-:W-:Y:S02]  /*30a30*/  FMUL R14, R29.reuse, R3 ;  /* 0x000000031d0e7220 */ /* 0x040fe40000400000 */
[----:B------:R-:W-:Y:S01]  /*30a40*/  FMUL R15, R29, R15 ;  /* 0x0000000f1d0f7220 */ /* 0x000fe20000400000 */
[C---:B--2---:R-:W-:Y:S11]  /*30a50*/  HMMA.16816.F32.BF16 R4, R24.reuse, R8, R4 ;  /* 0x000000081804723c */ /* 0x044ff60000041804 */
[----:B------:R-:W-:Y:S11]  /*30a60*/  @!UPT UIADD3 URZ, URZ, URZ, URZ ;  /* 0x0000003f3f3ff290 */ /* 0x000ff6000fffe03f */
[----:B------:R-:W-:Y:S01]  /*30a70*/  @!UPT UIADD3 URZ, URZ, URZ, URZ ;  /* 0x0000003f3f3ff290 */ /* 0x000fe2000fffe03f */
[----:B------:R-:W-:Y:S04]  /*30a80*/  STL.64 [R1+0x260], R4 ;  /* 0x0002600401007387 */ /* 0x000fe80000100a00 */
[----:B------:R-:W-:Y:S04]  /*30a90*/  STL.64 [R1+0x268], R6 ;  /* 0x0002680601007387 */ /* 0x000fe80000100a00 */
[----:B------:R-:W0:Y:S01]  /*30aa0*/  LDSM.16.M88.4 R4, [R23+0x1b000] ;  /* 0x01b000001704783b */ /* 0x000e220000000200 */
[----:B------:R-:W-:Y:S01]  /*30ab0*/  HMMA.16816.F32.BF16 R12, R24, R20, R12 ;  /* 0x00000014180c723c */ /* 0x000fe2000004180c */
[----:B------:R-:W-:-:S02]  /*30ac0*/  IMAD.MOV.U32 R3, RZ, RZ, R9 ;  /* 0x000000ffff037224 */ /* 0x000fc400078e0009 */
[C---:B------:R-:W-:Y:S02]  /*30ad0*/  FMUL R8, R28.reuse, R22 ;  /* 0x000000161c087220 */ /* 0x040fe40000400000 */
[----:B------:R-:W-:Y:S01]  /*30ae0*/  FMUL R9, R28, R19 ;  /* 0x000000131c097220 */ /* 0x000fe20000400000 */
[----:B------:R-:W-:Y:S01]  /*30af0*/  MOV R19, R20 ;  /* 0x0000001400137202 */ /* 0x000fe20000000f00 */
[C---:B-1----:R-:W-:Y:S01]  /*30b00*/  FMUL R10, R29.reuse, R18 ;  /* 0x000000121d0a7220 */ /* 0x042fe20000400000 */
[----:B------:R-:W-:Y:S01]  /*30b10*/  MOV R18, R21 ;  /* 0x0000001500127202 */ /* 0x000fe20000000f00 */
[----:B0-----:R-:W-:Y:S04]  /*30b20*/  STL.64 [R1+0x2848], R6 ;  /* 0x0028480601007387 */ /* 0x001fe80000100a00 */
[----:B------:R0:W-:Y:S04]  /*30b30*/  STL.64 [R1+0x2840], R4 ;  /* 0x0028400401007387 */ /* 0x0001e80000100a00 */
[----:B0-----:R-:W2:Y:S04]  /*30b40*/  LDL R4, [R1+0x70] ;  /* 0x0000700001047983 */ /* 0x001ea80000100800 */
[----:B------:R-:W2:Y:S04]  /*30b50*/  LDL R5, [R1+0x74] ;  /* 0x0000740001057983 */ /* 0x000ea80000100800 */
[----:B------:R-:W3:Y:S04]  /*30b60*/  LDL.LU R6, [R1+0x6fc] ;  /* 0x0006fc0001067983 */ /* 0x000ee80000300800 */
[----:B------:R-:W-:Y:S04]  /*30b70*/  STL.64 [R1+0x2e0], R12 ;  /* 0x0002e00c01007387 */ /* 0x000fe80000100a00 */
[----:B------:R0:W-:Y:S04]  /*30b80*/  STL.64 [R1+0x2e8], R14 ;  /* 0x0002e80e01007387 */ /* 0x0001e80000100a00 */
[----:B------:R-:W4:Y:S04]  /*30b90*/  LDL.LU R23, [R1+0x2874] ;  /* 0x0028740001177983 */ /* 0x000f280000300800 */
[----:B0-----:R-:W2:Y:S04]  /*30ba0*/  LDL.LU R14, [R1+0x700] ;  /* 0x00070000010e7983 */ /* 0x001ea80000300800 */
[----:B------:R-:W2:Y:S04]  /*30bb0*/  LDL.LU R22, [R1+0x704] ;  /* 0x0007040001167983 */ /* 0x000ea80000300800 */
[----:B------:R-:W2:Y:S04]  /*30bc0*/  LDL.LU R21, [R1+0x708] ;  /* 0x0007080001157983 */ /* 0x000ea80000300800 */
[----:B------:R-:W2:Y:S04]  /*30bd0*/  LDL.LU R15, [R1+0x70c] ;  /* 0x00070c00010f7983 */ /* 0x000ea80000300800 */
[----:B------:R-:W2:Y:S04]  /*30be0*/  LDL.LU R20, [R1+0x714] ;  /* 0x0007140001147983 */ /* 0x000ea80000300800 */
[----:B------:R-:W2:Y:S04]  /*30bf0*/  LDL.LU R7, [R1+0x718] ;  /* 0x0007180001077983 */ /* 0x000ea80000300800 */
[----:B------:R0:W-:Y:S04]  /*30c00*/  STL.64 [R1+0x2860], R18 ;  /* 0x0028601201007387 */ /* 0x0001e80000100a00 */
[----:B0-----:R-:W2:Y:S04]  /*30c10*/  LDL.LU R19, [R1+0x710] ;  /* 0x0007100001137983 */ /* 0x001ea80000300800 */
[----:B------:R0:W-:Y:S04]  /*30c20*/  STL.64 [R1+0x2858], R16 ;  /* 0x0028581001007387 */ /* 0x0001e80000100a00 */
[----:B0-----:R-:W3:Y:S04]  /*30c30*/  LDL.LU.64 R16, [R1+0x80] ;  /* 0x0000800001107983 */ /* 0x001ee80000300a00 */
[----:B--2---:R-:W-:Y:S04]  /*30c40*/  STL [R1+0x2870], R19 ;  /* 0x0028701301007387 */ /* 0x004fe80000100800 */
[----:B---3--:R0:W-:Y:S04]  /*30c50*/  STL.64 [R1+0x2868], R16 ;  /* 0x0028681001007387 */ /* 0x0081e80000100a00 */
[----:B0-----:R-:W2:Y:S01]  /*30c60*/  LDL.LU.64 R16, [R1+0x90] ;  /* 0x0000900001107983 */ /* 0x001ea20000300a00 */
[----:B------:R-:W-:-:S02]  /*30c70*/  FMUL R11, R29, R6 ;  /* 0x000000061d0b7220 */ /* 0x000fc40000400000 */
[C---:B------:R-:W-:Y:S01]  /*30c80*/  FMUL R12, R28.reuse, R14 ;  /* 0x0000000e1c0c7220 */ /* 0x040fe20000400000 */
[----:B------:R-:W3:Y:S01]  /*30c90*/  LDL.LU R6, [R1+0x71c] ;  /* 0x00071c0001067983 */ /* 0x000ee20000300800 */
[----:B------:R-:W-:Y:S02]  /*30ca0*/  FMUL R13, R28, R22 ;  /* 0x000000161c0d7220 */ /* 0x000fe40000400000 */
[C---:B------:R-:W-:Y:S01]  /*30cb0*/  FMUL R14, R29.reuse, R21 ;  /* 0x000000151d0e7220 */ /* 0x040fe20000400000 */
[----:B--2---:R-:W-:Y:S01]  /*30cc0*/  HMMA.16816.F32.BF16 R8, R24, R16, R8 ;  /* 0x000000101808723c */ /* 0x004fe20000041808 */
[----:B------:R-:W-:Y:S01]  /*30cd0*/  IMAD.MOV.U32 R22, RZ, RZ, R16 ;  /* 0x000000ffff167224 */ /* 0x000fe200078e0010 */
[----:B------:R-:W-:Y:S11]  /*30ce0*/  MOV R21, R17 ;  /* 0x0000001100157202 */ /* 0x000ff60000000f00 */
[----:B------:R-:W-:Y:S10]  /*30cf0*/  @!UPT UIADD3 URZ, URZ, URZ, URZ ;  /* 0x0000003f3f3ff290 */ /* 0x000ff4000fffe03f */
[----:B------:R0:W-:Y:S04]  /*30d00*/  STL.64 [R1+0x2d0], R8 ;  /* 0x0002d00801007387 */ /* 0x0001e80000100a00 */
[----:B------:R1:W-:Y:S04]  /*30d10*/  STL.64 [R1+0x2d8], R10 ;  /* 0x0002d80a01007387 */ /* 0x0003e80000100a00 */
[----:B------:R-:W2:Y:S04]  /*30d20*/  LDL.LU R19, [R1+0x2870] ;  /* 0x0028700001137983 */ /* 0x000ea80000300800 */
[----:B------:R-:W2:Y:S01]  /*30d30*/  LDL.LU.64 R16, [R1+0x2868] ;  /* 0x0028680001107983 */ /* 0x000ea20000300a00 */
[----:B------:R-:W-:-:S02]  /*30d40*/  FMUL R15, R29, R15 ;  /* 0x0000000f1d0f7220 */ /* 0x000fc40000400000 */
[C---:B0-----:R-:W-:Y:S02]  /*30d50*/  FMUL R9, R28.reuse, R20 ;  /* 0x000000141c097220 */ /* 0x041fe40000400000 */
[C---:B-1----:R-:W-:Y:S02]  /*30d60*/  FMUL R10, R29.reuse, R7 ;  /* 0x000000071d0a7220 */ /* 0x042fe40000400000 */
[----:B---3--:R-:W-:Y:S01]  /*30d70*/  FMUL R11, R29, R6 ;  /* 0x000000061d0b7220 */ /* 0x008fe20000400000 */
[----:B--2---:R-:W-:Y:S01]  /*30d80*/  HMMA.16816.F32.BF16 R12, R24, R16, R12 ;  /* 0x00000010180c723c */ /* 0x004fe2000004180c */
[----:B------:R-:W-:-:S07]  /*30d90*/  FMUL R8, R28, R19 ;  /* 0x000000131c087220 */ /* 0x000fce0000400000 */
[----:B------:R-:W-:Y:S01]  /*30da0*/  HMMA.16816.F32.BF16 R24, R24, R4, R8 ;  /* 0x000000041818723c */ /* 0x000fe20000041808 */
[----:B------:R-:W-:Y:S01]  /*30db0*/  MOV R28, R16 ;  /* 0x00000010001c7202 */ /* 0x000fe20000000f00 */
[----:B------:R-:W-:Y:S11]  /*30dc0*/  IMAD.MOV.U32 R20, RZ, RZ, R17 ;  /* 0x000000ffff147224 */ /* 0x000ff600078e0011 */
[----:B------:R-:W-:Y:S02]  /*30dd0*/  @!UPT UIADD3 URZ, URZ, URZ, URZ ;  /* 0x0000003f3f3ff290 */ /* 0x000fe4000fffe03f */
[----:B------:R0:W-:Y:S04]  /*30de0*/  STL.64 [R1+0x2c0], R12 ;  /* 0x0002c00c01007387 */ /* 0x0001e80000100a00 */
[----:B------:R1:W-:Y:S04]  /*30df0*/  STL.64 [R1+0x2c8], R14 ;  /* 0x0002c80e01007387 */ /* 0x0003e80000100a00 */
[----:B------:R-:W2:Y:S04]  /*30e00*/  LDL.LU.64 R18, [R1+0x2860] ;  /* 0x0028600001127983 */ /* 0x000ea80000300a00 */
[----:B------:R-:W3:Y:S01]  /*30e10*/  LDL.LU.64 R16, [R1+0x2858] ;  /* 0x0028580001107983 */ /* 0x000ee20000300a00 */
[----:B0-----:R-:W-:-:S03]  /*30e20*/  MOV R12, R2 ;  /* 0x00000002000c7202 */ /* 0x001fc60000000f00 */
[----:B-1----:R-:W2:Y:S01]  /*30e30*/  LDL.LU R15, [R1+0x730] ;  /* 0x00073000010f7983 */ /* 0x002ea20000300800 */
[----:B------:R-:W-:-:S03]  /*30e40*/  MOV R13, R0 ;  /* 0x00000000000d7202 */ /* 0x000fc60000000f00 */
[----:B------:R-:W2:Y:S04]  /*30e50*/  LDL.LU R14, [R1+0x734] ;  /* 0x00073400010e7983 */ /* 0x000ea80000300800 */
[----:B------:R-:W2:Y:S04]  /*30e60*/  LDL.LU R2, [R1+0x738] ;  /* 0x0007380001027983 */ /* 0x000ea80000300800 */
[----:B------:R-:W2:Y:S04]  /*30e70*/  LDL.LU R0, [R1+0x73c] ;  /* 0x00073c0001007983 */ /* 0x000ea80000300800 */
[----:B------:R-:W2:Y:S04]  /*30e80*/  LDL.LU R29, [R1+0x2850] ;  /* 0x00285000011d7983 */ /* 0x000ea80000300800 */
[----:B------:R-:W2:Y:S04]  /*30e90*/  LDL.LU.64 R6, [R1+0x2848] ;  /* 0x0028480001067983 */ /* 0x000ea80000300a00 */
[----:B------:R-:W2:Y:S04]  /*30ea0*/  LDL.LU.64 R4, [R1+0x2840] ;  /* 0x0028400001047983 */ /* 0x000ea80000300a00 */
[----:B------:R-:W4:Y:S04]  /*30eb0*/  LDL.LU R8, [R1+0x720] ;  /* 0x0007200001087983 */ /* 0x000f280000300800 */
[----:B------:R-:W2:Y:S04]  /*30ec0*/  LDL.LU R9, [R1+0x724] ;  /* 0x0007240001097983 */ /* 0x000ea80000300800 */
[----:B------:R0:W-:Y:S04]  /*30ed0*/  STL.64 [R1+0x2b0], R24 ;  /* 0x0002b01801007387 */ /* 0x0001e80000100a00 */
[----:B------:R1:W-:Y:S04]  /*30ee0*/  STL.64 [R1+0x2b8], R26 ;  /* 0x0002b81a01007387 */ /* 0x0003e80000100a00 */
[----:B------:R-:W3:Y:S04]  /*30ef0*/  LDL.LU R10, [R1+0x728] ;  /* 0x00072800010a7983 */ /* 0x000ee80000300800 */
[----:B------:R-:W3:Y:S04]  /*30f00*/  LDL.LU R11, [R1+0x72c] ;  /* 0x00072c00010b7983 */ /* 0x000ee80000300800 */
[----:B0-----:R-:W3:Y:S04]  /*30f10*/  LDL.LU R24, [R1+0xe0] ;  /* 0x0000e00001187983 */ /* 0x001ee80000300800 */
[----:B------:R-:W3:Y:S01]  /*30f20*/  LDL.LU R25, [R1+0xe4] ;  /* 0x0000e40001197983 */ /* 0x000ee20000300800 */
[----:B----4-:R-:W-:-:S02]  /*30f30*/  FMUL R8, R23, R8 ;  /* 0x0000000817087220 */ /* 0x010fc40000400000 */
[----:B--2---:R-:W-:Y:S02]  /*30f40*/  FMUL R9, R23, R9 ;  /* 0x0000000917097220 */ /* 0x004fe40000400000 */
[C---:B---3--:R-:W-:Y:S02]  /*30f50*/  FMUL R10, R29.reuse, R10 ;  /* 0x0000000a1d0a7220 */ /* 0x048fe40000400000 */
[----:B------:R-:W-:-:S07]  /*30f60*/  FMUL R11, R29, R11 ;  /* 0x0000000b1d0b7220 */ /* 0x000fce0000400000 */
[----:B------:R-:W-:Y:S11]  /*30f70*/  HMMA.16816.F32.BF16 R8, R4, R24, R8 ;  /* 0x000000180408723c */ /* 0x000ff60000041808 */
[----:B------:R-:W-:Y:S11]  /*30f80*/  @!UPT UIADD3 URZ, URZ, URZ, URZ ;  /* 0x0000003f3f3ff290 */ /* 0x000ff6000fffe03f */
[----:B------:R-:W-:Y:S01]  /*30f90*/  @!UPT UIADD3 URZ, URZ, URZ, URZ ;  /* 0x0000003f3f3ff290 */ /* 0x000fe2000fffe03f */
[----:B------:R0:W-:Y:S04]  /*30fa0*/  STL.64 [R1+0x2a0], R8 ;  /* 0x0002a00801007387 */ /* 0x0001e80000100a00 */
[----:B------:R2:W-:Y:S04]  /*30fb0*/  STL.64 [R1+0x2a8], R10 ;  /* 0x0002a80a01007387 */ /* 0x0005e80000100a00 */
[----:B-1----:R-:W3:Y:S04]  /*30fc0*/  LDL R26, [R1+0x88] ;  /* 0x00008800011a7983 */ /* 0x002ee80000100800 */
[----:B------:R-:W3:Y:S01]  /*30fd0*/  LDL R27, [R1+0x8c] ;  /* 0x00008c00011b7983 */ /* 0x000ee20000100800 */
[----:B0-----:R-:W-:-:S02]  /*30fe0*/  FMUL R8, R23, R15 ;  /* 0x0000000f17087220 */ /* 0x001fc40000400000 */
[----:B------:R-:W-:Y:S02]  /*30ff0*/  FMUL R9, R23, R14 ;  /* 0x0000000e17097220 */ /* 0x000fe40000400000 */
[C---:B--2---:R-:W-:Y:S02]  /*31000*/  FMUL R10, R29.reuse, R2 ;  /* 0x000000021d0a7220 */ /* 0x044fe40000400000 */
[----:B------:R-:W-:-:S07]  /*31010*/  FMUL R11, R29, R0 ;  /* 0x000000001d0b7220 */ /* 0x000fce0000400000 */
[----:B------:R-:W-:Y:S01]  /*31020*/  HMMA.16816.F32.BF16 R12, R4, R12, R8 ;  /* 0x0000000c040c723c */ /* 0x000fe20000041808 */
[----:B------:R-:W-:Y:S01]  /*31030*/  IMAD.MOV.U32 R24, RZ, RZ, R28 ;  /* 0x000000ffff187224 */ /* 0x000fe200078e001c */
[----:B------:R-:W-:Y:S01]  /*31040*/  MOV R25, R20 ;  /* 0x0000001400197202 */ /* 0x000fe20000000f00 */
[----:B---3--:R-:W-:Y:S04]  /*31050*/  STL.64 [R1+0x2818], R26 ;  /* 0x0028181a01007387 */ /* 0x008fe80000100a00 */
[----:B------:R0:W-:Y:S04]  /*31060*/  STL.64 [R1+0x2810], R24 ;  /* 0x0028101801007387 */ /* 0x0001e80000100a00 */
[----:B------:R-:W2:Y:S11]  /*31070*/  LDL R20, [R1+0x10e8] ;  /* 0x0010e80001147983 */ /* 0x000eb60000100800 */
[----:B------:R-:W-:Y:S01]  /*31080*/  @!UPT UIADD3 URZ, URZ, URZ, URZ ;  /* 0x0000003f3f3ff290 */ /* 0x000fe2000fffe03f */
[----:B------:R-:W-:Y:S01]  /*31090*/  STL.64 [R1+0x290], R12 ;  /* 0x0002900c01007387 */ /* 0x000fe20000100a00 */
[----:B0-----:R-:W-:-:S03]  /*310a0*/  MOV R24, R22 ;  /* 0x0000001600187202 */ /* 0x001fc60000000f00 */
[----:B------:R-:W3:Y:S01]  /*310b0*/  LDL.LU R8, [R1+0x740] ;  /* 0x0007400001087983 */ /* 0x000ee20000300800 */
[----:B------:R-:W-:-:S05]  /*310c0*/  MOV R25, R21 ;  /* 0x0000001500197202 */ /* 0x000fca0000000f00 */
[----:B------:R0:W-:Y:S04]  /*310d0*/  STL.64 [R1+0x2820], R24 ;  /* 0x0028201801007387 */ /* 0x0001e80000100a00 */
[----:B------:R-:W4:Y:S04]  /*310e0*/  LDL.LU R9, [R1+0x744] ;  /* 0x0007440001097983 */ /* 0x000f280000300800 */
[----:B------:R-:W2:Y:S04]  /*310f0*/  LDL.LU R10, [R1+0x748] ;  /* 0x00074800010a7983 */ /* 0x000ea80000300800 */
[----:B------:R-:W2:Y:S01]  /*31100*/  LDL.LU R11, [R1+0x74c] ;  /* 0x00074c00010b7983 */ /* 0x000ea20000300800 */
[----:B0-----:R-:W-:Y:S01]  /*31110*/  IMAD.MOV.U32 R24, RZ, RZ, R19 ;  /* 0x000000ffff187224 */ /* 0x001fe200078e0013 */
[----:B------:R-:W-:-:S02]  /*31120*/  MOV R25, R18 ;  /* 0x0000001200197202 */ /* 0x000fc40000000f00 */
[----:B------:R-:W2:Y:S04]  /*31130*/  LDL.LU R22, [R1+0x750] ;  /* 0x0007500001167983 */ /* 0x000ea80000300800 */
[----:B------:R-:W2:Y:S04]  /*31140*/  LDL.LU R21, [R1+0x754] ;  /* 0x0007540001157983 */ /* 0x000ea80000300800 */
[----:B------:R-:W2:Y:S04]  /*31150*/  LDL.LU R19, [R1+0x758] ;  /* 0x0007580001137983 */ /* 0x000ea80000300800 */
[----:B------:R-:W2:Y:S01]  /*31160*/  LDL.LU R18, [R1+0x75c] ;  /* 0x00075c0001127983 */ /* 0x000ea20000300800 */
[----:B------:R-:W-:Y:S01]  /*31170*/  IMAD.MOV.U32 R0, RZ, RZ, R15 ;  /* 0x000000ffff007224 */ /* 0x000fe200078e000f */
[----:B------:R-:W-:-:S02]  /*31180*/  MOV R2, R14 ;  /* 0x0000000e00027202 */ /* 0x000fc40000000f00 */
[----:B--2---:R-:W-:Y:S04]  /*31190*/  STL.64 [R1+0x2830], R18 ;  /* 0x0028301201007387 */ /* 0x004fe80000100a00 */
[----:B------:R0:W-:Y:S04]  /*311a0*/  STL.64 [R1+0x2828], R24 ;  /* 0x0028281801007387 */ /* 0x0001e80000100a00 */
[----:B0-----:R-:W2:Y:S01]  /*311b0*/  LDL.LU R24, [R1+0xb0] ;  /* 0x0000b00001187983 */ /* 0x001ea20000300800 */
[----:B------:R-:W-:-:S03]  /*311c0*/  MOV R25, R3 ;  /* 0x0000000300197202 */ /* 0x000fc60000000f00 */
[----:B------:R-:W2:Y:S04]  /*311d0*/  LDL.LU R3, [R1+0x2838] ;  /* 0x0028380001037983 */ /* 0x000ea80000300800 */
[----:B------:R-:W2:Y:S04]  /*311e0*/  LDL.LU R15, [R1+0x760] ;  /* 0x00076000010f7983 */ /* 0x000ea80000300800 */
[----:B------:R-:W2:Y:S04]  /*311f0*/  LDL.LU R14, [R1+0x764] ;  /* 0x00076400010e7983 */ /* 0x000ea80000300800 */
[----:B------:R-:W2:Y:S04]  /*31200*/  LDL.LU R13, [R1+0x768] ;  /* 0x00076800010d7983 */ /* 0x000ea80000300800 */
[----:B------:R-:W2:Y:S04]  /*31210*/  LDL.LU R12, [R1+0x76c] ;  /* 0x00076c00010c7983 */ /* 0x000ea80000300800 */
[----:B------:R-:W2:Y:S01]  /*31220*/  LDL.LU.64 R18, [R1+0x2830] ;  /* 0x0028300001127983 */ /* 0x000ea20000300a00 */
[----:B---3--:R-:W-:-:S02]  /*31230*/  FMUL R8, R23, R8 ;  /* 0x0000000817087220 */ /* 0x008fc40000400000 */
[----:B----4-:R-:W-:Y:S02]  /*31240*/  FMUL R9, R23, R9 ;  /* 0x0000000917097220 */ /* 0x010fe40000400000 */
[C---:B------:R-:W-:Y:S02]  /*31250*/  FMUL R10, R29.reuse, R10 ;  /* 0x0000000a1d0a7220 */ /* 0x040fe40000400000 */
[----:B------:R-:W-:-:S07]  /*31260*/  FMUL R11, R29, R11 ;  /* 0x0000000b1d0b7220 */ /* 0x000fce0000400000 */
[----:B------:R-:W-:Y:S01]  /*31270*/  HMMA.16816.F32.BF16 R8, R4, R16, R8 ;  /* 0x000000100408723c */ /* 0x000fe20000041808 */
[----:B------:R-:W3:Y:S04]  /*31280*/  LDL.LU R16, [R1+0x770] ;  /* 0x0007700001107983 */ /* 0x000ee80000300800 */
[----:B------:R-:W4:Y:S11]  /*31290*/  LDL.LU R17, [R1+0x774] ;  /* 0x0007740001117983 */ /* 0x000f360000300800 */
[----:B------:R-:W-:Y:S07]  /*312a0*/  @!UPT UIADD3 URZ, URZ, URZ, URZ ;  /* 0x0000003f3f3ff290 */ /* 0x000fee000fffe03f */
[----:B------:R0:W-:Y:S04]  /*312b0*/  STL.64 [R1+0x280], R8 ;  /* 0x0002800801007387 */ /* 0x0001e80000100a00 */
[----:B------:R2:W-:Y:S01]  /*312c0*/  STL.64 [R1+0x288], R10 ;  /* 0x0002880a01007387 */ /* 0x0005e20000100a00 */
[C---:B0-----:R-:W-:Y:S02]  /*312d0*/  FMUL R8, R23.reuse, R22 ;  /* 0x0000001617087220 */ /* 0x041fe40000400000 */
[----:B------:R-:W-:Y:S02]  /*312e0*/  FMUL R9, R23, R21 ;  /* 0x0000001517097220 */ /* 0x000fe40000400000 */
[C---:B--2---:R-:W-:Y:S02]  /*312f0*/  FMUL R10, R29.reuse, R19 ;  /* 0x000000131d0a7220 */ /* 0x044fe40000400000 */
[----:B------:R-:W-:-:S07]  /*31300*/  FMUL R11, R29, R18 ;  /* 0x000000121d0b7220 */ /* 0x000fce0000400000 */
[----:B------:R-:W-:Y:S01]  /*31310*/  HMMA.16816.F32.BF16 R8, R4, R24, R8 ;  /* 0x000000180408723c */ /* 0x000fe20000041808 */
[----:B------:R-:W2:Y:S04]  /*31320*/  LDL.LU.64 R24, [R1+0x2828] ;  /* 0x0028280001187983 */ /* 0x000ea80000300a00 */
[----:B------:R-:W4:Y:S04]  /*31330*/  LDL.LU R18, [R1+0x778] ;  /* 0x0007780001127983 */ /* 0x000f280000300800 */
[----:B------:R-:W4:Y:S11]  /*31340*/  LDL.LU R19, [R1+0x77c] ;  /* 0x00077c0001137983 */ /* 0x000f360000300800 */
[----:B------:R-:W-:Y:S03]  /*31350*/  @!UPT UIADD3 URZ, URZ, URZ, URZ ;  /* 0x0000003f3f3ff290 */ /* 0x000fe6000fffe03f */
[----:B------:R0:W-:Y:S04]  /*31360*/  STL.64 [R1+0x270], R8 ;  /* 0x0002700801007387 */ /* 0x0001e80000100a00 */
[----:B------:R1:W-:Y:S01]  /*31370*/  STL.64 [R1+0x278], R10 ;  /* 0x0002780a01007387 */ /* 0x0003e20000100a00 */
[C---:B0-----:R-:W-:Y:S02]  /*31380*/  FMUL R8, R23.reuse, R15 ;  /* 0x0000000f17087220 */ /* 0x041fe40000400000 */
[----:B------:R-:W-:Y:S02]  /*31390*/  FMUL R9, R23, R14 ;  /* 0x0000000e17097220 */ /* 0x000fe40000400000 */
[C---:B-1----:R-:W-:Y:S02]  /*313a0*/  FMUL R10, R29.reuse, R13 ;  /* 0x0000000d1d0a7220 */ /* 0x042fe40000400000 */
[----:B------:R-:W-:-:S02]  /*313b0*/  FMUL R11, R29, R12 ;  /* 0x0000000c1d0b7220 */ /* 0x000fc40000400000 */
[C---:B---3--:R-:W-:Y:S01]  /*313c0*/  FMUL R16, R23.reuse, R16 ;  /* 0x0000001017107220 */ /* 0x048fe20000400000 */
[----:B------:R-:W-:Y:S04]  /*313d0*/  LDSM.16.M88.4 R12, [R20+0x18000] ;  /* 0x01800000140c783b */ /* 0x000fe80000000200 */
[----:B--2---:R-:W-:Y:S01]  /*313e0*/  HMMA.16816.F32.BF16 R8, R4, R24, R8 ;  /* 0x000000180408723c */ /* 0x004fe20000041808 */
[----:B------:R-:W2:Y:S04]  /*313f0*/  LDL.LU.64 R24, [R1+0x2820] ;  /* 0x0028200001187983 */ /* 0x000ea80000300a00 */
[----:B------:R-:W3:Y:S04]  /*31400*/  LDL.LU R28, [R1+0x794] ;  /* 0x00079400011c7983 */ /* 0x000ee80000300800 */
[----:B------:R-:W3:Y:S11]  /*31410*/  LDL.LU R22, [R1+0x798] ;  /* 0x0007980001167983 */ /* 0x000ef60000300800 */
[----:B------:R-:W-:Y:S03]  /*31420*/  @!UPT UIADD3 URZ, URZ, URZ, URZ ;  /* 0x0000003f3f3ff290 */ /* 0x000fe6000fffe03f */
[----:B------:R-:W-:Y:S04]  /*31430*/  STL.64 [R1+0x250], R8 ;  /* 0x0002500801007387 */ /* 0x000fe80000100a00 */
[----:B------:R-:W-:Y:S04]  /*31440*/  STL.64 [R1+0x258], R10 ;  /* 0x0002580a01007387 */ /* 0x000fe80000100a00 */
[----:B------:R-:W0:Y:S01]  /*31450*/  LDSM.16.M88.4 R8, [R20+0x19000] ;  /* 0x019000001408783b */ /* 0x000e220000000200 */
[----:B----4-:R-:W-:Y:S02]  /*31460*/  FMUL R17, R23, R17 ;  /* 0x0000001117117220 */ /* 0x010fe40000400000 */
[C---:B------:R-:W-:Y:S01]  /*31470*/  FMUL R18, R29.reuse, R18 ;  /* 0x000000121d127220 */ /* 0x040fe20000400000 */
[----:B------:R-:W4:Y:S01]  /*31480*/  LDL.LU R21, [R1+0x79c] ;  /* 0x00079c0001157983 */ /* 0x000f220000300800 */
[----:B------:R-:W-:-:S03]  /*31490*/  FMUL R19, R29, R19 ;  /* 0x000000131d137220 */ /* 0x000fc60000400000 */
[----:B0-----:R-:W-:Y:S04]  /*314a0*/  STL.64 [R1+0x2798], R10 ;  /* 0x0027980a01007387 */ /* 0x001fe80000100a00 */
[----:B------:R0:W-:Y:S04]  /*314b0*/  STL.64 [R1+0x2790], R8 ;  /* 0x0027900801007387 */ /* 0x0001e80000100a00 */
[----:B0-----:R-:W3:Y:S04]  /*314c0*/  LDL.LU.64 R8, [R1+0x70] ;  /* 0x0000700001087983 */ /* 0x001ee80000300a00 */
[----:B------:R-:W3:Y:S04]  /*314d0*/  LDL.LU.64 R10, [R1+0x78] ;  /* 0x00007800010a7983 */ /* 0x000ee80000300a00 */
[----:B------:R0:W-:Y:S04]  /*314e0*/  STL [R1+0x2740], R20 ;  /* 0x0027401401007387 */ /* 0x0001e80000100800 */
[----:B0-----:R-:W3:Y:S04]  /*314f0*/  LDL.LU R20, [R1+0x790] ;  /* 0x0007900001147983 */ /* 0x001ee80000300800 */
[----:B------:R-:W3:Y:S01]  /*31500*/  LDL.LU.64 R26, [R1+0x2818] ;  /* 0x00281800011a7983 */ /* 0x000ee20000300a00 */
[----:B--2---:R-:W-:Y:S03]  /*31510*/  HMMA.16816.F32.BF16 R16, R4, R24, R16 ;  /* 0x000000180410723c */ /* 0x004fe60000041810 */
[----:B------:R-:W2:Y:S11]  /*31520*/  LDL.LU.64 R24, [R1+0x2810] ;  /* 0x0028100001187983 */ /* 0x000eb60000300a00 */
[----:B------:R-:W-:Y:S09]  /*31530*/  @!UPT UIADD3 URZ, URZ, URZ, URZ ;  /* 0x0000003f3f3ff290 */ /* 0x000ff2000fffe03f */
[----:B------:R0:W-:Y:S04]  /*31540*/  STL.64 [R1+0x1e0], R16 ;  /* 0x0001e01001007387 */ /* 0x0001e80000100a00 */
[----:B------:R1:W-:Y:S04]  /*31550*/  STL.64 [R1+0x1e8], R18 ;  /* 0x0001e81201007387 */ /* 0x0003e80000100a00 */
[----:B0-----:R-:W2:Y:S04]  /*31560*/  LDL.LU R16, [R1+0x780] ;  /* 0x0007800001107983 */ /* 0x001ea80000300800 */
[----:B------:R-:W4:Y:S04]  /*31570*/  LDL.LU R17, [R1+0x784] ;  /* 0x0007840001117983 */ /* 0x000f280000300800 */
[----:B-1----:R-:W4:Y:S04]  /*31580*/  LDL.LU R18, [R1+0x788] ;  /* 0x0007880001127983 */ /* 0x002f280000300800 */
[----:B------:R-:W4:Y:S04]  /*31590*/  LDL.LU R19, [R1+0x78c] ;  /* 0x00078c0001137983 */ /* 0x000f280000300800 */
[----:B---3--:R-:W-:Y:S01]  /*315a0*/  STL.64 [R1+0x27b8], R26 ;  /* 0x0027b81a01007387 */ /* 0x008fe20000100a00 */
[----:B--2---:R-:W-:-:S02]  /*315b0*/  FMUL R16, R23, R16 ;  /* 0x0000001017107220 */ /* 0x004fc40000400000 */
[----:B----4-:R-:W-:Y:S02]  /*315c0*/  FMUL R17, R23, R17 ;  /* 0x0000001117117220 */ /* 0x010fe40000400000 */
[C---:B------:R-:W-:Y:S02]  /*315d0*/  FMUL R18, R29.reuse, R18 ;  /* 0x000000121d127220 */ /* 0x040fe40000400000 */
[----:B------:R-:W-:-:S07]  /*315e0*/  FMUL R19, R29, R19 ;  /* 0x000000131d137220 */ /* 0x000fce0000400000 */
[----:B------:R-:W-:Y:S11]  /*315f0*/  HMMA.16816.F32.BF16 R16, R4, R24, R16 ;  /* 0x000000180410723c */ /* 0x000ff60000041810 */
[----:B------:R-:W-:Y:S11]  /*31600*/  @!UPT UIADD3 URZ, URZ, URZ, URZ ;  /* 0x0000003f3f3ff290 */ /* 0x000ff6000fffe03f */
[----:B------:R-:W-:Y:S01]  /*31610*/  @!UPT UIADD3 URZ, URZ, URZ, URZ ;  /* 0x0000003f3f3ff290 */ /* 0x000fe2000fffe03f */
[----:B------:R0:W-:Y:S04]  /*31620*/  STL.64 [R1+0x1c0], R16 ;  /* 0x0001c01001007387 */ /* 0x0001e80000100a00 */
[----:B------:R1:W-:Y:S01]  /*31630*/  STL.64 [R1+0x1c8], R18 ;  /* 0x0001c81201007387 */ /* 0x0003e20000100a00 */
[C---:B0-----:R-:W-:Y:S02]  /*31640*/  FMUL R16, R23.reuse, R20 ;  /* 0x0000001417107220 */ /* 0x041fe40000400000 */
[----:B------:R-:W-:Y:S02]  /*31650*/  FMUL R17, R23, R28 ;  /* 0x0000001c17117220 */ /* 0x000fe40000400000 */
[C---:B-1----:R-:W-:Y:S02]  /*31660*/  FMUL R18, R29.reuse, R22 ;  /* 0x000000161d127220 */ /* 0x042fe40000400000 */
[----:B------:R-:W-:-:S07]  /*31670*/  FMUL R19, R29, R21 ;  /* 0x000000151d137220 */ /* 0x000fce0000400000 */
[----:B------:R-:W-:Y:S01]  /*31680*/  HMMA.16816.F32.BF16 R4, R4, R8, R16 ;  /* 0x000000080404723c */ /* 0x000fe20000041810 */
[----:B------:R-:W-:Y:S04]  /*31690*/  STL [R1+0x19a8], R29 ;  /* 0x0019a81d01007387 */ /* 0x000fe80000100800 */
[----:B------:R-:W2:Y:S11]  /*316a0*/  LDL.LU R24, [R1+0x50] ;  /* 0x0000500001187983 */ /* 0x000eb60000300800 */
[----:B------:R-:W-:Y:S07]  /*316b0*/  @!UPT UIADD3 URZ, URZ, URZ, URZ ;  /* 0x0000003f3f3ff290 */ /* 0x000fee000fffe03f */
[----:B------:R-:W-:Y:S04]  /*316c0*/  STL.64 [R1+0x1a0], R4 ;  /* 0x0001a00401007387 */ /* 0x000fe80000100a00 */
[----:B------:R-:W-:Y:S04]  /*316d0*/  STL.64 [R1+0x1a8], R6 ;  /* 0x0001a80601007387 */ /* 0x000fe80000100a00 */
        /* <DEDUP_REMOVED lines=8> */
[----:B------:R-:W3:Y:S04]  /*31760*/  LDL.LU R27, [R1+0x6c] ;  /* 0x00006c00011b7983 */ /* 0x000ee80000300800 */
[----:B---3--:R0:W-:Y:S04]  /*31770*/  STL.64 [R1+0x27f8], R26 ;  /* 0x0027f81a01007387 */ /* 0x0081e80000100a00 */
[----:B--2---:R-:W-:Y:S04]  /*31780*/  STL.64 [R1+0x27f0], R24 ;  /* 0x0027f01801007387 */ /* 0x004fe80000100a00 */
[----:B0-----:R-:W2:Y:S04]  /*31790*/  LDL.64 R26, [R1+0xe8] ;  /* 0x0000e800011a7983 */ /* 0x001ea80000100a00 */
[----:B------:R0:W-:Y:S04]  /*317a0*/  STL.64 [R1+0x27b0], R10 ;  /* 0x0027b00a01007387 */ /* 0x0001e80000100a00 */
[----:B0-----:R-:W3:Y:S04]  /*317b0*/  LDL R10, [R1+0xd8] ;  /* 0x0000d800010a7983 */ /* 0x001ee80000100800 */
[----:B------:R-:W3:Y:S04]  /*317c0*/  LDL R11, [R1+0xdc] ;  /* 0x0000dc00010b7983 */ /* 0x000ee80000100800 */
[----:B---3--:R0:W-:Y:S04]  /*317d0*/  STL.64 [R1+0x2800], R10 ;  /* 0x0028000a01007387 */ /* 0x0081e80000100a00 */
[----:B------:R-:W2:Y:S04]  /*317e0*/  LDL.LU R8, [R1+0xf0] ;  /* 0x0000f00001087983 */ /* 0x000ea80000300800 */
[----:B------:R-:W2:Y:S04]  /*317f0*/  LDL.LU R9, [R1+0xf4] ;  /* 0x0000f40001097983 */ /* 0x000ea80000300800 */
[----:B0-----:R-:W2:Y:S04]  /*31800*/  LDL.LU R10, [R1+0xf8] ;  /* 0x0000f800010a7983 */ /* 0x001ea80000300800 */
[----:B------:R-:W2:Y:S04]  /*31810*/  LDL.LU R11, [R1+0xfc] ;  /* 0x0000fc00010b7983 */ /* 0x000ea80000300800 */
[----:B------:R-:W3:Y:S04]  /*31820*/  LDL R18, [R1+0xa8] ;  /* 0x0000a80001127983 */ /* 0x000ee80000100800 */
[----:B------:R-:W3:Y:S01]  /*31830*/  LDL R19, [R1+0xac] ;  /* 0x0000ac0001137983 */ /* 0x000ee20000100800 */
[----:B------:R-:W-:-:S03]  /*31840*/  IMAD.MOV.U32 R23, RZ, RZ, R3 ;  /* 0x000000ffff177224 */ /* 0x000fc600078e0003 */
[----:B---3--:R0:W-:Y:S04]  /*31850*/  STL.64 [R1+0x27c8], R18 ;  /* 0x0027c81201007387 */ /* 0x0081e80000100a00 */
[----:B------:R-:W3:Y:S04]  /*31860*/  LDL.LU R20, [R1+0x10] ;  /* 0x0000100001147983 */ /* 0x000ee80000300800 */
[----:B------:R-:W3:Y:S04]  /*31870*/  LDL.LU R21, [R1+0x14] ;  /* 0x0000140001157983 */ /* 0x000ee80000300800 */
[----:B------:R-:W4:Y:S04]  /*31880*/  LDL.LU R22, [R1+0x18] ;  /* 0x0000180001167983 */ /* 0x000f280000300800 */
[----:B------:R-:W2:Y:S04]  /*31890*/  LDL.LU R3, [R1+0x2808] ;  /* 0x0028080001037983 */ /* 0x000ea80000300800 */
[----:B------:R-:W2:Y:S04]  /*318a0*/  LDL.LU R16, [R1+0x100] ;  /* 0x0001000001107983 */ /* 0x000ea80000300800 */
[----:B------:R-:W2:Y:S04]  /*318b0*/  LDL.LU R17, [R1+0x104] ;  /* 0x0001040001117983 */ /* 0x000ea80000300800 */
[----:B0-----:R-:W2:Y:S04]  /*318c0*/  LDL.LU R18, [R1+0x108] ;  /* 0x0001080001127983 */ /* 0x001ea80000300800 */
[----:B------:R-:W2:Y:S04]  /*318d0*/  LDL.LU R19, [R1+0x10c] ;  /* 0x00010c0001137983 */ /* 0x000ea80000300800 */
[----:B----4-:R0:W-:Y:S04]  /*318e0*/  STL.64 [R1+0x2750], R22 ;  /* 0x0027501601007387 */ /* 0x0101e80000100a00 */
[----:B---3--:R-:W-:Y:S04]  /*318f0*/  STL.64 [R1+0x2748], R20 ;  /* 0x0027481401007387 */ /* 0x008fe80000100a00 */
[----:B------:R-:W3:Y:S04]  /*31900*/  LDL R6, [R1+0x98] ;  /* 0x0000980001067983 */ /* 0x000ee80000100800 */
[----:B------:R-:W3:Y:S04]  /*31910*/  LDL R7, [R1+0x9c] ;  /* 0x00009c0001077983 */ /* 0x000ee80000100800 */
[----:B0-----:R-:W4:Y:S04]  /*31920*/  LDL R22, [R1+0xc8] ;  /* 0x0000c80001167983 */ /* 0x001f280000100800 */
[----:B------:R-:W4:Y:S01]  /*31930*/  LDL R23, [R1+0xcc] ;  /* 0x0000cc0001177983 */ /* 0x000f220000100800 */
[----:B--2---:R-:W-:Y:S03]  /*31940*/  HMMA.16816.F32.BF16 R8, R12, R26, R8 ;  /* 0x0000001a0c08723c */ /* 0x004fe60000041808 */
[----:B---3--:R0:W-:Y:S04]  /*31950*/  STL.64 [R1+0x27c0], R6 ;  /* 0x0027c00601007387 */ /* 0x0081e80000100a00 */
[----:B------:R-:W2:Y:S04]  /*31960*/  LDL.LU R4, [R1+0x110] ;  /* 0x0001100001047983 */ /* 0x000ea80000300800 */
[----:B------:R-:W2:Y:S04]  /*31970*/  LDL.LU R5, [R1+0x114] ;  /* 0x0001140001057983 */ /* 0x000ea80000300800 */
[----:B0-----:R-:W3:Y:S04]  /*31980*/  LDL.LU R6, [R1+0x118] ;  /* 0x0001180001067983 */ /* 0x001ee80000300800 */
[----:B------:R-:W3:Y:S04]  /*31990*/  LDL.LU R7, [R1+0x11c] ;  /* 0x00011c0001077983 */ /* 0x000ee80000300800 */
[----:B---3--:R0:W-:Y:S04]  /*319a0*/  STL.64 [R1+0x27d8], R6 ;  /* 0x0027d80601007387 */ /* 0x0081e80000100a00 */
[----:B--2---:R1:W-:Y:S04]  /*319b0*/  STL.64 [R1+0x27d0], R4 ;  /* 0x0027d00401007387 */ /* 0x0043e80000100a00 */
[----:B0-----:R-:W2:Y:S04]  /*319c0*/  LDL.64 R6, [R1+0xb8] ;  /* 0x0000b80001067983 */ /* 0x001ea80000100a00 */
[----:B------:R-:W-:Y:S01]  /*319d0*/  STL.64 [R1+0x190], R8 ;  /* 0x0001900801007387 */ /* 0x000fe20000100a00 */
[----:B-1----:R-:W-:-:S02]  /*319e0*/  MOV R5, R26 ;  /* 0x0000001a00057202 */ /* 0x002fc40000000f00 */
[----:B------:R-:W-:Y:S01]  /*319f0*/  MOV R4, R27 ;  /* 0x0000001b00047202 */ /* 0x000fe20000000f00 */
[----:B------:R0:W-:Y:S04]  /*31a00*/  STL.64 [R1+0x198], R10 ;  /* 0x0001980a01007387 */ /* 0x0001e80000100a00 */
[----:B0-----:R-:W3:Y:S04]  /*31a10*/  LDL.LU.64 R10, [R1+0x2800] ;  /* 0x00280000010a7983 */ /* 0x001ee80000300a00 */
[----:B------:R-:W3:Y:S04]  /*31a20*/  LDL.LU.64 R26, [R1+0x27f8] ;  /* 0x0027f800011a7983 */ /* 0x000ee80000300a00 */
[----:B------:R-:W3:Y:S02]  /*31a30*/  LDL.LU.64 R24, [R1+0x27f0] ;  /* 0x0027f00001187983 */ /* 0x000ee40000300a00 */
[C---:B---3--:R-:W-:Y:S02]  /*31a40*/  HMMA.16816.F32.BF16 R8, R12.reuse, R10, R24 ;  /* 0x0000000a0c08723c */ /* 0x048fe40000041818 */
[----:B------:R-:W3:Y:S04]  /*31a50*/  LDL.LU.64 R26, [R1+0x27e8] ;  /* 0x0027e800011a7983 */ /* 0x000ee80000300a00 */
[----:B------:R-:W3:Y:S11]  /*31a60*/  LDL.LU.64 R24, [R1+0x27e0] ;  /* 0x0027e00001187983 */ /* 0x000ef60000300a00 */
[----:B------:R-:W-:Y:S07]  /*31a70*/  @!UPT UIADD3 URZ, URZ, URZ, URZ ;  /* 0x0000003f3f3ff290 */ /* 0x000fee000fffe03f */
[----:B------:R-:W-:Y:S01]  /*31a80*/  IMAD.MOV.U32 R29, RZ, RZ, R11 ;  /* 0x000000ffff1d7224 */ /* 0x000fe200078e000b */
[----:B------:R-:W-:Y:S04]  /*31a90*/  STL.64 [R1+0x180], R8 ;  /* 0x0001800801007387 */ /* 0x000fe80000100a00 */
[----:B------:R3:W-:Y:S04]  /*31aa0*/  STL [R1+0x188], R10 ;  /* 0x0001880a01007387 */ /* 0x0007e80000100800 */
[----:B------:R-:W-:Y:S04]  /*31ab0*/  STL [R1+0x2658], R29 ;  /* 0x0026581d01007387 */ /* 0x000fe80000100800 */
[----:B----4-:R0:W-:Y:S01]  /*31ac0*/  STL.64 [R1+0x2760], R22 ;  /* 0x0027601601007387 */ /* 0x0101e20000100a00 */
[C---:B---3--:R-:W-:Y:S03]  /*31ad0*/  HMMA.16816.F32.BF16 R8, R12.reuse, R22, R24 ;  /* 0x000000160c08723c */ /* 0x048fe60000041818 */
[----:B0-----:R-:W3:Y:S05]  /*31ae0*/  LDL.LU.64 R22, [R1+0xd8] ;  /* 0x0000d80001167983 */ /* 0x001eea0000300a00 */
[----:B--2---:R-:W-:Y:S01]  /*31af0*/  HMMA.16816.F32.BF16 R16, R12, R6, R16 ;  /* 0x000000060c10723c */ /* 0x004fe20000041810 */
[----:B------:R-:W-:Y:S01]  /*31b00*/  IMAD.MOV.U32 R21, RZ, RZ, R6 ;  /* 0x000000ffff157224 */ /* 0x000fe200078e0006 */
[----:B------:R-:W-:Y:S11]  /*31b10*/  MOV R20, R7 ;  /* 0x0000000700147202 */ /* 0x000ff60000000f00 */
[----:B------:R-:W-:Y:S02]  /*31b20*/  @!UPT UIADD3 URZ, URZ, URZ, URZ ;  /* 0x0000003f3f3ff290 */ /* 0x000fe4000fffe03f */
[----:B------:R0:W-:Y:S04]  /*31b30*/  STL.64 [R1+0x170], R8 ;  /* 0x0001700801007387 */ /* 0x0001e80000100a00 */
[----:B------:R1:W-:Y:S05]  /*31b40*/  STL.64 [R1+0x178], R10 ;  /* 0x0001780a01007387 */ /* 0x0003ea0000100a00 */
[----:B------:R-:W-:Y:S01]  /*31b50*/  MOV R29, R19 ;  /* 0x00000013001d7202 */ /* 0x000fe20000000f00 */
[----:B---3--:R2:W-:Y:S04]  /*31b60*/  STL.64 [R1+0x2778], R22 ;  /* 0x0027781601007387 */ /* 0x0085e80000100a00 */
[----:B0-----:R-:W3:Y:S04]  /*31b70*/  LDL.LU R8, [R1+0x130] ;  /* 0x0001300001087983 */ /* 0x001ee80000300800 */
[----:B------:R-:W3:Y:S04]  /*31b80*/  LDL.LU R9, [R1+0x134] ;  /* 0x0001340001097983 */ /* 0x000ee80000300800 */
[----:B-1----:R-:W3:Y:S04]  /*31b90*/  LDL.LU R10, [R1+0x138] ;  /* 0x00013800010a7983 */ /* 0x002ee80000300800 */
[----:B------:R-:W3:Y:S04]  /*31ba0*/  LDL.LU R11, [R1+0x13c] ;  /* 0x00013c00010b7983 */ /* 0x000ee80000300800 */
[----:B------:R-:W4:Y:S01]  /*31bb0*/  LDL.LU R24, [R1+0x120] ;  /* 0x0001200001187983 */ /* 0x000f220000300800 */
[----:B--2---:R-:W-:-:S03]  /*31bc0*/  MOV R22, R5 ;  /* 0x0000000500167202 */ /* 0x004fc60000000f00 */
[----:B------:R-:W4:Y:S01]  /*31bd0*/  LDL.LU R25, [R1+0x124] ;  /* 0x0001240001197983 */ /* 0x000f220000300800 */
[----:B------:R-:W-:-:S03]  /*31be0*/  MOV R23, R4 ;  /* 0x0000000400177202 */ /* 0x000fc60000000f00 */
[----:B------:R-:W4:Y:S04]  /*31bf0*/  LDL.LU R26, [R1+0x128] ;  /* 0x00012800011a7983 */ /* 0x000f280000300800 */
[----:B------:R-:W4:Y:S04]  /*31c00*/  LDL.LU R27, [R1+0x12c] ;  /* 0x00012c00011b7983 */ /* 0x000f280000300800 */
[----:B------:R-:W2:Y:S04]  /*31c10*/  LDL.LU.64 R6, [R1+0x27d8] ;  /* 0x0027d80001067983 */ /* 0x000ea80000300a00 */
[----:B------:R-:W2:Y:S04]  /*31c20*/  LDL.LU.64 R4, [R1+0x27d0] ;  /* 0x0027d00001047983 */ /* 0x000ea80000300a00 */
[----:B------:R-:W-:Y:S04]  /*31c30*/  STL.64 [R1+0x160], R16 ;  /* 0x0001601001007387 */ /* 0x000fe80000100a00 */
[----:B------:R0:W-:Y:S04]  /*31c40*/  STL [R1+0x168], R18 ;  /* 0x0001681201007387 */ /* 0x0001e80000100800 */
[----:B0-----:R-:W2:Y:S04]  /*31c50*/  LDL.LU.64 R18, [R1+0x27c8] ;  /* 0x0027c80001127983 */ /* 0x001ea80000300a00 */
[----:B------:R0:W-:Y:S04]  /*31c60*/  STL.64 [R1+0x27a8], R22 ;  /* 0x0027a81601007387 */ /* 0x0001e80000100a00 */
[----:B------:R1:W-:Y:S01]  /*31c70*/  STL.64 [R1+0x27a0], R20 ;  /* 0x0027a01401007387 */ /* 0x0003e20000100a00 */
[----:B0-----:R-:W-:-:S03]  /*31c80*/  IMAD.MOV.U32 R23, RZ, RZ, R3 ;  /* 0x000000ffff177224 */ /* 0x001fc600078e0003 */
[----:B-1----:R-:W3:Y:S04]  /*31c90*/  LDL.LU R20, [R1+0x1b0] ;  /* 0x0001b00001147983 */ /* 0x002ee80000300800 */
[----:B------:R-:W3:Y:S04]  /*31ca0*/  LDL.LU R21, [R1+0x1b4] ;  /* 0x0001b40001157983 */ /* 0x000ee80000300800 */
[----:B------:R-:W3:Y:S04]  /*31cb0*/  LDL.LU R22, [R1+0x1b8] ;  /* 0x0001b80001167983 */ /* 0x000ee80000300800 */
[----:B------:R-:W3:Y:S04]  /*31cc0*/  LDL R3, [R1+0x10e4] ;  /* 0x0010e40001037983 */ /* 0x000ee80000100800 */
[----:B------:R-:W-:Y:S01]  /*31cd0*/  STL [R1+0x265c], R29 ;  /* 0x00265c1d01007387 */ /* 0x000fe20000100800 */
[C---:B--2---:R-:W-:Y:S11]  /*31ce0*/  HMMA.16816.F32.BF16 R4, R12.reuse, R18, R4 ;  /* 0x000000120c04723c */ /* 0x044ff60000041804 */
[----:B------:R-:W-:Y:S11]  /*31cf0*/  @!UPT UIADD3 URZ, URZ, URZ, URZ ;  /* 0x0000003f3f3ff290 */ /* 0x000ff6000fffe03f */
[----:B------:R-:W-:Y:S01]  /*31d00*/  @!UPT UIADD3 URZ, URZ, URZ, URZ ;  /* 0x0000003f3f3ff290 */ /* 0x000fe2000fffe03f */
[----:B------:R-:W-:Y:S04]  /*31d10*/  STL.64 [R1+0x150], R4 ;  /* 0x0001500401007387 */ /* 0x000fe80000100a00 */
[----:B------:R0:W-:Y:S04]  /*31d20*/  STL.64 [R1+0x158], R6 ;  /* 0x0001580601007387 */ /* 0x0001e80000100a00 */
[----:B0-----:R-:W4:Y:S04]  /*31d30*/  LDL.LU.64 R6, [R1+0x27c0] ;  /* 0x0027c00001067983 */ /* 0x001f280000300a00 */
[----:B------:R0:W-:Y:S04]  /*31d40*/  STL.64 [R1+0x2758], R18 ;  /* 0x0027581201007387 */ /* 0x0001e80000100a00 */
[----:B------:R-:W2:Y:S04]  /*31d50*/  LDL.LU R16, [R1+0x20] ;  /* 0x0000200001107983 */ /* 0x000ea80000300800 */
[----:B------:R-:W2:Y:S04]  /*31d60*/  LDL.LU R17, [R1+0x24] ;  /* 0x0000240001117983 */ /* 0x000ea80000300800 */
[----:B0-----:R-:W2:Y:S04]  /*31d70*/  LDL.LU R18, [R1+0x28] ;  /* 0x0000280001127983 */ /* 0x001ea80000300800 */
[----:B------:R-:W2:Y:S04]  /*31d80*/  LDL.LU R19, [R1+0x2c] ;  /* 0x00002c0001137983 */ /* 0x000ea80000300800 */
[----:B--2---:R-:W-:Y:S04]  /*31d90*/  STL.64 [R1+0x2770], R18 ;  /* 0x0027701201007387 */ /* 0x004fe80000100a00 */
[----:B------:R0:W-:Y:S04]  /*31da0*/  STL.64 [R1+0x2768], R16 ;  /* 0x0027681001007387 */ /* 0x0001e80000100a00 */
[----:B0-----:R-:W2:Y:S04]  /*31db0*/  LDL.LU R16, [R1+0x30] ;  /* 0x0000300001107983 */ /* 0x001ea80000300800 */
[----:B------:R-:W2:Y:S04]  /*31dc0*/  LDL.LU R17, [R1+0x34] ;  /* 0x0000340001117983 */ /* 0x000ea80000300800 */
[----:B------:R-:W2:Y:S04]  /*31dd0*/  LDL.LU R18, [R1+0x38] ;  /* 0x0000380001127983 */ /* 0x000ea80000300800 */
[----:B------:R-:W2:Y:S01]  /*31de0*/  LDL.LU R19, [R1+0x3c] ;  /* 0x00003c0001137983 */ /* 0x000ea20000300800 */
[C---:B----4-:R-:W-:Y:S03]  /*31df0*/  HMMA.16816.F32.BF16 R24, R12.reuse, R6, R24 ;  /* 0x000000060c18723c */ /* 0x050fe60000041818 */
        /* <DEDUP_REMOVED lines=8> */
[----:B0-----:R-:W3:Y:S02]  /*31e80*/  LDL.LU.64 R26, [R1+0x27b8] ;  /* 0x0027b800011a7983 */ /* 0x001ee40000300a00 */
[C---:B---3--:R-:W-:Y:S11]  /*31e90*/  HMMA.16816.F32.BF16 R8, R12.reuse, R26, R8 ;  /* 0x0000001a0c08723c */ /* 0x048ff60000041808 */
[----:B------:R-:W-:Y:S11]  /*31ea0*/  @!UPT UIADD3 URZ, URZ, URZ, URZ ;  /* 0x0000003f3f3ff290 */ /* 0x000ff6000fffe03f */
[----:B------:R-:W-:Y:S01]  /*31eb0*/  @!UPT UIADD3 URZ, URZ, URZ, URZ ;  /* 0x0000003f3f3ff290 */ /* 0x000fe2000fffe03f */
[----:B------:R-:W-:Y:S04]  /*31ec0*/  STL.64 [R1+0x130], R8 ;  /* 0x0001300801007387 */ /* 0x000fe80000100a00 */
[----:B------:R0:W-:Y:S04]  /*31ed0*/  STL.64 [R1+0x138], R10 ;  /* 0x0001380a01007387 */ /* 0x0001e80000100a00 */
[----:B0-----:R-:W3:Y:S02]  /*31ee0*/  LDL.LU.64 R10, [R1+0x27b0] ;  /* 0x0027b000010a7983 */ /* 0x001ee40000300a00 */
[----:B---3--:R-:W-:Y:S02]  /*31ef0*/  HMMA.16816.F32.BF16 R12, R12, R10, R20 ;  /* 0x0000000a0c0c723c */ /* 0x008fe40000041814 */
[----:B------:R-:W2:Y:S01]  /*31f00*/  LDL.LU.64 R22, [R1+0x27a8] ;  /* 0x0027a80001167983 */ /* 0x000ea20000300a00 */
[----:B------:R-:W-:-:S03]  /*31f10*/  MOV R5, R10 ;  /* 0x0000000a00057202 */ /* 0x000fc60000000f00 */
[----:B------:R-:W3:Y:S01]  /*31f20*/  LDL.LU.64 R20, [R1+0x27a0] ;  /* 0x0027a00001147983 */ /* 0x000ee20000300a00 */
[----:B------:R-:W-:Y:S11]  /*31f30*/  MOV R4, R11 ;  /* 0x0000000b00047202 */ /* 0x000ff60000000f00 */
[----:B------:R-:W-:Y:S05]  /*31f40*/  @!UPT UIADD3 URZ, URZ, URZ, URZ ;  /* 0x0000003f3f3ff290 */ /* 0x000fea000fffe03f */
[----:B------:R-:W-:Y:S04]  /*31f50*/  STL.64 [R1+0x120], R12 ;  /* 0x0001200c01007387 */ /* 0x000fe80000100a00 */
[----:B------:R-:W-:Y:S04]  /*31f60*/  STL.64 [R1+0x128], R14 ;  /* 0x0001280e01007387 */ /* 0x000fe80000100a00 */
[----:B------:R-:W2:Y:S04]  /*31f70*/  LDL.LU.64 R10, [R1+0x2798] ;  /* 0x00279800010a7983 */ /* 0x000ea80000300a00 */
[----:B------:R-:W2:Y:S04]  /*31f80*/  LDL.LU.64 R8, [R1+0x2790] ;  /* 0x0027900001087983 */ /* 0x000ea80000300a00 */
[----:B------:R-:W-:Y:S04]  /*31f90*/  STL.64 [R1+0x2738], R6 ;  /* 0x0027380601007387 */ /* 0x000fe80000100a00 */
[----:B------:R0:W-:Y:S04]  /*31fa0*/  STL.64 [R1+0x2730], R4 ;  /* 0x0027300401007387 */ /* 0x0001e80000100a00 */
[----:B0-----:R-:W4:Y:S04]  /*31fb0*/  LDL.LU R4, [R1] ;  /* 0x0000000001047983 */ /* 0x001f280000300800 */
[----:B------:R-:W4:Y:S04]  /*31fc0*/  LDL.LU R5, [R1+0x4] ;  /* 0x0000040001057983 */ /* 0x000f280000300800 */
[----:B------:R-:W4:Y:S04]  /*31fd0*/  LDL.LU R6, [R1+0x8] ;  /* 0x0000080001067983 */ /* 0x000f280000300800 */
[----:B------:R-:W4:Y:S01]  /*31fe0*/  LDL.LU R7, [R1+0xc] ;  /* 0x00000c0001077983 */ /* 0x000f220000300800 */
[----:B---3--:R-:W-:Y:S01]  /*31ff0*/  IMAD.MOV.U32 R14, RZ, RZ, R21 ;  /* 0x000000ffff0e7224 */ /* 0x008fe200078e0015 */
[----:B------:R-:W-:-:S02]  /*32000*/  MOV R15, R20 ;  /* 0x00000014000f7202 */ /* 0x000fc40000000f00 */
[C---:B--2---:R-:W-:Y:S01]  /*32010*/  HMMA.16816.F32.BF16 R20, R8.reuse, R22, R16 ;  /* 0x000000160814723c */ /* 0x044fe20000041810 */
[----:B------:R-:W2:Y:S04]  /*32020*/  LDL.LU.64 R18, [R1+0x2788] ;  /* 0x0027880001127983 */ /* 0x000ea80000300a00 */
[----:B------:R-:W2:Y:S11]  /*32030*/  LDL.LU.64 R16, [R1+0x2780] ;  /* 0x0027800001107983 */ /* 0x000eb60000300a00 */
[----:B------:R-:W-:Y:S07]  /*32040*/  @!UPT UIADD3 URZ, URZ, URZ, URZ ;  /* 0x0000003f3f3ff290 */ /* 0x000fee000fffe03f */
[----:B------:R-:W-:Y:S04]  /*32050*/  STL.64 [R1+0x110], R20 ;  /* 0x0001101401007387 */ /* 0x000fe80000100a00 */
[----:B------:R0:W-:Y:S04]  /*32060*/  STL.64 [R1+0x118], R22 ;  /* 0x0001181601007387 */ /* 0x0001e80000100a00 */
[----:B0-----:R-:W2:Y:S02]  /*32070*/  LDL.LU.64 R22, [R1+0x2778] ;  /* 0x0027780001167983 */ /* 0x001ea40000300a00 */
[C---:B--2---:R-:W-:Y:S01]  /*32080*/  HMMA.16816.F32.BF16 R16, R8.reuse, R22, R16 ;  /* 0x000000160810723c */ /* 0x044fe20000041810 */
[----:B------:R-:W-:Y:S01]  /*32090*/  MOV R29, R22 ;  /* 0x00000016001d7202 */ /* 0x000fe20000000f00 */
[----:B------:R-:W-:Y:S11]  /*320a0*/  IMAD.MOV.U32 R28, RZ, RZ, R23 ;  /* 0x000000ffff1c7224 */ /* 0x000ff600078e0017 */
[----:B------:R-:W-:Y:S10]  /*320b0*/  @!UPT UIADD3 URZ, URZ, URZ, URZ ;  /* 0x0000003f3f3ff290 */ /* 0x000ff4000fffe03f */
[----:B------:R-:W-:Y:S04]  /*320c0*/  STL.64 [R1+0x100], R16 ;  /* 0x0001001001007387 */ /* 0x000fe80000100a00 */
[----:B------:R0:W-:Y:S04]  /*320d0*/  STL.64 [R1+0x108], R18 ;  /* 0x0001081201007387 */ /* 0x0001e80000100a00 */
[----:B0-----:R-:W2:Y:S04]  /*320e0*/  LDL.LU.64 R18, [R1+0x2770] ;  /* 0x0027700001127983 */ /* 0x001ea80000300a00 */
[----:B------:R-:W2:Y:S04]  /*320f0*/  LDL.LU.64 R16, [R1+0x2768] ;  /* 0x0027680001107983 */ /* 0x000ea80000300a00 */
[----:B------:R-:W2:Y:S04]  /*32100*/  LDL.LU.64 R22, [R1+0x2760] ;  /* 0x0027600001167983 */ /* 0x000ea80000300a00 */
[----:B------:R-:W3:Y:S01]  /*32110*/  LDL R24, [R1+0x10c4] ;  /* 0x0010c40001187983 */ /* 0x000ee20000100800 */
[C---:B--2---:R-:W-:Y:S03]  /*32120*/  HMMA.16816.F32.BF16 R20, R8.reuse, R22, R16 ;  /* 0x000000160814723c */ /* 0x044fe60000041810 */
[----:B------:R-:W4:Y:S11]  /*32130*/  LDL.LU.64 R18, [R1+0x2758] ;  /* 0x0027580001127983 */ /* 0x000f360000300a00 */
[----:B------:R-:W-:Y:S09]  /*32140*/  @!UPT UIADD3 URZ, URZ, URZ, URZ ;  /* 0x0000003f3f3ff290 */ /* 0x000ff2000fffe03f */
[----:B------:R-:W-:Y:S04]  /*32150*/  STL.64 [R1+0xf0], R20 ;  /* 0x0000f01401007387 */ /* 0x000fe80000100a00 */
[----:B------:R0:W-:Y:S04]  /*32160*/  STL.64 [R1+0xf8], R22 ;  /* 0x0000f81601007387 */ /* 0x0001e80000100a00 */
[----:B0-----:R-:W2:Y:S04]  /*32170*/  LDL.LU.64 R22, [R1+0x2750] ;  /* 0x0027500001167983 */ /* 0x001ea80000300a00 */
[----:B------:R-:W2:Y:S02]  /*32180*/  LDL.LU.64 R20, [R1+0x2748] ;  /* 0x0027480001147983 */ /* 0x000ea40000300a00 */
[C---:B--2---:R-:W-:Y:S02]  /*32190*/  HMMA.16816.F32.BF16 R12, R8.reuse, R14, R20 ;  /* 0x0000000e080c723c */ /* 0x044fe40000041814 */
[----:B------:R-:W2:Y:S11]  /*321a0*/  LDL.LU R20, [R1+0x2740] ;  /* 0x0027400001147983 */ /* 0x000eb60000300800 */
[----:B------:R-:W-:Y:S10]  /*321b0*/  @!UPT UIADD3 URZ, URZ, URZ, URZ ;  /* 0x0000003f3f3ff290 */ /* 0x000ff4000fffe03f */
[----:B------:R-:W-:Y:S04]  /*321c0*/  STL.64 [R1+0x1b0], R12 ;  /* 0x0001b00c01007387 */ /* 0x000fe80000100a00 */
[----:B------:R-:W-:Y:S01]  /*321d0*/  STL.64 [R1+0x1b8], R14 ;  /* 0x0001b80e01007387 */ /* 0x000fe20000100a00 */
[C---:B----4-:R-:W-:Y:S03]  /*321e0*/  HMMA.16816.F32.BF16 R16, R8.reuse, R18, R4 ;  /* 0x000000120810723c */ /* 0x050fe60000041804 */
[----:B--2---:R-:W0:Y:S04]  /*321f0*/  LDSM.16.M88.4 R12, [R20+0x1a000] ;  /* 0x01a00000140c783b */ /* 0x004e280000000200 */
[----:B0-----:R-:W-:Y:S04]  /*32200*/  STL.64 [R1+0x2728], R14 ;  /* 0x0027280e01007387 */ /* 0x001fe80000100a00 */
[----:B------:R0:W-:Y:S04]  /*32210*/  STL.64 [R1+0x2720], R12 ;  /* 0x0027200c01007387 */ /* 0x0001e80000100a00 */
[----:B0-----:R-:W2:Y:S04]  /*32220*/  LDL.LU R12, [R1+0x1f0] ;  /* 0x0001f000010c7983 */ /* 0x001ea80000300800 */
[----:B------:R-:W2:Y:S04]  /*32230*/  LDL.LU R13, [R1+0x1f4] ;  /* 0x0001f400010d7983 */ /* 0x000ea80000300800 */
[----:B------:R-:W2:Y:S04]  /*32240*/  LDL.LU R14, [R1+0x1f8] ;  /* 0x0001f800010e7983 */ /* 0x000ea80000300800 */
[----:B------:R-:W2:Y:S04]  /*32250*/  LDL.LU R15, [R1+0x1fc] ;  /* 0x0001fc00010f7983 */ /* 0x000ea80000300800 */
[----:B------:R-:W2:Y:S04]  /*32260*/  LDL.LU.64 R6, [R1+0x2738] ;  /* 0x0027380001067983 */ /* 0x000ea80000300a00 */
[----:B------:R-:W4:Y:S04]  /*32270*/  LDL.LU.64 R4, [R1+0x2730] ;  /* 0x0027300001047983 */ /* 0x000f280000300a00 */
[----:B------:R-:W-:Y:S04]  /*32280*/  STL.64 [R1+0x1d0], R16 ;  /* 0x0001d01001007387 */ /* 0x000fe80000100a00 */
[----:B------:R-:W-:Y:S04]  /*32290*/  STL.64 [R1+0x1d8], R18 ;  /* 0x0001d81201007387 */ /* 0x000fe80000100a00 */
[----:B------:R-:W0:Y:S04]  /*322a0*/  LDSM.16.M88.4 R16, [R20+0x1b000] ;  /* 0x01b000001410783b */ /* 0x000e280000000200 */
[----:B------:R-:W1:Y:S04]  /*322b0*/  LDSM.16.M88.4 R20, [R3+0x18000] ;  /* 0x018000000314783b */ /* 0x000e680000000200 */
[----:B0-----:R-:W-:Y:S04]  /*322c0*/  STL.64 [R1+0x2688], R18 ;  /* 0x0026881201007387 */ /* 0x001fe80000100a00 */
[----:B------:R-:W-:Y:S04]  /*322d0*/  STL.64 [R1+0x2680], R16 ;  /* 0x0026801001007387 */ /* 0x000fe80000100a00 */
[----:B---3--:R-:W0:Y:S04]  /*322e0*/  LDSM.16.M88.4 R16, [R24] ;  /* 0x000000001810783b */ /* 0x008e280000000200 */
[----:B-1----:R4:W-:Y:S04]  /*322f0*/  STL.64 [R1+0x25d0], R22 ;  /* 0x0025d01601007387 */ /* 0x0029e80000100a00 */
[----:B------:R-:W-:Y:S04]  /*32300*/  STL.64 [R1+0x25c8], R20 ;  /* 0x0025c81401007387 */ /* 0x000fe80000100a00 */
[----:B0-----:R-:W-:Y:S04]  /*32310*/  STL.64 [R1+0x20], R16 ;  /* 0x0000201001007387 */ /* 0x001fe80000100a00 */
[----:B------:R-:W-:Y:S04]  /*32320*/  STL.64 [R1+0x28], R18 ;  /* 0x0000281201007387 */ /* 0x000fe80000100a00 */
[----:B------:R-:W0:Y:S01]  /*32330*/  LDSM.16.M88.4 R16, [R24+0x2000] ;  /* 0x002000001810783b */ /* 0x000e220000000200 */
[----:B--2---:R-:W-:Y:S01]  /*32340*/  HMMA.16816.F32.BF16 R12, R8, R6, R12 ;  /* 0x00000006080c723c */ /* 0x004fe2000004180c */
[----:B----4-:R-:W-:-:S02]  /*32350*/  MOV R22, R5 ;  /* 0x0000000500167202 */ /* 0x010fc40000000f00 */
[----:B------:R-:W-:Y:S02]  /*32360*/  MOV R23, R4 ;  /* 0x0000000400177202 */ /* 0x000fe40000000f00 */
[----:B------:R-:W1:Y:S11]  /*32370*/  LDSM.16.M88.4 R4, [R24+0x4000] ;  /* 0x004000001804783b */ /* 0x000e760000000200 */
[----:B------:R-:W-:Y:S07]  /*32380*/  @!UPT UIADD3 URZ, URZ, URZ, URZ ;  /* 0x0000003f3f3ff290 */ /* 0x000fee000fffe03f */
[----:B------:R2:W-:Y:S04]  /*32390*/  STL.64 [R1+0x1f0], R12 ;  /* 0x0001f00c01007387 */ /* 0x0005e80000100a00 */
[----:B------:R3:W-:Y:S04]  /*323a0*/  STL.64 [R1+0x1f8], R14 ;  /* 0x0001f80e01007387 */ /* 0x0007e80000100a00 */
[----:B--2---:R-:W2:Y:S04]  /*323b0*/  LDL.LU R12, [R1+0x210] ;  /* 0x00021000010c7983 */ /* 0x004ea80000300800 */
[----:B0-----:R-:W-:Y:S04]  /*323c0*/  STL.64 [R1+0x10], R16 ;  /* 0x0000101001007387 */ /* 0x001fe80000100a00 */
[----:B------:R-:W-:Y:S04]  /*323d0*/  STL.64 [R1+0x18], R18 ;  /* 0x0000181201007387 */ /* 0x000fe80000100a00 */
[----:B------:R-:W-:Y:S04]  /*323e0*/  LDSM.16.M88.4 R16, [R24+0xa000] ;  /* 0x00a000001810783b */ /* 0x000fe80000000200 */
[----:B-1----:R-:W-:Y:S04]  /*323f0*/  STL.64 [R1], R4 ;  /* 0x0000000401007387 */ /* 0x002fe80000100a00 */
[----:B------:R-:W-:Y:S04]  /*32400*/  STL.64 [R1+0x8], R6 ;  /* 0x0000080601007387 */ /* 0x000fe80000100a00 */
[----:B------:R-:W0:Y:S04]  /*32410*/  LDSM.16.M88.4 R4, [R24+0x6000] ;  /* 0x006000001804783b */ /* 0x000e280000000200 */
[----:B------:R-:W2:Y:S04]  /*32420*/  LDL.LU R13, [R1+0x214] ;  /* 0x00021400010d7983 */ /* 0x000ea80000300800 */
[----:B---3--:R-:W2:Y:S04]  /*32430*/  LDL.LU R14, [R1+0x218] ;  /* 0x00021800010e7983 */ /* 0x008ea80000300800 */
[----:B------:R-:W2:Y:S04]  /*32440*/  LDL.LU R15, [R1+0x21c] ;  /* 0x00021c00010f7983 */ /* 0x000ea80000300800 */
[----:B0-----:R-:W-:Y:S04]  /*32450*/  STL.64 [R1+0x2590], R6 ;  /* 0x0025900601007387 */ /* 0x001fe80000100a00 */
[----:B------:R-:W-:Y:S04]  /*32460*/  STL.64 [R1+0x2588], R4 ;  /* 0x0025880401007387 */ /* 0x000fe80000100a00 */
[----:B------:R-:W0:Y:S04]  /*32470*/  LDSM.16.M88.4 R4, [R24+0x8000] ;  /* 0x008000001804783b */ /* 0x000e280000000200 */
[----:B0-----:R-:W-:Y:S04]  /*32480*/  STL.64 [R1+0x60], R4 ;  /* 0x0000600401007387 */ /* 0x001fe80000100a00 */
[----:B------:R-:W-:Y:S04]  /*32490*/  STL.64 [R1+0x68], R6 ;  /* 0x0000680601007387 */ /* 0x000fe80000100a00 */
[----:B------:R-:W0:Y:S04]  /*324a0*/  LDSM.16.M88.4 R4, [R24+0xc000] ;  /* 0x00c000001804783b */ /* 0x000e280000000200 */
[----:B------:R-:W-:Y:S04]  /*324b0*/  STL.64 [R1+0x50], R16 ;  /* 0x0000501001007387 */ /* 0x000fe80000100a00 */
[----:B------:R-:W-:Y:S04]  /*324c0*/  STL.64 [R1+0x58], R18 ;  /* 0x0000581201007387 */ /* 0x000fe80000100a00 */
[----:B------:R-:W1:Y:S04]  /*324d0*/  LDSM.16.M88.4 R16, [R24+0xe000] ;  /* 0x00e000001810783b */ /* 0x000e680000000200 */
[----:B0-----:R0:W-:Y:S04]  /*324e0*/  STL.64 [R1+0x40], R4 ;  /* 0x0000400401007387 */ /* 0x0011e80000100a00 */
[----:B------:R3:W-:Y:S04]  /*324f0*/  STL.64 [R1+0x48], R6 ;  /* 0x0000480601007387 */ /* 0x0007e80000100a00 */
[----:B0-----:R-:W4:Y:S04]  /*32500*/  LDL.LU R4, [R1+0x220] ;  /* 0x0002200001047983 */ /* 0x001f280000300800 */
[----:B-1----:R0:W-:Y:S04]  /*32510*/  STL.64 [R1+0x30], R16 ;  /* 0x0000301001007387 */ /* 0x0021e80000100a00 */
[----:B------:R1:W-:Y:S04]  /*32520*/  STL.64 [R1+0x38], R18 ;  /* 0x0000381201007387 */ /* 0x0003e80000100a00 */
[----:B------:R-:W4:Y:S04]  /*32530*/  LDL.LU R5, [R1+0x224] ;  /* 0x0002240001057983 */ /* 0x000f280000300800 */
[----:B---3--:R-:W4:Y:S04]  /*32540*/  LDL.LU R6, [R1+0x228] ;  /* 0x0002280001067983 */ /* 0x008f280000300800 */
[----:B------:R-:W4:Y:S04]  /*32550*/  LDL.LU R7, [R1+0x22c] ;  /* 0x00022c0001077983 */ /* 0x000f280000300800 */
[----:B0-----:R-:W3:Y:S04]  /*32560*/  LDL.LU R16, [R1+0x260] ;  /* 0x0002600001107983 */ /* 0x001ee80000300800 */
[----:B------:R-:W3:Y:S04]  /*32570*/  LDL.LU R17, [R1+0x264] ;  /* 0x0002640001117983 */ /* 0x000ee80000300800 */
[----:B-1----:R-:W2:Y:S04]  /*32580*/  LDL.LU R18, [R1+0x268] ;  /* 0x0002680001127983 */ /* 0x002ea80000300800 */
[----:B------:R-:W2:Y:S04]  /*32590*/  LDL.LU R19, [R1+0x26c] ;  /* 0x00026c0001137983 */ /* 0x000ea80000300800 */
[----:B--2---:R-:W-:Y:S04]  /*325a0*/  STL.64 [R1+0x26e8], R18 ;  /* 0x0026e81201007387 */ /* 0x004fe80000100a00 */
[----:B---3--:R0:W-:Y:S04]  /*325b0*/  STL.64 [R1+0x26e0], R16 ;  /* 0x0026e01001007387 */ /* 0x0081e80000100a00 */
[----:B0-----:R-:W2:Y:S04]  /*325c0*/  LDL.LU R16, [R1+0x240] ;  /* 0x0002400001107983 */ /* 0x001ea80000300800 */
[----:B------:R-:W2:Y:S04]  /*325d0*/  LDL.LU R17, [R1+0x244] ;  /* 0x0002440001117983 */ /* 0x000ea80000300800 */
[----:B------:R-:W3:Y:S04]  /*325e0*/  LDL.LU R18, [R1+0x248] ;  /* 0x0002480001127983 */ /* 0x000ee80000300800 */
[----:B------:R-:W3:Y:S01]  /*325f0*/  LDL.LU R19, [R1+0x24c] ;  /* 0x00024c0001137983 */ /* 0x000ee20000300800 */
[----:B------:R-:W-:Y:S03]  /*32600*/  HMMA.16816.F32.BF16 R24, R8, R26, R12 ;  /* 0x0000001a0818723c */ /* 0x000fe6000004180c */
[----:B---3--:R-:W-:Y:S04]  /*32610*/  STL.64 [R1+0x2700], R18 ;  /* 0x0027001201007387 */ /* 0x008fe80000100a00 */
[----:B--2---:R0:W-:Y:S04]  /*32620*/  STL.64 [R1+0x26f8], R16 ;  /* 0x0026f81001007387 */ /* 0x0041e80000100a00 */
        /* <DEDUP_REMOVED lines=8> */
[----:B------:R-:W2:Y:S04]  /*326b0*/  LDL.LU R18, [R1+0x208] ;  /* 0x0002080001127983 */ /* 0x000ea80000300800 */
[----:B------:R-:W2:Y:S04]  /*326c0*/  LDL.LU R19, [R1+0x20c] ;  /* 0x00020c0001137983 */ /* 0x000ea80000300800 */
[----:B------:R-:W4:Y:S04]  /*326d0*/  LDL.LU.64 R14, [R1+0x2728] ;  /* 0x00272800010e7983 */ /* 0x000f280000300a00 */
[----:B------:R-:W4:Y:S04]  /*326e0*/  LDL.LU.64 R12, [R1+0x2720] ;  /* 0x00272000010c7983 */ /* 0x000f280000300a00 */
[----:B------:R-:W-:Y:S04]  /*326f0*/  STL.64 [R1+0x210], R24 ;  /* 0x0002101801007387 */ /* 0x000fe80000100a00 */
[----:B------:R-:W-:Y:S04]  /*32700*/  STL.64 [R1+0x218], R26 ;  /* 0x0002181a01007387 */ /* 0x000fe80000100a00 */
[----:B------:R-:W0:Y:S04]  /*32710*/  LDSM.16.M88.4 R24, [R3+0x19000] ;  /* 0x019000000318783b */ /* 0x000e280000000200 */
[----:B0-----:R0:W-:Y:S04]  /*32720*/  STL.64 [R1+0x2550], R26 ;  /* 0x0025501a01007387 */ /* 0x0011e80000100a00 */
[----:B------:R-:W-:Y:S01]  /*32730*/  STL.64 [R1+0x2548], R24 ;  /* 0x0025481801007387 */ /* 0x000fe20000100a00 */
[----:B0-----:R-:W-:Y:S01]  /*32740*/  IMAD.MOV.U32 R26, RZ, RZ, R29 ;  /* 0x000000ffff1a7224 */ /* 0x001fe200078e001d */
[----:B------:R-:W-:-:S05]  /*32750*/  MOV R27, R28 ;  /* 0x0000001c001b7202 */ /* 0x000fca0000000f00 */
[----:B------:R0:W-:Y:S04]  /*32760*/  STL.64 [R1+0x2718], R26 ;  /* 0x0027181a01007387 */ /* 0x0001e80000100a00 */
[----:B0-----:R-:W4:Y:S04]  /*32770*/  LDL.LU.64 R26, [R1+0xe8] ;  /* 0x0000e800011a7983 */ /* 0x001f280000300a00 */
[----:B------:R0:W-:Y:S01]  /*32780*/  STL.64 [R1+0x26f0], R22 ;  /* 0x0026f01601007387 */ /* 0x0001e20000100a00 */
[----:B--2---:R-:W-:Y:S03]  /*32790*/  HMMA.16816.F32.BF16 R8, R8, R22, R16 ;  /* 0x000000160808723c */ /* 0x004fe60000041810 */
[----:B0-----:R-:W2:Y:S11]  /*327a0*/  LDL.LU.64 R22, [R1+0xc8] ;  /* 0x0000c80001167983 */ /* 0x001eb60000300a00 */
[----:B------:R-:W-:Y:S09]  /*327b0*/  @!UPT UIADD3 URZ, URZ, URZ, URZ ;  /* 0x0000003f3f3ff290 */ /* 0x000ff2000fffe03f */
[----:B------:R-:W-:Y:S04]  /*327c0*/  STL.64 [R1+0x200], R8 ;  /* 0x0002000801007387 */ /* 0x000fe80000100a00 */
[----:B------:R-:W-:Y:S04]  /*327d0*/  STL.64 [R1+0x208], R10 ;  /* 0x0002080a01007387 */ /* 0x000fe80000100a00 */
[----:B------:R-:W0:Y:S01]  /*327e0*/  LDSM.16.M88.4 R8, [R3+0x1a000] ;  /* 0x01a000000308783b */ /* 0x000e220000000200 */
[----:B----4-:R-:W-:Y:S03]  /*327f0*/  HMMA.16816.F32.BF16 R16, R12, R26, R4 ;  /* 0x0000001a0c10723c */ /* 0x010fe60000041804 */
[----:B0-----:R-:W-:Y:S04]  /*32800*/  STL [R1+0x24b8], R9 ;  /* 0x0024b80901007387 */ /* 0x001fe80000100800 */
[----:B------:R-:W-:Y:S01]  /*32810*/  STL [R1+0x24b4], R10 ;  /* 0x0024b40a01007387 */ /* 0x000fe20000100800 */
[----:B------:R-:W-:Y:S01]  /*32820*/  MOV R5, R26 ;  /* 0x0000001a00057202 */ /* 0x000fe20000000f00 */
[----:B------:R-:W-:-:S02]  /*32830*/  IMAD.MOV.U32 R4, RZ, RZ, R27 ;  /* 0x000000ffff047224 */ /* 0x000fc400078e001b */
[----:B------:R-:W-:Y:S04]  /*32840*/  STL [R1+0x24b0], R11 ;  /* 0x0024b00b01007387 */ /* 0x000fe80000100800 */
[----:B------:R-:W3:Y:S08]  /*32850*/  LDL.LU.64 R26, [R1+0x2718] ;  /* 0x00271800011a7983 */ /* 0x000ef00000300a00 */
[----:B------:R0:W-:Y:S01]  /*32860*/  STL.64 [R1+0x220], R16 ;  /* 0x0002201001007387 */ /* 0x0001e20000100a00 */
[----:B------:R-:W-:-:S02]  /*32870*/  MOV R28, R18 ;  /* 0x00000012001c7202 */ /* 0x000fc40000000f00 */
[----:B------:R-:W-:Y:S02]  /*32880*/  MOV R3, R19 ;  /* 0x0000001300037202 */ /* 0x000fe40000000f00 */
[----:B------:R-:W3:Y:S04]  /*32890*/  LDL.LU.64 R18, [R1+0x2710] ;  /* 0x0027100001127983 */ /* 0x000ee80000300a00 */
[----:B0-----:R-:W3:Y:S04]  /*328a0*/  LDL.LU.64 R16, [R1+0x2708] ;  /* 0x0027080001107983 */ /* 0x001ee80000300a00 */
[----:B------:R-:W-:Y:S04]  /*328b0*/  STL [R1+0x24d4], R3 ;  /* 0x0024d40301007387 */ /* 0x000fe80000100800 */
[----:B------:R-:W-:Y:S01]  /*328c0*/  STL [R1+0x24d0], R28 ;  /* 0x0024d01c01007387 */ /* 0x000fe20000100800 */
[----:B---3--:R-:W-:Y:S11]  /*328d0*/  HMMA.16816.F32.BF16 R16, R12, R26, R16 ;  /* 0x0000001a0c10723c */ /* 0x008ff60000041810 */
[----:B------:R-:W-:Y:S11]  /*328e0*/  @!UPT UIADD3 URZ, URZ, URZ, URZ ;  /* 0x0000003f3f3ff290 */ /* 0x000ff6000fffe03f */
[----:B------:R-:W-:Y:S01]  /*328f0*/  @!UPT UIADD3 URZ, URZ, URZ, URZ ;  /* 0x0000003f3f3ff290 */ /* 0x000fe2000fffe03f */
[----:B------:R-:W-:Y:S04]  /*32900*/  STL.64 [R1+0x230], R16 ;  /* 0x0002301001007387 */ /* 0x000fe80000100a00 */
[----:B------:R0:W-:Y:S04]  /*32910*/  STL.64 [R1+0x238], R18 ;  /* 0x0002381201007387 */ /* 0x0001e80000100a00 */
[----:B0-----:R-:W3:Y:S04]  /*32920*/  LDL.LU.64 R18, [R1+0x2700] ;  /* 0x0027000001127983 */ /* 0x001ee80000300a00 */
[----:B------:R-:W3:Y:S01]  /*32930*/  LDL.LU.64 R16, [R1+0x26f8] ;  /* 0x0026f80001107983 */ /* 0x000ee20000300a00 */
[----:B--2---:R-:W-:Y:S01]  /*32940*/  IMAD.MOV.U32 R7, RZ, RZ, R22 ;  /* 0x000000ffff077224 */ /* 0x004fe200078e0016 */
[----:B------:R-:W-:-:S02]  /*32950*/  MOV R6, R23 ;  /* 0x0000001700067202 */ /* 0x000fc40000000f00 */
[----:B------:R0:W-:Y:S04]  /*32960*/  STL.64 [R1+0x2678], R26 ;  /* 0x0026781a01007387 */ /* 0x0001e80000100a00 */
[----:B0-----:R-:W2:Y:S01]  /*32970*/  LDL.LU.64 R26, [R1+0xb8] ;  /* 0x0000b800011a7983 */ /* 0x001ea20000300a00 */
[C---:B---3--:R-:W-:Y:S03]  /*32980*/  HMMA.16816.F32.BF16 R16, R12.reuse, R22, R16 ;  /* 0x000000160c10723c */ /* 0x048fe60000041810 */
[----:B------:R-:W3:Y:S11]  /*32990*/  LDL.LU.64 R22, [R1+0x26f0] ;  /* 0x0026f00001167983 */ /* 0x000ef60000300a00 */
[----:B------:R-:W-:Y:S09]  /*329a0*/  @!UPT UIADD3 URZ, URZ, URZ, URZ ;  /* 0x0000003f3f3ff290 */ /* 0x000ff2000fffe03f */
[----:B------:R0:W-:Y:S01]  /*329b0*/  STL.64 [R1+0x240], R16 ;  /* 0x0002401001007387 */ /* 0x0001e20000100a00 */
[----:B------:R-:W-:Y:S01]  /*329c0*/  MOV R3, R18 ;  /* 0x0000001200037202 */ /* 0x000fe20000000f00 */
[----:B------:R-:W-:Y:S02]  /*329d0*/  IMAD.MOV.U32 R28, RZ, RZ, R19 ;  /* 0x000000ffff1c7224 */ /* 0x000fe400078e0013 */
[----:B------:R-:W2:Y:S04]  /*329e0*/  LDL.LU.64 R18, [R1+0x26e8] ;  /* 0x0026e80001127983 */ /* 0x000ea80000300a00 */
[----:B0-----:R-:W2:Y:S04]  /*329f0*/  LDL.LU.64 R16, [R1+0x26e0] ;  /* 0x0026e00001107983 */ /* 0x001ea80000300a00 */
[----:B------:R-:W-:Y:S04]  /*32a00*/  STL [R1+0x2664], R6 ;  /* 0x0026640601007387 */ /* 0x000fe80000100800 */
[----:B------:R-:W-:Y:S04]  /*32a10*/  STL [R1+0x2660], R7 ;  /* 0x0026600701007387 */ /* 0x000fe80000100800 */
[----:B------:R-:W-:Y:S04]  /*32a20*/  STL [R1+0x24dc], R3 ;  /* 0x0024dc0301007387 */ /* 0x000fe80000100800 */
[----:B------:R-:W-:Y:S01]  /*32a30*/  STL [R1+0x24d8], R28 ;  /* 0x0024d81c01007387 */ /* 0x000fe20000100800 */
[----:B--2---:R-:W-:Y:S11]  /*32a40*/  HMMA.16816.F32.BF16 R16, R12, R26, R16 ;  /* 0x0000001a0c10723c */ /* 0x004ff60000041810 */
[----:B------:R-:W-:Y:S11]  /*32a50*/  @!UPT UIADD3 URZ, URZ, URZ, URZ ;  /* 0x0000003f3f3ff290 */ /* 0x000ff6000fffe03f */
[----:B------:R-:W-:Y:S01]  /*32a60*/  @!UPT UIADD3 URZ, URZ, URZ, URZ ;  /* 0x0000003f3f3ff290 */ /* 0x000fe2000fffe03f */
[----:B------:R0:W-:Y:S01]  /*32a70*/  STL [R1+0x26c], R19 ;  /* 0x00026c1301007387 */ /* 0x0001e20000100800 */
[----:B------:R-:W-:Y:S01]  /*32a80*/  IMAD.MOV.U32 R9, RZ, RZ, R16 ;  /* 0x000000ffff097224 */ /* 0x000fe200078e0010 */
[----:B------:R-:W-:Y:S02]  /*32a90*/  MOV R10, R17 ;  /* 0x00000011000a7202 */ /* 0x000fe40000000f00 */
[----:B------:R-:W2:Y:S01]  /*32aa0*/  LDL.LU R16, [R1+0x2b0] ;  /* 0x0002b00001107983 */ /* 0x000ea20000300800 */
[----:B------:R-:W-:-:S03]  /*32ab0*/  MOV R11, R18 ;  /* 0x00000012000b7202 */ /* 0x000fc60000000f00 */
[----:B------:R-:W2:Y:S04]  /*32ac0*/  LDL.LU R17, [R1+0x2b4] ;  /* 0x0002b40001117983 */ /* 0x000ea80000300800 */
[----:B------:R-:W4:Y:S04]  /*32ad0*/  LDL.LU R18, [R1+0x2b8] ;  /* 0x0002b80001127983 */ /* 0x000f280000300800 */
[----:B0-----:R-:W4:Y:S04]  /*32ae0*/  LDL.LU R19, [R1+0x2bc] ;  /* 0x0002bc0001137983 */ /* 0x001f280000300800 */
[----:B----4-:R0:W-:Y:S04]  /*32af0*/  STL.64 [R1+0x2698], R18 ;  /* 0x0026981201007387 */ /* 0x0101e80000100a00 */
[----:B--2---:R1:W-:Y:S04]  /*32b00*/  STL.64 [R1+0x2690], R16 ;  /* 0x0026901001007387 */ /* 0x0043e80000100a00 */
[----:B0-----:R-:W2:Y:S04]  /*32b10*/  LDL.LU.64 R18, [R1+0x88] ;  /* 0x0000880001127983 */ /* 0x001ea80000300a00 */
[----:B--2---:R0:W-:Y:S04]  /*32b20*/  STL.64 [R1+0x26b0], R18 ;  /* 0x0026b01201007387 */ /* 0x0041e80000100a00 */
[----:B-1----:R-:W2:Y:S04]  /*32b30*/  LDL.LU R16, [R1+0x2d0] ;  /* 0x0002d00001107983 */ /* 0x002ea80000300800 */
[----:B------:R-:W2:Y:S04]  /*32b40*/  LDL.LU R17, [R1+0x2d4] ;  /* 0x0002d40001117983 */ /* 0x000ea80000300800 */
[----:B0-----:R-:W4:Y:S04]  /*32b50*/  LDL.LU R18, [R1+0x2d8] ;  /* 0x0002d80001127983 */ /* 0x001f280000300800 */
[----:B------:R-:W4:Y:S01]  /*32b60*/  LDL.LU R19, [R1+0x2dc] ;  /* 0x0002dc0001137983 */ /* 0x000f220000300800 */
[----:B------:R-:W-:-:S02]  /*32b70*/  MOV R21, R26 ;  /* 0x0000001a00157202 */ /* 0x000fc40000000f00 */
[----:B------:R-:W-:Y:S01]  /*32b80*/  MOV R20, R27 ;  /* 0x0000001b00147202 */ /* 0x000fe20000000f00 */
[----:B----4-:R-:W-:Y:S04]  /*32b90*/  STL.64 [R1+0x26d0], R18 ;  /* 0x0026d01201007387 */ /* 0x010fe80000100a00 */
[----:B--2---:R0:W-:Y:S04]  /*32ba0*/  STL.64 [R1+0x26c8], R16 ;  /* 0x0026c81001007387 */ /* 0x0041e80000100a00 */
[----:B0-----:R-:W2:Y:S04]  /*32bb0*/  LDL.LU R16, [R1+0x2e0] ;  /* 0x0002e00001107983 */ /* 0x001ea80000300800 */
[----:B------:R-:W2:Y:S04]  /*32bc0*/  LDL.LU R17, [R1+0x2e4] ;  /* 0x0002e40001117983 */ /* 0x000ea80000300800 */
[----:B------:R-:W2:Y:S04]  /*32bd0*/  LDL.LU R18, [R1+0x2e8] ;  /* 0x0002e80001127983 */ /* 0x000ea80000300800 */
[----:B------:R-:W2:Y:S04]  /*32be0*/  LDL.LU R19, [R1+0x2ec] ;  /* 0x0002ec0001137983 */ /* 0x000ea80000300800 */
[----:B------:R-:W4:Y:S04]  /*32bf0*/  LDL.LU R24, [R1+0x2a0] ;  /* 0x0002a00001187983 */ /* 0x000f280000300800 */
[----:B------:R-:W4:Y:S04]  /*32c00*/  LDL.LU R25, [R1+0x2a4] ;  /* 0x0002a40001197983 */ /* 0x000f280000300800 */
[----:B------:R-:W2:Y:S04]  /*32c10*/  LDL.LU R26, [R1+0x2a8] ;  /* 0x0002a800011a7983 */ /* 0x000ea80000300800 */
[----:B------:R-:W2:Y:S04]  /*32c20*/  LDL.LU R27, [R1+0x2ac] ;  /* 0x0002ac00011b7983 */ /* 0x000ea80000300800 */
[----:B--2---:R-:W-:Y:S04]  /*32c30*/  STL.64 [R1+0x26a8], R26 ;  /* 0x0026a81a01007387 */ /* 0x004fe80000100a00 */
[----:B----4-:R0:W-:Y:S04]  /*32c40*/  STL.64 [R1+0x26a0], R24 ;  /* 0x0026a01801007387 */ /* 0x0101e80000100a00 */
[----:B0-----:R-:W2:Y:S04]  /*32c50*/  LDL.LU R24, [R1+0x2c0] ;  /* 0x0002c00001187983 */ /* 0x001ea80000300800 */
[----:B------:R-:W2:Y:S04]  /*32c60*/  LDL.LU R25, [R1+0x2c4] ;  /* 0x0002c40001197983 */ /* 0x000ea80000300800 */
[----:B------:R-:W4:Y:S04]  /*32c70*/  LDL.LU R26, [R1+0x2c8] ;  /* 0x0002c800011a7983 */ /* 0x000f280000300800 */
[----:B------:R-:W4:Y:S04]  /*32c80*/  LDL.LU R27, [R1+0x2cc] ;  /* 0x0002cc00011b7983 */ /* 0x000f280000300800 */
[----:B----4-:R0:W-:Y:S04]  /*32c90*/  STL.64 [R1+0x26c0], R26 ;  /* 0x0026c01a01007387 */ /* 0x0101e80000100a00 */
[----:B--2---:R-:W-:Y:S04]  /*32ca0*/  STL.64 [R1+0x26b8], R24 ;  /* 0x0026b81801007387 */ /* 0x004fe80000100a00 */
[----:B0-----:R-:W2:Y:S04]  /*32cb0*/  LDL.LU.64 R26, [R1+0x98] ;  /* 0x00009800011a7983 */ /* 0x001ea80000300a00 */
[----:B--2---:R0:W-:Y:S04]  /*32cc0*/  STL.64 [R1+0x26d8], R26 ;  /* 0x0026d81a01007387 */ /* 0x0041e80000100a00 */
[----:B0-----:R-:W2:Y:S04]  /*32cd0*/  LDL.LU.64 R26, [R1+0xa8] ;  /* 0x0000a800011a7983 */ /* 0x001ea80000300a00 */
[----:B------:R-:W-:Y:S04]  /*32ce0*/  STL [R1+0x266c], R20 ;  /* 0x00266c1401007387 */ /* 0x000fe80000100800 */
[----:B------:R-:W-:Y:S04]  /*32cf0*/  STL [R1+0x2668], R21 ;  /* 0x0026681501007387 */ /* 0x000fe80000100800 */
[----:B------:R-:W-:Y:S04]  /*32d00*/  STL.64 [R1+0x24c8], R10 ;  /* 0x0024c80a01007387 */ /* 0x000fe80000100a00 */
[----:B------:R0:W-:Y:S04]  /*32d10*/  STL.64 [R1+0x24c0], R8 ;  /* 0x0024c00801007387 */ /* 0x0001e80000100a00 */
[----:B0-----:R-:W4:Y:S01]  /*32d20*/  LDL.64 R8, [R1+0x30] ;  /* 0x0000300001087983 */ /* 0x001f220000100a00 */
[----:B--2---:R-:W-:Y:S01]  /*32d30*/  HMMA.16816.F32.BF16 R16, R12, R26, R16 ;  /* 0x0000001a0c10723c */ /* 0x004fe20000041810 */
[----:B------:R-:W-:Y:S01]  /*32d40*/  IMAD.MOV.U32 R7, RZ, RZ, R26 ;  /* 0x000000ffff077224 */ /* 0x000fe200078e001a */
[----:B------:R-:W-:-:S02]  /*32d50*/  MOV R29, R27 ;  /* 0x0000001b001d7202 */ /* 0x000fc40000000f00 */
[----:B------:R-:W2:Y:S11]  /*32d60*/  LDL.LU.64 R26, [R1+0x26d8] ;  /* 0x0026d800011a7983 */ /* 0x000eb60000300a00 */
[----:B------:R-:W-:Y:S09]  /*32d70*/  @!UPT UIADD3 URZ, URZ, URZ, URZ ;  /* 0x0000003f3f3ff290 */ /* 0x000ff2000fffe03f */
[----:B------:R-:W-:Y:S01]  /*32d80*/  MOV R11, R18 ;  /* 0x00000012000b7202 */ /* 0x000fe20000000f00 */
[----:B------:R-:W-:Y:S01]  /*32d90*/  IMAD.MOV.U32 R28, RZ, RZ, R17 ;  /* 0x000000ffff1c7224 */ /* 0x000fe200078e0011 */
[----:B------:R-:W-:Y:S02]  /*32da0*/  MOV R10, R19 ;  /* 0x00000013000a7202 */ /* 0x000fe40000000f00 */
[----:B------:R-:W-:Y:S01]  /*32db0*/  MOV R3, R16 ;  /* 0x0000001000037202 */ /* 0x000fe20000000f00 */
[----:B------:R-:W3:Y:S04]  /*32dc0*/  LDL.LU.64 R18, [R1+0x26d0] ;  /* 0x0026d00001127983 */ /* 0x000ee80000300a00 */
[----:B------:R-:W3:Y:S04]  /*32dd0*/  LDL.LU.64 R16, [R1+0x26c8] ;  /* 0x0026c80001107983 */ /* 0x000ee80000300a00 */
[----:B------:R-:W-:Y:S04]  /*32de0*/  STL [R1+0x2670], R7 ;  /* 0x0026700701007387 */ /* 0x000fe80000100800 */
[----:B------:R0:W-:Y:S04]  /*32df0*/  STL.64 [R1+0x2560], R10 ;  /* 0x0025600a01007387 */ /* 0x0001e80000100a00 */
[----:B----4-:R1:W-:Y:S01]  /*32e00*/  STL.64 [R1+0x2558], R8 ;  /* 0x0025580801007387 */ /* 0x0103e20000100a00 */
[----:B0-----:R-:W-:Y:S01]  /*32e10*/  IMAD.MOV.U32 R10, RZ, RZ, R2 ;  /* 0x000000ffff0a7224 */ /* 0x001fe200078e0002 */
[----:B------:R-:W-:-:S02]  /*32e20*/  MOV R11, R0 ;  /* 0x00000000000b7202 */ /* 0x000fc40000000f00 */
[----:B-1----:R-:W4:Y:S04]  /*32e30*/  LDL.LU R8, [R1+0x290] ;  /* 0x0002900001087983 */ /* 0x002f280000300800 */
[----:B------:R-:W4:Y:S01]  /*32e40*/  LDL.LU R9, [R1+0x294] ;  /* 0x0002940001097983 */ /* 0x000f220000300800 */
[----:B--2---:R-:W-:Y:S01]  /*32e50*/  MOV R21, R26 ;  /* 0x0000001a00157202 */ /* 0x004fe20000000f00 */
[----:B------:R-:W-:Y:S01]  /*32e60*/  IMAD.MOV.U32 R6, RZ, RZ, R27 ;  /* 0x000000ffff067224 */ /* 0x000fe200078e001b */
[C---:B---3--:R-:W-:Y:S01]  /*32e70*/  HMMA.16816.F32.BF16 R16, R12.reuse, R26, R16 ;  /* 0x0000001a0c10723c */ /* 0x048fe20000041810 */
[----:B------:R-:W2:Y:S04]  /*32e80*/  LDL.LU.64 R26, [R1+0x26c0] ;  /* 0x0026c000011a7983 */ /* 0x000ea80000300a00 */
[----:B------:R-:W2:Y:S11]  /*32e90*/  LDL.LU.64 R24, [R1+0x26b8] ;  /* 0x0026b80001187983 */ /* 0x000eb60000300a00 */
[----:B------:R-:W-:Y:S07]  /*32ea0*/  @!UPT UIADD3 URZ, URZ, URZ, URZ ;  /* 0x0000003f3f3ff290 */ /* 0x000fee000fffe03f */
[----:B------:R-:W-:Y:S01]  /*32eb0*/  STL.64 [R1+0x350], R16 ;  /* 0x0003501001007387 */ /* 0x000fe20000100a00 */
[----:B------:R-:W-:Y:S02]  /*32ec0*/  MOV R2, R18 ;  /* 0x0000001200027202 */ /* 0x000fe40000000f00 */
[----:B------:R-:W-:Y:S02]  /*32ed0*/  MOV R0, R19 ;  /* 0x0000001300007202 */ /* 0x000fe40000000f00 */
[----:B------:R-:W2:Y:S02]  /*32ee0*/  LDL.LU.64 R18, [R1+0x26b0] ;  /* 0x0026b00001127983 */ /* 0x000ea40000300a00 */
        /* <DEDUP_REMOVED lines=10> */
[----:B---3--:R-:W-:Y:S02]  /*32f90*/  HMMA.16816.F32.BF16 R12, R12, R22, R16 ;  /* 0x000000160c0c723c */ /* 0x008fe40000041810 */
[----:B------:R-:W2:Y:S04]  /*32fa0*/  LDL.LU.64 R18, [R1+0x2688] ;  /* 0x0026880001127983 */ /* 0x000ea80000300a00 */
[----:B------:R-:W2:Y:S04]  /*32fb0*/  LDL.LU.64 R16, [R1+0x2680] ;  /* 0x0026800001107983 */ /* 0x000ea80000300a00 */
[----:B------:R-:W-:Y:S11]  /*32fc0*/  STL.64 [R1+0x25e8], R22 ;  /* 0x0025e81601007387 */ /* 0x000ff60000100a00 */
[----:B------:R-:W-:Y:S02]  /*32fd0*/  @!UPT UIADD3 URZ, URZ, URZ, URZ ;  /* 0x0000003f3f3ff290 */ /* 0x000fe4000fffe03f */
[----:B------:R0:W-:Y:S04]  /*32fe0*/  STL.64 [R1+0x370], R12 ;  /* 0x0003700c01007387 */ /* 0x0001e80000100a00 */
[----:B------:R1:W-:Y:S04]  /*32ff0*/  STL.64 [R1+0x378], R14 ;  /* 0x0003780e01007387 */ /* 0x0003e80000100a00 */
[----:B0-----:R-:W3:Y:S01]  /*33000*/  LDL.LU.64 R12, [R1+0x40] ;  /* 0x00004000010c7983 */ /* 0x001ee20000300a00 */
[----:B-1----:R-:W-:Y:S01]  /*33010*/  MOV R14, R5 ;  /* 0x00000005000e7202 */ /* 0x002fe20000000f00 */
[----:B------:R-:W-:-:S02]  /*33020*/  IMAD.MOV.U32 R15, RZ, RZ, R4 ;  /* 0x000000ffff0f7224 */ /* 0x000fc400078e0004 */
[----:B---3--:R2:W-:Y:S05]  /*33030*/  STL.64 [R1+0x2620], R12 ;  /* 0x0026200c01007387 */ /* 0x0085ea0000100a00 */
[C---:B--2---:R-:W-:Y:S01]  /*33040*/  HMMA.16816.F32.BF16 R12, R16.reuse, R14, R24 ;  /* 0x0000000e100c723c */ /* 0x044fe20000041818 */
[----:B------:R-:W4:Y:S04]  /*33050*/  LDL.LU.64 R26, [R1+0x2678] ;  /* 0x00267800011a7983 */ /* 0x000f280000300a00 */
[----:B------:R-:W2:Y:S11]  /*33060*/  LDL.LU R24, [R1+0x140] ;  /* 0x0001400001187983 */ /* 0x000eb60000300800 */
[----:B------:R-:W-:Y:S07]  /*33070*/  @!UPT UIADD3 URZ, URZ, URZ, URZ ;  /* 0x0000003f3f3ff290 */ /* 0x000fee000fffe03f */
[----:B------:R-:W-:Y:S04]  /*33080*/  STL.64 [R1+0x360], R12 ;  /* 0x0003600c01007387 */ /* 0x000fe80000100a00 */
[----:B------:R-:W-:Y:S01]  /*33090*/  STL.64 [R1+0x368], R14 ;  /* 0x0003680e01007387 */ /* 0x000fe20000100a00 */
[----:B----4-:R-:W-:Y:S11]  /*330a0*/  HMMA.16816.F32.BF16 R8, R16, R26, R8 ;  /* 0x0000001a1008723c */ /* 0x010ff60000041808 */
[----:B------:R-:W-:Y:S11]  /*330b0*/  @!UPT UIADD3 URZ, URZ, URZ, URZ ;  /* 0x0000003f3f3ff290 */ /* 0x000ff6000fffe03f */
[----:B------:R-:W-:Y:S01]  /*330c0*/  @!UPT UIADD3 URZ, URZ, URZ, URZ ;  /* 0x0000003f3f3ff290 */ /* 0x000fe2000fffe03f */
[----:B------:R-:W-:Y:S04]  /*330d0*/  STL.64 [R1+0x340], R8 ;  /* 0x0003400801007387 */ /* 0x000fe80000100a00 */
[----:B------:R-:W-:Y:S04]  /*330e0*/  STL.64 [R1+0x348], R10 ;  /* 0x0003480a01007387 */ /* 0x000fe80000100a00 */
[----:B------:R-:W2:Y:S04]  /*330f0*/  LDL.LU R25, [R1+0x144] ;  /* 0x0001440001197983 */ /* 0x000ea80000300800 */
[----:B------:R-:W3:Y:S04]  /*33100*/  LDL.LU R26, [R1+0x148] ;  /* 0x00014800011a7983 */ /* 0x000ee80000300800 */
[----:B------:R-:W3:Y:S04]  /*33110*/  LDL.LU R27, [R1+0x14c] ;  /* 0x00014c00011b7983 */ /* 0x000ee80000300800 */
[----:B------:R-:W4:Y:S04]  /*33120*/  LDL.64 R4, [R1] ;  /* 0x0000000001047983 */ /* 0x000f280000100a00 */
[----:B----4-:R0:W-:Y:S04]  /*33130*/  STL.64 [R1+0x25a8], R4 ;  /* 0x0025a80401007387 */ /* 0x0101e80000100a00 */
[----:B0-----:R-:W4:Y:S01]  /*33140*/  LDL.64 R4, [R1+0x10] ;  /* 0x0000100001047983 */ /* 0x001f220000100a00 */
[----:B------:R-:W-:-:S03]  /*33150*/  MOV R22, R7 ;  /* 0x0000000700167202 */ /* 0x000fc60000000f00 */
[----:B----4-:R-:W-:Y:S04]  /*33160*/  STL.64 [R1+0x25c0], R4 ;  /* 0x0025c00401007387 */ /* 0x010fe80000100a00 */
[----:B---3--:R-:W-:Y:S04]  /*33170*/  STL.64 [R1+0x2570], R26 ;  /* 0x0025701a01007387 */ /* 0x008fe80000100a00 */
[----:B--2---:R0:W-:Y:S04]  /*33180*/  STL.64 [R1+0x2568], R24 ;  /* 0x0025681801007387 */ /* 0x0041e80000100a00 */
[----:B0-----:R-:W2:Y:S04]  /*33190*/  LDL.LU R24, [R1+0x150] ;  /* 0x0001500001187983 */ /* 0x001ea80000300800 */
[----:B------:R-:W2:Y:S04]  /*331a0*/  LDL.LU R25, [R1+0x154] ;  /* 0x0001540001197983 */ /* 0x000ea80000300800 */
[----:B------:R-:W3:Y:S04]  /*331b0*/  LDL.LU R26, [R1+0x158] ;  /* 0x00015800011a7983 */ /* 0x000ee80000300800 */
[----:B------:R-:W3:Y:S04]  /*331c0*/  LDL.LU R27, [R1+0x15c] ;  /* 0x00015c00011b7983 */ /* 0x000ee80000300800 */
[----:B------:R-:W4:Y:S04]  /*331d0*/  LDL.LU R8, [R1+0x190] ;  /* 0x0001900001087983 */ /* 0x000f280000300800 */
[----:B------:R-:W4:Y:S04]  /*331e0*/  LDL.LU R9, [R1+0x194] ;  /* 0x0001940001097983 */ /* 0x000f280000300800 */
[----:B------:R-:W2:Y:S04]  /*331f0*/  LDL.LU R10, [R1+0x198] ;  /* 0x00019800010a7983 */ /* 0x000ea80000300800 */
[----:B------:R-:W2:Y:S04]  /*33200*/  LDL.LU R11, [R1+0x19c] ;  /* 0x00019c00010b7983 */ /* 0x000ea80000300800 */
[----:B------:R-:W3:Y:S01]  /*33210*/  LDL.LU R7, [R1+0x2670] ;  /* 0x0026700001077983 */ /* 0x000ee20000300800 */
[----:B------:R-:W-:-:S03]  /*33220*/  MOV R23, R20 ;  /* 0x0000001400177202 */ /* 0x000fc60000000f00 */
[----:B------:R-:W3:Y:S04]  /*33230*/  LDL.LU R20, [R1+0x266c] ;  /* 0x00266c0001147983 */ /* 0x000ee80000300800 */
[----:B------:R0:W-:Y:S02]  /*33240*/  STL.64 [R1+0x2600], R22 ;  /* 0x0026001601007387 */ /* 0x0001e40000100a00 */
[----:B0-----:R-:W-:Y:S01]  /*33250*/  IMAD.MOV.U32 R22, RZ, RZ, R21 ;  /* 0x000000ffff167224 */ /* 0x001fe200078e0015 */
[----:B------:R-:W-:Y:S01]  /*33260*/  MOV R23, R6 ;  /* 0x0000000600177202 */ /* 0x000fe20000000f00 */
[----:B--2---:R-:W-:Y:S04]  /*33270*/  STL.64 [R1+0x25e0], R10 ;  /* 0x0025e00a01007387 */ /* 0x004fe80000100a00 */
[----:B----4-:R0:W-:Y:S04]  /*33280*/  STL.64 [R1+0x25d8], R8 ;  /* 0x0025d80801007387 */ /* 0x0101e80000100a00 */
[----:B0-----:R-:W2:Y:S04]  /*33290*/  LDL.LU R8, [R1+0x1a0] ;  /* 0x0001a00001087983 */ /* 0x001ea80000300800 */
[----:B------:R-:W2:Y:S04]  /*332a0*/  LDL.LU R9, [R1+0x1a4] ;  /* 0x0001a40001097983 */ /* 0x000ea80000300800 */
[----:B------:R-:W4:Y:S04]  /*332b0*/  LDL.LU R10, [R1+0x1a8] ;  /* 0x0001a800010a7983 */ /* 0x000f280000300800 */
[----:B------:R-:W4:Y:S04]  /*332c0*/  LDL.LU R11, [R1+0x1ac] ;  /* 0x0001ac00010b7983 */ /* 0x000f280000300800 */
[----:B------:R-:W2:Y:S04]  /*332d0*/  LDL.LU R21, [R1+0x2668] ;  /* 0x0026680001157983 */ /* 0x000ea80000300800 */
[----:B------:R-:W4:Y:S04]  /*332e0*/  LDL.LU R6, [R1+0x2664] ;  /* 0x0026640001067983 */ /* 0x000f280000300800 */
[----:B------:R3:W-:Y:S02]  /*332f0*/  STL.64 [R1+0x2618], R22 ;  /* 0x0026181601007387 */ /* 0x0007e40000100a00 */
[----:B---3--:R-:W-:Y:S01]  /*33300*/  MOV R22, R7 ;  /* 0x0000000700167202 */ /* 0x008fe20000000f00 */
[----:B------:R-:W-:Y:S01]  /*33310*/  IMAD.MOV.U32 R23, RZ, RZ, R29 ;  /* 0x000000ffff177224 */ /* 0x000fe200078e001d */
[----:B------:R-:W3:Y:S04]  /*33320*/  LDL.LU R7, [R1+0x2660] ;  /* 0x0026600001077983 */ /* 0x000ee80000300800 */
[----:B------:R-:W3:Y:S04]  /*33330*/  LDL.LU R29, [R1+0x265c] ;  /* 0x00265c00011d7983 */ /* 0x000ee80000300800 */
[----:B------:R0:W-:Y:S04]  /*33340*/  STL.64 [R1+0x2628], R22 ;  /* 0x0026281601007387 */ /* 0x0001e80000100a00 */
[----:B------:R-:W3:Y:S04]  /*33350*/  LDL.LU R12, [R1+0x250] ;  /* 0x00025000010c7983 */ /* 0x000ee80000300800 */
[----:B------:R-:W3:Y:S04]  /*33360*/  LDL.LU R13, [R1+0x254] ;  /* 0x00025400010d7983 */ /* 0x000ee80000300800 */
[----:B------:R-:W3:Y:S04]  /*33370*/  LDL.LU R14, [R1+0x258] ;  /* 0x00025800010e7983 */ /* 0x000ee80000300800 */
[----:B------:R-:W3:Y:S01]  /*33380*/  LDL.LU R15, [R1+0x25c] ;  /* 0x00025c00010f7983 */ /* 0x000ee20000300800 */
[----:B0-----:R-:W-:-:S02]  /*33390*/  MOV R23, R20 ;  /* 0x0000001400177202 */ /* 0x001fc40000000f00 */
[----:B--2---:R-:W-:Y:S01]  /*333a0*/  MOV R22, R21 ;  /* 0x0000001500167202 */ /* 0x004fe20000000f00 */
[----:B---3--:R-:W-:Y:S04]  /*333b0*/  STL.64 [R1+0x2638], R14 ;  /* 0x0026380e01007387 */ /* 0x008fe80000100a00 */
[----:B------:R0:W-:Y:S04]  /*333c0*/  STL.64 [R1+0x2630], R12 ;  /* 0x0026300c01007387 */ /* 0x0001e80000100a00 */
[----:B------:R-:W-:Y:S04]  /*333d0*/  STL.64 [R1+0x2640], R22 ;  /* 0x0026401601007387 */ /* 0x000fe80000100a00 */
        /* <DEDUP_REMOVED lines=10> */
[----:B----4-:R-:W-:Y:S04]  /*33480*/  STL.64 [R1+0x25f8], R10 ;  /* 0x0025f80a01007387 */ /* 0x010fe80000100a00 */
[----:B------:R0:W-:Y:S04]  /*33490*/  STL.64 [R1+0x25f0], R8 ;  /* 0x0025f00801007387 */ /* 0x0001e80000100a00 */
[----:B0-----:R-:W3:Y:S04]  /*334a0*/  LDL.LU R8, [R1+0x1c0] ;  /* 0x0001c00001087983 */ /* 0x001ee80000300800 */
[----:B------:R-:W3:Y:S04]  /*334b0*/  LDL.LU R9, [R1+0x1c4] ;  /* 0x0001c40001097983 */ /* 0x000ee80000300800 */
[----:B------:R-:W4:Y:S04]  /*334c0*/  LDL.LU R10, [R1+0x1c8] ;  /* 0x0001c800010a7983 */ /* 0x000f280000300800 */
[----:B------:R-:W4:Y:S04]  /*334d0*/  LDL.LU R11, [R1+0x1cc] ;  /* 0x0001cc00010b7983 */ /* 0x000f280000300800 */
[----:B----4-:R-:W-:Y:S04]  /*334e0*/  STL.64 [R1+0x2610], R10 ;  /* 0x0026100a01007387 */ /* 0x010fe80000100a00 */
[----:B---3--:R0:W-:Y:S04]  /*334f0*/  STL.64 [R1+0x2608], R8 ;  /* 0x0026080801007387 */ /* 0x0081e80000100a00 */
[----:B0-----:R-:W3:Y:S04]  /*33500*/  LDL.LU R8, [R1+0x1e0] ;  /* 0x0001e00001087983 */ /* 0x001ee80000300800 */
[----:B------:R-:W3:Y:S04]  /*33510*/  LDL.LU R9, [R1+0x1e4] ;  /* 0x0001e40001097983 */ /* 0x000ee80000300800 */
[----:B------:R-:W3:Y:S04]  /*33520*/  LDL.LU R10, [R1+0x1e8] ;  /* 0x0001e800010a7983 */ /* 0x000ee80000300800 */
[----:B------:R-:W3:Y:S04]  /*33530*/  LDL.LU R11, [R1+0x1ec] ;  /* 0x0001ec00010b7983 */ /* 0x000ee80000300800 */
[----:B------:R-:W4:Y:S04]  /*33540*/  LDL.64 R4, [R1+0x20] ;  /* 0x0000200001047983 */ /* 0x000f280000100a00 */
[----:B------:R-:W-:Y:S04]  /*33550*/  STL.64 [R1+0x2580], R26 ;  /* 0x0025801a01007387 */ /* 0x000fe80000100a00 */
[----:B------:R0:W-:Y:S04]  /*33560*/  STL.64 [R1+0x2578], R24 ;  /* 0x0025781801007387 */ /* 0x0001e80000100a00 */
[----:B0-----:R-:W2:Y:S04]  /*33570*/  LDL.LU R24, [R1+0x160] ;  /* 0x0001600001187983 */ /* 0x001ea80000300800 */
[----:B------:R-:W2:Y:S04]  /*33580*/  LDL.LU R25, [R1+0x164] ;  /* 0x0001640001197983 */ /* 0x000ea80000300800 */
[----:B------:R-:W2:Y:S01]  /*33590*/  LDL.LU R26, [R1+0x168] ;  /* 0x00016800011a7983 */ /* 0x000ea20000300800 */
[----:B------:R-:W-:-:S03]  /*335a0*/  MOV R27, R29 ;  /* 0x0000001d001b7202 */ /* 0x000fc60000000f00 */
[----:B------:R-:W3:Y:S01]  /*335b0*/  LDL.LU R29, [R1+0x2658] ;  /* 0x00265800011d7983 */ /* 0x000ee20000300800 */
[----:B------:R-:W-:Y:S01]  /*335c0*/  IMAD.MOV.U32 R22, RZ, RZ, R7 ;  /* 0x000000ffff167224 */ /* 0x000fe200078e0007 */
[----:B------:R-:W-:Y:S02]  /*335d0*/  MOV R23, R6 ;  /* 0x0000000600177202 */ /* 0x000fe40000000f00 */
        /* <DEDUP_REMOVED lines=12> */
[----:B------:R-:W2:Y:S04]  /*336a0*/  LDL.LU.64 R14, [R1+0x2650] ;  /* 0x00265000010e7983 */ /* 0x000ea80000300a00 */
[----:B------:R-:W2:Y:S04]  /*336b0*/  LDL.LU.64 R12, [R1+0x2648] ;  /* 0x00264800010c7983 */ /* 0x000ea80000300a00 */
[----:B------:R-:W-:Y:S04]  /*336c0*/  STL.64 [R1+0x330], R20 ;  /* 0x0003301401007387 */ /* 0x000fe80000100a00 */
[----:B------:R0:W-:Y:S04]  /*336d0*/  STL.64 [R1+0x338], R22 ;  /* 0x0003381601007387 */ /* 0x0001e80000100a00 */
[----:B0-----:R-:W2:Y:S02]  /*336e0*/  LDL.LU.64 R22, [R1+0x2640] ;  /* 0x0026400001167983 */ /* 0x001ea40000300a00 */
[C---:B--2---:R-:W-:Y:S02]  /*336f0*/  HMMA.16816.F32.BF16 R20, R16.reuse, R22, R12 ;  /* 0x000000161014723c */ /* 0x044fe4000004180c */
[----:B------:R-:W2:Y:S04]  /*33700*/  LDL.LU.64 R14, [R1+0x2638] ;  /* 0x00263800010e7983 */ /* 0x000ea80000300a00 */
[----:B------:R-:W2:Y:S11]  /*33710*/  LDL.LU.64 R12, [R1+0x2630] ;  /* 0x00263000010c7983 */ /* 0x000eb60000300a00 */
[----:B------:R-:W-:Y:S06]  /*33720*/  @!UPT UIADD3 URZ, URZ, URZ, URZ ;  /* 0x0000003f3f3ff290 */ /* 0x000fec000fffe03f */
[----:B------:R-:W-:Y:S04]  /*33730*/  STL.64 [R1+0x320], R20 ;  /* 0x0003201401007387 */ /* 0x000fe80000100a00 */
[----:B------:R0:W-:Y:S04]  /*33740*/  STL.64 [R1+0x328], R22 ;  /* 0x0003281601007387 */ /* 0x0001e80000100a00 */
[----:B0-----:R-:W2:Y:S02]  /*33750*/  LDL.LU.64 R22, [R1+0x2628] ;  /* 0x0026280001167983 */ /* 0x001ea40000300a00 */
[----:B--2---:R-:W-:Y:S02]  /*33760*/  HMMA.16816.F32.BF16 R20, R16, R22, R12 ;  /* 0x000000161014723c */ /* 0x004fe4000004180c */
[----:B------:R-:W2:Y:S11]  /*33770*/  LDL.LU.64 R12, [R1+0x2620] ;  /* 0x00262000010c7983 */ /* 0x000eb60000300a00 */
[----:B------:R-:W-:Y:S10]  /*33780*/  @!UPT UIADD3 URZ, URZ, URZ, URZ ;  /* 0x0000003f3f3ff290 */ /* 0x000ff4000fffe03f */
[----:B------:R0:W-:Y:S01]  /*33790*/  STL.64 [R1+0x310], R20 ;  /* 0x0003101401007387 */ /* 0x0001e20000100a00 */
[----:B------:R-:W-:Y:S02]  /*337a0*/  MOV R15, R22 ;  /* 0x00000016000f7202 */ /* 0x000fe40000000f00 */
[----:B------:R-:W-:Y:S02]  /*337b0*/  MOV R14, R23 ;  /* 0x00000017000e7202 */ /* 0x000fe40000000f00 */
[----:B------:R-:W0:Y:S04]  /*337c0*/  LDL.LU.64 R22, [R1+0x2618] ;  /* 0x0026180001167983 */ /* 0x000e280000300a00 */
[----:B------:R-:W-:Y:S01]  /*337d0*/  STL [R1+0x2444], R14 ;  /* 0x0024440e01007387 */ /* 0x000fe20000100800 */
[----:B---3--:R-:W-:-:S03]  /*337e0*/  IMAD.MOV.U32 R27, RZ, RZ, R29 ;  /* 0x000000ffff1b7224 */ /* 0x008fc600078e001d */
[----:B------:R-:W-:Y:S01]  /*337f0*/  STL [R1+0x2440], R15 ;  /* 0x0024400f01007387 */ /* 0x000fe20000100800 */
[----:B0-----:R-:W-:Y:S03]  /*33800*/  HMMA.16816.F32.BF16 R20, R16, R22, R8 ;  /* 0x000000161014723c */ /* 0x001fe60000041808 */
[----:B------:R-:W3:Y:S04]  /*33810*/  LDL.LU.64 R10, [R1+0x2610] ;  /* 0x00261000010a7983 */ /* 0x000ee80000300a00 */
[----:B------:R-:W3:Y:S11]  /*33820*/  LDL.LU.64 R8, [R1+0x2608] ;  /* 0x0026080001087983 */ /* 0x000ef60000300a00 */
[----:B------:R-:W-:Y:S05]  /*33830*/  @!UPT UIADD3 URZ, URZ, URZ, URZ ;  /* 0x0000003f3f3ff290 */ /* 0x000fea000fffe03f */
[----:B------:R-:W-:Y:S01]  /*33840*/  STL.64 [R1+0x300], R20 ;  /* 0x0003001401007387 */ /* 0x000fe20000100a00 */
[----:B------:R-:W-:-:S03]  /*33850*/  IMAD.MOV.U32 R29, RZ, RZ, R23 ;  /* 0x000000ffff1d7224 */ /* 0x000fc600078e0017 */
[----:B------:R0:W-:Y:S04]  /*33860*/  STL [R1+0x308], R22 ;  /* 0x0003081601007387 */ /* 0x0001e80000100800 */
[----:B0-----:R-:W3:Y:S04]  /*33870*/  LDL.LU.64 R22, [R1+0x2600] ;  /* 0x0026000001167983 */ /* 0x001ee80000300a00 */
[----:B------:R-:W-:Y:S01]  /*33880*/  STL [R1+0x2448], R29 ;  /* 0x0024481d01007387 */ /* 0x000fe20000100800 */
[C---:B---3--:R-:W-:Y:S03]  /*33890*/  HMMA.16816.F32.BF16 R20, R16.reuse, R22, R8 ;  /* 0x000000161014723c */ /* 0x048fe60000041808 */
[----:B------:R-:W3:Y:S04]  /*338a0*/  LDL.LU.64 R10, [R1+0x25f8] ;  /* 0x0025f800010a7983 */ /* 0x000ee80000300a00 */
[----:B------:R-:W3:Y:S11]  /*338b0*/  LDL.LU.64 R8, [R1+0x25f0] ;  /* 0x0025f00001087983 */ /* 0x000ef60000300a00 */
[----:B------:R-:W-:Y:S05]  /*338c0*/  @!UPT UIADD3 URZ, URZ, URZ, URZ ;  /* 0x0000003f3f3ff290 */ /* 0x000fea000fffe03f */
[----:B------:R-:W-:Y:S04]  /*338d0*/  STL.64 [R1+0x2f0], R20 ;  /* 0x0002f01401007387 */ /* 0x000fe80000100a00 */
[----:B------:R0:W-:Y:S04]  /*338e0*/  STL.64 [R1+0x2f8], R22 ;  /* 0x0002f81601007387 */ /* 0x0001e80000100a00 */
[----:B0-----:R-:W3:Y:S02]  /*338f0*/  LDL.LU.64 R22, [R1+0x25e8] ;  /* 0x0025e80001167983 */ /* 0x001ee40000300a00 */
[----:B---3--:R-:W-:Y:S02]  /*33900*/  HMMA.16816.F32.BF16 R16, R16, R22, R8 ;  /* 0x000000161010723c */ /* 0x008fe40000041808 */
[----:B------:R-:W4:Y:S04]  /*33910*/  LDL.LU.64 R10, [R1+0x25e0] ;  /* 0x0025e000010a7983 */ /* 0x000f280000300a00 */
[----:B------:R-:W4:Y:S04]  /*33920*/  LDL.LU.64 R8, [R1+0x25d8] ;  /* 0x0025d80001087983 */ /* 0x000f280000300a00 */
[----:B------:R-:W4:Y:S04]  /*33930*/  LDL.LU.64 R22, [R1+0x25d0] ;  /* 0x0025d00001167983 */ /* 0x000f280000300a00 */
[----:B------:R-:W4:Y:S09]  /*33940*/  LDL.LU.64 R20, [R1+0x25c8] ;  /* 0x0025c80001147983 */ /* 0x000f320000300a00 */
[----:B------:R0:W-:Y:S04]  /*33950*/  STL.64 [R1+0x2d0], R16 ;  /* 0x0002d01001007387 */ /* 0x0001e80000100a00 */
[----:B------:R-:W-:Y:S04]  /*33960*/  STL.64 [R1+0x2d8], R18 ;  /* 0x0002d81201007387 */ /* 0x000fe80000100a00 */
[----:B0-----:R-:W3:Y:S01]  /*33970*/  LDL.LU.64 R16, [R1+0x50] ;  /* 0x0000500001107983 */ /* 0x001ee20000300a00 */
[C---:B----4-:R-:W-:Y:S11]  /*33980*/  HMMA.16816.F32.BF16 R8, R20.reuse, R4, R8 ;  /* 0x000000041408723c */ /* 0x050ff60000041808 */
[----:B------:R-:W-:Y:S11]  /*33990*/  @!UPT UIADD3 URZ, URZ, URZ, URZ ;  /* 0x0000003f3f3ff290 */ /* 0x000ff6000fffe03f */
[----:B------:R-:W-:Y:S01]  /*339a0*/  @!UPT UIADD3 URZ, URZ, URZ, URZ ;  /* 0x0000003f3f3ff290 */ /* 0x000fe2000fffe03f */
[----:B------:R0:W-:Y:S04]  /*339b0*/  STL.64 [R1+0x2c0], R8 ;  /* 0x0002c00801007387 */ /* 0x0001e80000100a00 */
[----:B------:R1:W-:Y:S01]  /*339c0*/  STL.64 [R1+0x2c8], R10 ;  /* 0x0002c80a01007387 */ /* 0x0003e20000100a00 */
[----:B0-----:R-:W-:Y:S02]  /*339d0*/  MOV R9, R4 ;  /* 0x0000000400097202 */ /* 0x001fe40000000f00 */
[----:B------:R-:W-:Y:S02]  /*339e0*/  MOV R8, R5 ;  /* 0x0000000500087202 */ /* 0x000fe40000000f00 */
[----:B------:R-:W4:Y:S02]  /*339f0*/  LDL.LU.64 R4, [R1+0x25c0] ;  /* 0x0025c00001047983 */ /* 0x000f240000300a00 */
[C---:B----4-:R-:W-:Y:S01]  /*33a00*/  HMMA.16816.F32.BF16 R24, R20.reuse, R4, R24 ;  /* 0x000000041418723c */ /* 0x050fe20000041818 */
[----:B-1----:R-:W-:Y:S01]  /*33a10*/  IMAD.MOV.U32 R11, RZ, RZ, R4 ;  /* 0x000000ffff0b7224 */ /* 0x002fe200078e0004 */
[----:B------:R-:W-:Y:S11]  /*33a20*/  MOV R10, R5 ;  /* 0x00000005000a7202 */ /* 0x000ff60000000f00 */
[----:B------:R-:W-:Y:S10]  /*33a30*/  @!UPT UIADD3 URZ, URZ, URZ, URZ ;  /* 0x0000003f3f3ff290 */ /* 0x000ff4000fffe03f */
[----:B------:R-:W-:Y:S04]  /*33a40*/  STL.64 [R1+0x2b0], R24 ;  /* 0x0002b01801007387 */ /* 0x000fe80000100a00 */
[----:B------:R0:W-:Y:S04]  /*33a50*/  STL.64 [R1+0x2b8], R26 ;  /* 0x0002b81a01007387 */ /* 0x0001e80000100a00 */
[----:B0-----:R-:W4:Y:S04]  /*33a60*/  LDL.LU.64 R26, [R1+0x25b8] ;  /* 0x0025b800011a7983 */ /* 0x001f280000300a00 */
[----:B------:R-:W4:Y:S04]  /*33a70*/  LDL.LU.64 R24, [R1+0x25b0] ;  /* 0x0025b00001187983 */ /* 0x000f280000300a00 */
[----:B------:R-:W4:Y:S02]  /*33a80*/  LDL.LU.64 R4, [R1+0x25a8] ;  /* 0x0025a80001047983 */ /* 0x000f240000300a00 */
[C---:B----4-:R-:W-:Y:S01]  /*33a90*/  HMMA.16816.F32.BF16 R24, R20.reuse, R4, R24 ;  /* 0x000000041418723c */ /* 0x050fe20000041818 */
[----:B------:R-:W-:Y:S01]  /*33aa0*/  MOV R15, R4 ;  /* 0x00000004000f7202 */ /* 0x000fe20000000f00 */
[----:B------:R-:W-:Y:S11]  /*33ab0*/  IMAD.MOV.U32 R14, RZ, RZ, R5 ;  /* 0x000000ffff0e7224 */ /* 0x000ff600078e0005 */
[----:B------:R-:W-:Y:S10]  /*33ac0*/  @!UPT UIADD3 URZ, URZ, URZ, URZ ;  /* 0x0000003f3f3ff290 */ /* 0x000ff4000fffe03f */
[----:B------:R-:W-:Y:S04]  /*33ad0*/  STL.64 [R1+0x2a0], R24 ;  /* 0x0002a01801007387 */ /* 0x000fe80000100a00 */
[----:B------:R0:W-:Y:S04]  /*33ae0*/  STL.64 [R1+0x2a8], R26 ;  /* 0x0002a81a01007387 */ /* 0x0001e80000100a00 */
[----:B0-----:R-:W4:Y:S04]  /*33af0*/  LDL.LU.64 R26, [R1+0x25a0] ;  /* 0x0025a000011a7983 */ /* 0x001f280000300a00 */
[----:B------:R-:W4:Y:S04]  /*33b00*/  LDL.LU.64 R24, [R1+0x2598] ;  /* 0x0025980001187983 */ /* 0x000f280000300a00 */
[----:B------:R-:W2:Y:S04]  /*33b10*/  LDL.LU.64 R6, [R1+0x2590] ;  /* 0x0025900001067983 */ /* 0x000ea80000300a00 */
[----:B------:R-:W4:Y:S02]  /*33b20*/  LDL.LU.64 R4, [R1+0x2588] ;  /* 0x0025880001047983 */ /* 0x000f240000300a00 */
[----:B----4-:R-:W-:Y:S11]  /*33b30*/  HMMA.16816.F32.BF16 R24, R20, R4, R24 ;  /* 0x000000041418723c */ /* 0x010ff60000041818 */
[----:B------:R-:W-:Y:S11]  /*33b40*/  @!UPT UIADD3 URZ, URZ, URZ, URZ ;  /* 0x0000003f3f3ff290 */ /* 0x000ff6000fffe03f */
[----:B------:R-:W-:Y:S01]  /*33b50*/  @!UPT UIADD3 URZ, URZ, URZ, URZ ;  /* 0x0000003f3f3ff290 */ /* 0x000fe2000fffe03f */
[----:B------:R-:W-:Y:S04]  /*33b60*/  STL.64 [R1+0x290], R24 ;  /* 0x0002901801007387 */ /* 0x000fe80000100a00 */
[----:B------:R0:W-:Y:S04]  /*33b70*/  STL.64 [R1+0x298], R26 ;  /* 0x0002981a01007387 */ /* 0x0001e80000100a00 */
[----:B0-----:R-:W4:Y:S04]  /*33b80*/  LDL.LU.64 R26, [R1+0x2580] ;  /* 0x00258000011a7983 */ /* 0x001f280000300a00 */
[----:B------:R-:W4:Y:S04]  /*33b90*/  LDL.LU.64 R24, [R1+0x2578] ;  /* 0x0025780001187983 */ /* 0x000f280000300a00 */
[----:B--2---:R-:W-:Y:S04]  /*33ba0*/  STL.64 [R1+0x2500], R6 ;  /* 0x0025000601007387 */ /* 0x004fe80000100a00 */
[----:B------:R0:W-:Y:S02]  /*33bb0*/  STL.64 [R1+0x24f8], R4 ;  /* 0x0024f80401007387 */ /* 0x0001e40000100a00 */
[----:B0-----:R-:W-:-:S02]  /*33bc0*/  MOV R4, R15 ;  /* 0x0000000f00047202 */ /* 0x001fc40000000f00 */
[----:B------:R-:W-:-:S05]  /*33bd0*/  MOV R5, R14 ;  /* 0x0000000e00057202 */ /* 0x000fca0000000f00 */
[----:B------:R0:W-:Y:S02]  /*33be0*/  STL.64 [R1+0x2518], R4 ;  /* 0x0025180401007387 */ /* 0x0001e40000100a00 */
[----:B0-----:R-:W-:Y:S01]  /*33bf0*/  IMAD.MOV.U32 R4, RZ, RZ, R11 ;  /* 0x000000ffff047224 */ /* 0x001fe200078e000b */
[----:B------:R-:W-:-:S05]  /*33c00*/  MOV R5, R10 ;  /* 0x0000000a00057202 */ /* 0x000fca0000000f00 */
[----:B------:R0:W-:Y:S04]  /*33c10*/  STL.64 [R1+0x2530], R4 ;  /* 0x0025300401007387 */ /* 0x0001e80000100a00 */
[----:B0-----:R-:W4:Y:S02]  /*33c20*/  LDL.64 R4, [R1+0x60] ;  /* 0x0000600001047983 */ /* 0x001f240000100a00 */
[----:B----4-:R-:W-:Y:S11]  /*33c30*/  HMMA.16816.F32.BF16 R24, R20, R4, R24 ;  /* 0x000000041418723c */ /* 0x010ff60000041818 */
[----:B------:R-:W-:Y:S11]  /*33c40*/  @!UPT UIADD3 URZ, URZ, URZ, URZ ;  /* 0x0000003f3f3ff290 */ /* 0x000ff6000fffe03f */
[----:B------:R-:W-:Y:S01]  /*33c50*/  @!UPT UIADD3 URZ, URZ, URZ, URZ ;  /* 0x0000003f3f3ff290 */ /* 0x000fe2000fffe03f */
[----:B------:R-:W-:Y:S04]  /*33c60*/  STL.64 [R1+0x280], R24 ;  /* 0x0002801801007387 */ /* 0x000fe80000100a00 */
[----:B------:R0:W-:Y:S04]  /*33c70*/  STL.64 [R1+0x288], R26 ;  /* 0x0002881a01007387 */ /* 0x0001e80000100a00 */
[----:B0-----:R-:W3:Y:S04]  /*33c80*/  LDL.LU.64 R26, [R1+0x2570] ;  /* 0x00257000011a7983 */ /* 0x001ee80000300a00 */
[----:B------:R-:W3:Y:S01]  /*33c90*/  LDL.LU.64 R24, [R1+0x2568] ;  /* 0x0025680001187983 */ /* 0x000ee20000300a00 */
[----:B------:R-:W-:Y:S01]  /*33ca0*/  IMAD.MOV.U32 R14, RZ, RZ, R5 ;  /* 0x000000ffff0e7224 */ /* 0x000fe200078e0005 */
[----:B------:R-:W-:-:S02]  /*33cb0*/  MOV R5, R8 ;  /* 0x0000000800057202 */ /* 0x000fc40000000f00 */
[----:B------:R-:W2:Y:S01]  /*33cc0*/  LDL.LU R8, [R1+0x130] ;  /* 0x0001300001087983 */ /* 0x000ea20000300800 */
[----:B------:R-:W-:Y:S02]  /*33cd0*/  MOV R15, R4 ;  /* 0x00000004000f7202 */ /* 0x000fe40000000f00 */
[----:B------:R-:W-:Y:S01]  /*33ce0*/  MOV R4, R9 ;  /* 0x0000000900047202 */ /* 0x000fe20000000f00 */
[C---:B---3--:R-:W-:Y:S11]  /*33cf0*/  HMMA.16816.F32.BF16 R24, R20.reuse, R16, R24 ;  /* 0x000000101418723c */ /* 0x048ff60000041818 */
[----:B------:R-:W-:Y:S11]  /*33d00*/  @!UPT UIADD3 URZ, URZ, URZ, URZ ;  /* 0x0000003f3f3ff290 */ /* 0x000ff6000fffe03f */
[----:B------:R-:W-:Y:S01]  /*33d10*/  @!UPT UIADD3 URZ, URZ, URZ, URZ ;  /* 0x0000003f3f3ff290 */ /* 0x000fe2000fffe03f */
[----:B------:R0:W-:Y:S04]  /*33d20*/  STL.64 [R1+0x270], R24 ;  /* 0x0002701801007387 */ /* 0x0001e80000100a00 */
[----:B------:R1:W-:Y:S04]  /*33d30*/  STL.64 [R1+0x278], R26 ;  /* 0x0002781a01007387 */ /* 0x0003e80000100a00 */
[----:B------:R-:W2:Y:S04]  /*33d40*/  LDL.LU R9, [R1+0x134] ;  /* 0x0001340001097983 */ /* 0x000ea80000300800 */
[----:B------:R-:W2:Y:S04]  /*33d50*/  LDL.LU R10, [R1+0x138] ;  /* 0x00013800010a7983 */ /* 0x000ea80000300800 */
[----:B------:R-:W2:Y:S04]  /*33d60*/  LDL.LU R11, [R1+0x13c] ;  /* 0x00013c00010b7983 */ /* 0x000ea80000300800 */
[----:B0-----:R-:W3:Y:S04]  /*33d70*/  LDL.LU R24, [R1+0x120] ;  /* 0x0001200001187983 */ /* 0x001ee80000300800 */
[----:B------:R-:W3:Y:S04]  /*33d80*/  LDL.LU R25, [R1+0x124] ;  /* 0x0001240001197983 */ /* 0x000ee80000300800 */
[----:B-1----:R-:W3:Y:S04]  /*33d90*/  LDL.LU R26, [R1+0x128] ;  /* 0x00012800011a7983 */ /* 0x002ee80000300800 */
[----:B------:R-:W3:Y:S04]  /*33da0*/  LDL.LU R27, [R1+0x12c] ;  /* 0x00012c00011b7983 */ /* 0x000ee80000300800 */
[----:B------:R0:W-:Y:S04]  /*33db0*/  STL.64 [R1+0x24e0], R16 ;  /* 0x0024e01001007387 */ /* 0x0001e80000100a00 */
[----:B0-----:R-:W4:Y:S04]  /*33dc0*/  LDL.LU R16, [R1+0x1d0] ;  /* 0x0001d00001107983 */ /* 0x001f280000300800 */
        /* <DEDUP_REMOVED lines=14> */
[----:B------:R-:W4:Y:S01]  /*33eb0*/  LDL.LU R19, [R1+0xfc] ;  /* 0x0000fc0001137983 */ /* 0x000f220000300800 */
[C---:B------:R-:W-:Y:S03]  /*33ec0*/  HMMA.16816.F32.BF16 R8, R20.reuse, R12, R8 ;  /* 0x0000000c1408723c */ /* 0x040fe60000041808 */
        /* <DEDUP_REMOVED lines=14> */
[----:B0-----:R-:W4:Y:S04]  /*33fb0*/  LDL.LU.64 R10, [R1+0x2560] ;  /* 0x00256000010a7983 */ /* 0x001f280000300a00 */
        /* <DEDUP_REMOVED lines=19> */
[----:B------:R-:W2:Y:S04]  /*340f0*/  LDL.LU.64 R18, [R1+0x2528] ;  /* 0x0025280001127983 */ /* 0x000ea80000300a00 */
[----:B------:R-:W2:Y:S11]  /*34100*/  LDL.LU.64 R16, [R1+0x2520] ;  /* 0x0025200001107983 */ /* 0x000eb60000300a00 */
[----:B------:R-:W-:Y:S06]  /*34110*/  @!UPT UIADD3 URZ, URZ, URZ, URZ ;  /* 0x0000003f3f3ff290 */ /* 0x000fec000fffe03f */
[----:B------:R0:W-:Y:S04]  /*34120*/  STL.64 [R1+0x1a0], R4 ;  /* 0x0001a00401007387 */ /* 0x0001e80000100a00 */
        /* <DEDUP_REMOVED lines=8> */
[----:B0-----:R-:W2:Y:S04]  /*341b0*/  LDL.LU.64 R6, [R1+0x2500] ;  /* 0x0025000001067983 */ /* 0x001ea80000300a00 */
[----:B------:R-:W2:Y:S02]  /*341c0*/  LDL.LU.64 R4, [R1+0x24f8] ;  /* 0x0024f80001047983 */ /* 0x000ea40000300a00 */
[----:B--2---:R-:W-:Y:S11]  /*341d0*/  HMMA.16816.F32.BF16 R16, R24, R4, R16 ;  /* 0x000000041810723c */ /* 0x004ff60000041810 */
[----:B------:R-:W-:Y:S11]  /*341e0*/  @!UPT UIADD3 URZ, URZ, URZ, URZ ;  /* 0x0000003f3f3ff290 */ /* 0x000ff6000fffe03f */
[----:B------:R-:W-:Y:S01]  /*341f0*/  @!UPT UIADD3 URZ, URZ, URZ, URZ ;  /* 0x0000003f3f3ff290 */ /* 0x000fe2000fffe03f */
[----:B------:R-:W-:Y:S04]  /*34200*/  STL.64 [R1+0x180], R16 ;  /* 0x0001801001007387 */ /* 0x000fe80000100a00 */
[----:B------:R0:W-:Y:S04]  /*34210*/  STL.64 [R1+0x188], R18 ;  /* 0x0001881201007387 */ /* 0x0001e80000100a00 */
[----:B0-----:R-:W2:Y:S04]  /*34220*/  LDL.LU.64 R18, [R1+0x24f0] ;  /* 0x0024f00001127983 */ /* 0x001ea80000300a00 */
[----:B------:R-:W2:Y:S04]  /*34230*/  LDL.LU.64 R16, [R1+0x24e8] ;  /* 0x0024e80001107983 */ /* 0x000ea80000300a00 */
[----:B------:R-:W-:Y:S04]  /*34240*/  STL.64 [R1+0x2470], R6 ;  /* 0x0024700601007387 */ /* 0x000fe80000100a00 */
[----:B------:R0:W-:Y:S02]  /*34250*/  STL.64 [R1+0x2468], R4 ;  /* 0x0024680401007387 */ /* 0x0001e40000100a00 */
[----:B0-----:R-:W-:Y:S01]  /*34260*/  IMAD.MOV.U32 R4, RZ, RZ, R15 ;  /* 0x000000ffff047224 */ /* 0x001fe200078e000f */
[----:B------:R-:W-:-:S07]  /*34270*/  MOV R5, R14 ;  /* 0x0000000e00057202 */ /* 0x000fce0000000f00 */
[C---:B--2---:R-:W-:Y:S01]  /*34280*/  HMMA.16816.F32.BF16 R4, R24.reuse, R4, R16 ;  /* 0x000000041804723c */ /* 0x044fe20000041810 */
[----:B------:R-:W2:Y:S11]  /*34290*/  LDL.LU.64 R16, [R1+0x24e0] ;  /* 0x0024e00001107983 */ /* 0x000eb60000300a00 */
[----:B------:R-:W-:Y:S11]  /*342a0*/  @!UPT UIADD3 URZ, URZ, URZ, URZ ;  /* 0x0000003f3f3ff290 */ /* 0x000ff6000fffe03f */
[----:B------:R0:W-:Y:S04]  /*342b0*/  STL.64 [R1+0x170], R4 ;  /* 0x0001700401007387 */ /* 0x0001e80000100a00 */
[----:B------:R-:W-:Y:S04]  /*342c0*/  STL.64 [R1+0x178], R6 ;  /* 0x0001780601007387 */ /* 0x000fe80000100a00 */
[----:B0-----:R-:W2:Y:S04]  /*342d0*/  LDL.LU.64 R4, [R1] ;  /* 0x0000000001047983 */ /* 0x001ea80000300a00 */
[----:B--2---:R0:W-:Y:S04]  /*342e0*/  STL.64 [R1+0x2488], R4 ;  /* 0x0024880401007387 */ /* 0x0041e80000100a00 */
[----:B0-----:R-:W2:Y:S04]  /*342f0*/  LDL.LU R4, [R1+0x1f0] ;  /* 0x0001f00001047983 */ /* 0x001ea80000300800 */
[----:B------:R-:W2:Y:S04]  /*34300*/  LDL.LU R5, [R1+0x1f4] ;  /* 0x0001f40001057983 */ /* 0x000ea80000300800 */
[----:B------:R-:W2:Y:S04]  /*34310*/  LDL.LU R6, [R1+0x1f8] ;  /* 0x0001f80001067983 */ /* 0x000ea80000300800 */
[----:B------:R-:W2:Y:S01]  /*34320*/  LDL.LU R7, [R1+0x1fc] ;  /* 0x0001fc0001077983 */ /* 0x000ea20000300800 */
[C---:B---3--:R-:W-:Y:S03]  /*34330*/  HMMA.16816.F32.BF16 R20, R24.reuse, R12, R20 ;  /* 0x0000000c1814723c */ /* 0x048fe60000041814 */
[----:B------:R-:W3:Y:S04]  /*34340*/  LDL R19, [R1+0x10e4] ;  /* 0x0010e40001137983 */ /* 0x000ee80000100800 */
[----:B------:R-:W-:Y:S01]  /*34350*/  STL.64 [R1+0x2460], R16 ;  /* 0x0024601001007387 */ /* 0x000fe20000100a00 */
[----:B--2---:R-:W-:Y:S11]  /*34360*/  HMMA.16816.F32.BF16 R4, R24, R16, R4 ;  /* 0x000000101804723c */ /* 0x004ff60000041804 */
[----:B------:R-:W-:Y:S11]  /*34370*/  @!UPT UIADD3 URZ, URZ, URZ, URZ ;  /* 0x0000003f3f3ff290 */ /* 0x000ff6000fffe03f */
[----:B------:R-:W-:Y:S01]  /*34380*/  @!UPT UIADD3 URZ, URZ, URZ, URZ ;  /* 0x0000003f3f3ff290 */ /* 0x000fe2000fffe03f */
[----:B------:R0:W-:Y:S04]  /*34390*/  STL.64 [R1+0x160], R4 ;  /* 0x0001600401007387 */ /* 0x0001e80000100a00 */
[----:B------:R1:W-:Y:S04]  /*343a0*/  STL.64 [R1+0x168], R6 ;  /* 0x0001680601007387 */ /* 0x0003e80000100a00 */
[----:B0-----:R-:W2:Y:S04]  /*343b0*/  LDL.LU R4, [R1+0x230] ;  /* 0x0002300001047983 */ /* 0x001ea80000300800 */
[----:B------:R0:W-:Y:S04]  /*343c0*/  STL.64 [R1+0x150], R20 ;  /* 0x0001501401007387 */ /* 0x0001e80000100a00 */
[----:B------:R4:W-:Y:S04]  /*343d0*/  STL.64 [R1+0x158], R22 ;  /* 0x0001581601007387 */ /* 0x0009e80000100a00 */
[----:B------:R-:W2:Y:S04]  /*343e0*/  LDL.LU R5, [R1+0x234] ;  /* 0x0002340001057983 */ /* 0x000ea80000300800 */
[----:B-1----:R-:W2:Y:S04]  /*343f0*/  LDL.LU R6, [R1+0x238] ;  /* 0x0002380001067983 */ /* 0x002ea80000300800 */
[----:B------:R-:W2:Y:S01]  /*34400*/  LDL.LU R7, [R1+0x23c] ;  /* 0x00023c0001077983 */ /* 0x000ea20000300800 */
[----:B0-----:R-:W-:Y:S01]  /*34410*/  MOV R20, R3 ;  /* 0x0000000300147202 */ /* 0x001fe20000000f00 */
[----:B------:R-:W-:Y:S01]  /*34420*/  IMAD.MOV.U32 R21, RZ, RZ, R28 ;  /* 0x000000ffff157224 */ /* 0x000fe200078e001c */
[----:B----4-:R-:W-:-:S02]  /*34430*/  MOV R22, R11 ;  /* 0x0000000b00167202 */ /* 0x010fc40000000f00 */
[----:B------:R-:W-:Y:S01]  /*34440*/  MOV R23, R10 ;  /* 0x0000000a00177202 */ /* 0x000fe20000000f00 */
[----:B--2---:R-:W-:Y:S04]  /*34450*/  STL.64 [R1+0x24a8], R6 ;  /* 0x0024a80601007387 */ /* 0x004fe80000100a00 */
[----:B------:R0:W-:Y:S04]  /*34460*/  STL.64 [R1+0x24a0], R4 ;  /* 0x0024a00401007387 */ /* 0x0001e80000100a00 */
[----:B0-----:R-:W2:Y:S04]  /*34470*/  LDL.LU.64 R4, [R1+0x20] ;  /* 0x0000200001047983 */ /* 0x001ea80000300a00 */
[----:B------:R-:W4:Y:S04]  /*34480*/  LDL.LU R3, [R1+0x24dc] ;  /* 0x0024dc0001037983 */ /* 0x000f280000300800 */
[----:B------:R-:W2:Y:S04]  /*34490*/  LDL.LU R28, [R1+0x24d8] ;  /* 0x0024d800011c7983 */ /* 0x000ea80000300800 */
[----:B------:R-:W-:Y:S04]  /*344a0*/  STL.64 [R1+0x2480], R22 ;  /* 0x0024801601007387 */ /* 0x000fe80000100a00 */
[----:B------:R0:W-:Y:S04]  /*344b0*/  STL.64 [R1+0x2478], R20 ;  /* 0x0024781401007387 */ /* 0x0001e80000100a00 */
[----:B0-----:R-:W3:Y:S04]  /*344c0*/  LDL.LU R20, [R1+0x240] ;  /* 0x0002400001147983 */ /* 0x001ee80000300800 */
[----:B------:R-:W3:Y:S01]  /*344d0*/  LDL.LU R21, [R1+0x244] ;  /* 0x0002440001157983 */ /* 0x000ee20000300800 */
[----:B----4-:R-:W-:-:S03]  /*344e0*/  IMAD.MOV.U32 R22, RZ, RZ, R3 ;  /* 0x000000ffff167224 */ /* 0x010fc600078e0003 */
[----:B------:R-:W4:Y:S01]  /*344f0*/  LDL.LU R3, [R1+0x24d4] ;  /* 0x0024d40001037983 */ /* 0x000f220000300800 */
[----:B--2---:R-:W-:-:S03]  /*34500*/  MOV R23, R28 ;  /* 0x0000001c00177202 */ /* 0x004fc60000000f00 */
[----:B------:R-:W2:Y:S04]  /*34510*/  LDL.LU R28, [R1+0x24d0] ;  /* 0x0024d000011c7983 */ /* 0x000ea80000300800 */
[----:B------:R-:W-:Y:S04]  /*34520*/  STL.64 [R1+0x2498], R22 ;  /* 0x0024981601007387 */ /* 0x000fe80000100a00 */
[----:B---3--:R0:W-:Y:S04]  /*34530*/  STL.64 [R1+0x2490], R20 ;  /* 0x0024901401007387 */ /* 0x0081e80000100a00 */
[----:B0-----:R-:W3:Y:S04]  /*34540*/  LDL.LU.64 R20, [R1+0x10] ;  /* 0x0000100001147983 */ /* 0x001ee80000300a00 */
[----:B------:R-:W2:Y:S04]  /*34550*/  LDL.LU.64 R16, [R1+0x60] ;  /* 0x0000600001107983 */ /* 0x000ea80000300a00 */
[----:B------:R0:W-:Y:S04]  /*34560*/  STL [R1+0x2450], R12 ;  /* 0x0024500c01007387 */ /* 0x0001e80000100800 */
[----:B------:R1:W-:Y:S04]  /*34570*/  STL [R1+0x244c], R13 ;  /* 0x00244c0d01007387 */ /* 0x0003e80000100800 */
[----:B0-----:R-:W2:Y:S04]  /*34580*/  LDL.LU R12, [R1+0x200] ;  /* 0x00020000010c7983 */ /* 0x001ea80000300800 */
[----:B-1----:R-:W2:Y:S04]  /*34590*/  LDL.LU R13, [R1+0x204] ;  /* 0x00020400010d7983 */ /* 0x002ea80000300800 */
[----:B------:R-:W2:Y:S04]  /*345a0*/  LDL.LU R14, [R1+0x208] ;  /* 0x00020800010e7983 */ /* 0x000ea80000300800 */
[----:B------:R-:W2:Y:S02]  /*345b0*/  LDL.LU R15, [R1+0x20c] ;  /* 0x00020c00010f7983 */ /* 0x000ea40000300800 */
[----:B--2---:R-:W-:Y:S07]  /*345c0*/  HMMA.16816.F32.BF16 R24, R24, R8, R12 ;  /* 0x000000081818723c */ /* 0x004fee000004180c */
[----:B------:R-:W-:Y:S01]  /*345d0*/  MOV R14, R8 ;  /* 0x00000008000e7202 */ /* 0x000fe20000000f00 */
[----:B------:R-:W-:Y:S11]  /*345e0*/  IMAD.MOV.U32 R15, RZ, RZ, R9 ;  /* 0x000000ffff0f7224 */ /* 0x000ff600078e0009 */
[----:B------:R-:W-:Y:S04]  /*345f0*/  @!UPT UIADD3 URZ, URZ, URZ, URZ ;  /* 0x0000003f3f3ff290 */ /* 0x000fe8000fffe03f */
[----:B------:R0:W-:Y:S04]  /*34600*/  STL.64 [R1+0x130], R24 ;  /* 0x0001301801007387 */ /* 0x0001e80000100a00 */
[----:B------:R1:W-:Y:S04]  /*34610*/  STL.64 [R1+0x138], R26 ;  /* 0x0001381a01007387 */ /* 0x0003e80000100a00 */
[----:B------:R-:W0:Y:S04]  /*34620*/  LDL.LU.64 R10, [R1+0x24c8] ;  /* 0x0024c800010a7983 */ /* 0x000e280000300a00 */
[----:B------:R-:W2:Y:S01]  /*34630*/  LDL.LU.64 R8, [R1+0x24c0] ;  /* 0x0024c00001087983 */ /* 0x000ea20000300a00 */
[----:B0-----:R-:W-:Y:S01]  /*34640*/  MOV R25, R10 ;  /* 0x0000000a00197202 */ /* 0x001fe20000000f00 */
[----:B-1----:R-:W-:Y:S01]  /*34650*/  IMAD.MOV.U32 R26, RZ, RZ, R11 ;  /* 0x000000ffff1a7224 */ /* 0x002fe200078e000b */
[----:B--2---:R-:W-:-:S02]  /*34660*/  MOV R24, R9 ;  /* 0x0000000900187202 */ /* 0x004fc40000000f00 */
[----:B------:R-:W2:Y:S04]  /*34670*/  LDL.LU R9, [R1+0x24b8] ;  /* 0x0024b80001097983 */ /* 0x000ea80000300800 */
[----:B------:R-:W2:Y:S04]  /*34680*/  LDL.LU R10, [R1+0x24b4] ;  /* 0x0024b400010a7983 */ /* 0x000ea80000300800 */
[----:B------:R-:W2:Y:S04]  /*34690*/  LDL.LU R11, [R1+0x24b0] ;  /* 0x0024b000010b7983 */ /* 0x000ea80000300800 */
[----:B------:R-:W2:Y:S04]  /*346a0*/  LDL.LU R27, [R1+0x26c] ;  /* 0x00026c00011b7983 */ /* 0x000ea80000300800 */
[----:B------:R0:W-:Y:S04]  /*346b0*/  STL [R1+0x2458], R14 ;  /* 0x0024580e01007387 */ /* 0x0001e80000100800 */
[----:B------:R4:W-:Y:S04]  /*346c0*/  STL [R1+0x2454], R15 ;  /* 0x0024540f01007387 */ /* 0x0009e80000100800 */
[----:B------:R-:W2:Y:S04]  /*346d0*/  LDL.LU R12, [R1+0x220] ;  /* 0x00022000010c7983 */ /* 0x000ea80000300800 */
[----:B------:R-:W2:Y:S01]  /*346e0*/  LDL.LU R13, [R1+0x224] ;  /* 0x00022400010d7983 */ /* 0x000ea20000300800 */
[----:B0-----:R-:W-:-:S02]  /*346f0*/  MOV R14, R28 ;  /* 0x0000001c000e7202 */ /* 0x001fc40000000f00 */
[----:B----4-:R-:W-:Y:S02]  /*34700*/  MOV R15, R3 ;  /* 0x00000003000f7202 */ /* 0x010fe40000000f00 */
[----:B------:R-:W4:Y:S01]  /*34710*/  LDL R3, [R1+0x10e0] ;  /* 0x0010e00001037983 */ /* 0x000f220000100800 */
[----:B------:R-:W-:-:S04]  /*34720*/  MOV R29, R5 ;  /* 0x00000005001d7202 */ /* 0x000fc80000000f00 */
[----:B--2---:R-:W-:Y:S11]  /*34730*/  HMMA.16816.F32.BF16 R12, R8, R4, R12 ;  /* 0x00000004080c723c */ /* 0x004ff6000004180c */
[----:B------:R-:W-:Y:S11]  /*34740*/  @!UPT UIADD3 URZ, URZ, URZ, URZ ;  /* 0x0000003f3f3ff290 */ /* 0x000ff6000fffe03f */
[----:B------:R-:W-:Y:S01]  /*34750*/  @!UPT UIADD3 URZ, URZ, URZ, URZ ;  /* 0x0000003f3f3ff290 */ /* 0x000fe2000fffe03f */
[----:B------:R0:W-:Y:S04]  /*34760*/  STL.64 [R1+0x120], R12 ;  /* 0x0001200c01007387 */ /* 0x0001e80000100a00 */
[----:B------:R1:W-:Y:S04]  /*34770*/  STL.64 [R1+0x128], R14 ;  /* 0x0001280e01007387 */ /* 0x0003e80000100a00 */
[----:B------:R-:W2:Y:S01]  /*34780*/  LDL.LU.64 R6, [R1+0x24a8] ;  /* 0x0024a80001067983 */ /* 0x000ea20000300a00 */
[----:B0-----:R-:W-:-:S03]  /*34790*/  IMAD.MOV.U32 R13, RZ, RZ, R4 ;  /* 0x000000ffff0d7224 */ /* 0x001fc600078e0004 */
[----:B------:R-:W2:Y:S01]  /*347a0*/  LDL.LU.64 R4, [R1+0x24a0] ;  /* 0x0024a00001047983 */ /* 0x000ea20000300a00 */
[----:B---3--:R-:W-:Y:S01]  /*347b0*/  IMAD.MOV.U32 R12, RZ, RZ, R21 ;  /* 0x000000ffff0c7224 */ /* 0x008fe200078e0015 */
[----:B-1----:R-:W-:Y:S02]  /*347c0*/  MOV R15, R20 ;  /* 0x00000014000f7202 */ /* 0x002fe40000000f00 */
[----:B------:R-:W-:Y:S04]  /*347d0*/  STL [R1+0x245c], R13 ;  /* 0x00245c0d01007387 */ /* 0x000fe80000100800 */
[----:B------:R-:W3:Y:S01]  /*347e0*/  LDL.LU.64 R22, [R1+0x2498] ;  /* 0x0024980001167983 */ /* 0x000ee20000300a00 */
[----:B--2---:R-:W-:Y:S03]  /*347f0*/  HMMA.16816.F32.BF16 R4, R8, R20, R4 ;  /* 0x000000140804723c */ /* 0x004fe60000041804 */
[----:B------:R-:W3:Y:S11]  /*34800*/  LDL.LU.64 R20, [R1+0x2490] ;  /* 0x0024900001147983 */ /* 0x000ef60000300a00 */
[----:B------:R-:W-:Y:S09]  /*34810*/  @!UPT UIADD3 URZ, URZ, URZ, URZ ;  /* 0x0000003f3f3ff290 */ /* 0x000ff2000fffe03f */
[----:B------:R0:W-:Y:S04]  /*34820*/  STL.64 [R1+0x110], R4 ;  /* 0x0001100401007387 */ /* 0x0001e80000100a00 */
[----:B------:R-:W-:Y:S04]  /*34830*/  STL [R1+0x118], R6 ;  /* 0x0001180601007387 */ /* 0x000fe80000100800 */
[----:B0-----:R-:W3:Y:S01]  /*34840*/  LDL.LU.64 R4, [R1+0x2488] ;  /* 0x0024880001047983 */ /* 0x001ee20000300a00 */
[----:B------:R-:W-:-:S05]  /*34850*/  MOV R28, R7 ;  /* 0x00000007001c7202 */ /* 0x000fca0000000f00 */
[----:B------:R-:W-:Y:S01]  /*34860*/  STL [R1+0x22f0], R28 ;  /* 0x0022f01c01007387 */ /* 0x000fe20000100800 */
[C---:B---3--:R-:W-:Y:S01]  /*34870*/  HMMA.16816.F32.BF16 R20, R8.reuse, R4, R20 ;  /* 0x000000040814723c */ /* 0x048fe20000041814 */
[----:B------:R-:W-:Y:S01]  /*34880*/  MOV R13, R4 ;  /* 0x00000004000d7202 */ /* 0x000fe20000000f00 */
[----:B------:R-:W-:Y:S11]  /*34890*/  IMAD.MOV.U32 R14, RZ, RZ, R5 ;  /* 0x000000ffff0e7224 */ /* 0x000ff600078e0005 */
[----:B------:R-:W-:Y:S10]  /*348a0*/  @!UPT UIADD3 URZ, URZ, URZ, URZ ;  /* 0x0000003f3f3ff290 */ /* 0x000ff4000fffe03f */
[----:B------:R-:W-:Y:S04]  /*348b0*/  STL.64 [R1+0x100], R20 ;  /* 0x0001001401007387 */ /* 0x000fe80000100a00 */
[----:B------:R0:W-:Y:S04]  /*348c0*/  STL.64 [R1+0x108], R22 ;  /* 0x0001081601007387 */ /* 0x0001e80000100a00 */
[----:B0-----:R-:W2:Y:S04]  /*348d0*/  LDL.LU.64 R22, [R1+0x2480] ;  /* 0x0024800001167983 */ /* 0x001ea80000300a00 */
[----:B------:R-:W2:Y:S04]  /*348e0*/  LDL.LU.64 R20, [R1+0x2478] ;  /* 0x0024780001147983 */ /* 0x000ea80000300a00 */
[----:B------:R-:W3:Y:S04]  /*348f0*/  LDL.LU.64 R6, [R1+0x2470] ;  /* 0x0024700001067983 */ /* 0x000ee80000300a00 */
[----:B------:R-:W2:Y:S02]  /*34900*/  LDL.LU.64 R4, [R1+0x2468] ;  /* 0x0024680001047983 */ /* 0x000ea40000300a00 */
[C---:B--2---:R-:W-:Y:S02]  /*34910*/  HMMA.16816.F32.BF16 R24, R8.reuse, R4, R24 ;  /* 0x000000040818723c */ /* 0x044fe40000041818 */
[----:B---3--:R-:W-:Y:S04]  /*34920*/  STL.64 [R1+0x23d8], R6 ;  /* 0x0023d80601007387 */ /* 0x008fe80000100a00 */
[----:B------:R0:W-:Y:S11]  /*34930*/  STL.64 [R1+0x23d0], R4 ;  /* 0x0023d00401007387 */ /* 0x0001f60000100a00 */
[----:B------:R-:W-:Y:S06]  /*34940*/  @!UPT UIADD3 URZ, URZ, URZ, URZ ;  /* 0x0000003f3f3ff290 */ /* 0x000fec000fffe03f */
[----:B------:R-:W-:Y:S04]  /*34950*/  STL.64 [R1+0xf0], R24 ;  /* 0x0000f01801007387 */ /* 0x000fe80000100a00 */
[----:B------:R-:W-:Y:S04]  /*34960*/  STL.64 [R1+0xf8], R26 ;  /* 0x0000f81a01007387 */ /* 0x000fe80000100a00 */
[----:B------:R-:W1:Y:S01]  /*34970*/  LDSM.16.M88.4 R24, [R19+0x1b000] ;  /* 0x01b000001318783b */ /* 0x000e620000000200 */
[----:B------:R-:W-:Y:S01]  /*34980*/  HMMA.16816.F32.BF16 R20, R8, R16, R20 ;  /* 0x000000100814723c */ /* 0x000fe20000041814 */
[----:B0-----:R-:W-:Y:S01]  /*34990*/  IMAD.MOV.U32 R5, RZ, RZ, R16 ;  /* 0x000000ffff057224 */ /* 0x001fe200078e0010 */
[----:B------:R-:W-:Y:S01]  /*349a0*/  MOV R4, R17 ;  /* 0x0000001100047202 */ /* 0x000fe20000000f00 */
[----:B-1----:R-:W-:Y:S04]  /*349b0*/  STL.64 [R1+0x2428], R26 ;  /* 0x0024281a01007387 */ /* 0x002fe80000100a00 */
[----:B------:R0:W-:Y:S04]  /*349c0*/  STL.64 [R1+0x2420], R24 ;  /* 0x0024201801007387 */ /* 0x0001e80000100a00 */
[----:B0-----:R-:W2:Y:S04]  /*349d0*/  LDL.LU R24, [R1+0x350] ;  /* 0x0003500001187983 */ /* 0x001ea80000300800 */
[----:B------:R-:W2:Y:S04]  /*349e0*/  LDL.LU R25, [R1+0x354] ;  /* 0x0003540001197983 */ /* 0x000ea80000300800 */
[----:B------:R-:W2:Y:S01]  /*349f0*/  LDL.LU.64 R16, [R1+0x2460] ;  /* 0x0024600001107983 */ /* 0x000ea20000300a00 */
[----:B------:R-:W-:-:S04]  /*34a00*/  MOV R26, R2 ;  /* 0x00000002001a7202 */ /* 0x000fc80000000f00 */
[----:B------:R-:W-:Y:S01]  /*34a10*/  IMAD.MOV.U32 R2, RZ, RZ, R22 ;  /* 0x000000ffff027224 */ /* 0x000fe200078e0016 */
[----:B------:R-:W-:Y:S01]  /*34a20*/  MOV R27, R0 ;  /* 0x00000000001b7202 */ /* 0x000fe20000000f00 */
[----:B------:R-:W-:Y:S01]  /*34a30*/  STL [R1+0xe0], R20 ;  /* 0x0000e01401007387 */ /* 0x000fe20000100800 */
[----:B------:R-:W-:Y:S02]  /*34a40*/  MOV R28, R21 ;  /* 0x00000015001c7202 */ /* 0x000fe40000000f00 */
[----:B------:R-:W-:Y:S02]  /*34a50*/  MOV R0, R23 ;  /* 0x0000001700007202 */ /* 0x000fe40000000f00 */
[----:B----4-:R-:W0:Y:S04]  /*34a60*/  LDSM.16.M88.4 R20, [R3+0x18000] ;  /* 0x018000000314783b */ /* 0x010e280000000200 */
[----:B------:R-:W-:Y:S04]  /*34a70*/  STL [R1+0x23ac], R2 ;  /* 0x0023ac0201007387 */ /* 0x000fe80000100800 */
[----:B------:R-:W-:Y:S04]  /*34a80*/  STL [R1+0x23a8], R28 ;  /* 0x0023a81c01007387 */ /* 0x000fe80000100800 */
[----:B0-----:R-:W-:Y:S04]  /*34a90*/  STL.64 [R1+0x23b8], R22 ;  /* 0x0023b81601007387 */ /* 0x001fe80000100a00 */
[----:B------:R2:W-:Y:S02]  /*34aa0*/  STL.64 [R1+0x23b0], R20 ;  /* 0x0023b01401007387 */ /* 0x0005e40000100a00 */
[----:B--2---:R-:W-:Y:S01]  /*34ab0*/  HMMA.16816.F32.BF16 R20, R8, R16, R24 ;  /* 0x000000100814723c */ /* 0x004fe20000041818 */
[----:B------:R-:W-:Y:S01]  /*34ac0*/  MOV R6, R16 ;  /* 0x0000001000067202 */ /* 0x000fe20000000f00 */
[----:B------:R-:W-:-:S02]  /*34ad0*/  IMAD.MOV.U32 R2, RZ, RZ, R17 ;  /* 0x000000ffff027224 */ /* 0x000fc400078e0011 */
[----:B------:R-:W0:Y:S11]  /*34ae0*/  LDSM.16.M88.4 R16, [R3+0x19000] ;  /* 0x019000000310783b */ /* 0x000e360000000200 */
[----:B------:R-:W-:Y:S08]  /*34af0*/  @!UPT UIADD3 URZ, URZ, URZ, URZ ;  /* 0x0000003f3f3ff290 */ /* 0x000ff0000fffe03f */
[----:B------:R1:W-:Y:S04]  /*34b00*/  STL.64 [R1+0xd0], R20 ;  /* 0x0000d01401007387 */ /* 0x0003e80000100a00 */
[----:B------:R-:W-:Y:S01]  /*34b10*/  STL.64 [R1+0xd8], R22 ;  /* 0x0000d81601007387 */ /* 0x000fe20000100a00 */
[----:B-1----:R-:W-:Y:S01]  /*34b20*/  IMAD.MOV.U32 R20, RZ, RZ, R5 ;  /* 0x000000ffff147224 */ /* 0x002fe200078e0005 */
[----:B------:R-:W-:Y:S01]  /*34b30*/  MOV R21, R4 ;  /* 0x0000000400157202 */ /* 0x000fe20000000f00 */
[----:B------:R-:W-:Y:S01]  /*34b40*/  IMAD.MOV.U32 R5, RZ, RZ, R14 ;  /* 0x000000ffff057224 */ /* 0x000fe200078e000e */
[----:B------:R-:W-:Y:S01]  /*34b50*/  MOV R4, R13 ;  /* 0x0000000d00047202 */ /* 0x000fe20000000f00 */
[----:B0-----:R-:W-:Y:S04]  /*34b60*/  STL.64 [R1+0x2318], R18 ;  /* 0x0023181201007387 */ /* 0x001fe80000100a00 */
[----:B------:R0:W-:Y:S02]  /*34b70*/  STL.64 [R1+0x2310], R16 ;  /* 0x0023101001007387 */ /* 0x0001e40000100a00 */
[----:B0-----:R-:W-:-:S02]  /*34b80*/  MOV R16, R6 ;  /* 0x0000000600107202 */ /* 0x001fc40000000f00 */
[----:B------:R-:W-:-:S05]  /*34b90*/  MOV R17, R2 ;  /* 0x0000000200117202 */ /* 0x000fca0000000f00 */
[----:B------:R-:W-:Y:S04]  /*34ba0*/  STL.64 [R1+0x23c0], R16 ;  /* 0x0023c01001007387 */ /* 0x000fe80000100a00 */
[----:B------:R-:W2:Y:S04]  /*34bb0*/  LDL.LU R13, [R1+0x245c] ;  /* 0x00245c00010d7983 */ /* 0x000ea80000300800 */
[----:B------:R-:W3:Y:S04]  /*34bc0*/  LDL.LU R14, [R1+0x2458] ;  /* 0x00245800010e7983 */ /* 0x000ee80000300800 */
[----:B------:R0:W-:Y:S04]  /*34bd0*/  STL.64 [R1+0x23f0], R4 ;  /* 0x0023f00401007387 */ /* 0x0001e80000100a00 */
[----:B------:R1:W-:Y:S01]  /*34be0*/  STL.64 [R1+0x23c8], R20 ;  /* 0x0023c81401007387 */ /* 0x0003e20000100a00 */
[----:B0-----:R-:W-:-:S03]  /*34bf0*/  MOV R4, R15 ;  /* 0x0000000f00047202 */ /* 0x001fc60000000f00 */
[----:B-1----:R-:W4:Y:S04]  /*34c00*/  LDL.LU R20, [R1+0x320] ;  /* 0x0003200001147983 */ /* 0x002f280000300800 */
[----:B------:R-:W4:Y:S04]  /*34c10*/  LDL.LU R21, [R1+0x324] ;  /* 0x0003240001157983 */ /* 0x000f280000300800 */
[----:B------:R-:W4:Y:S04]  /*34c20*/  LDL.LU R22, [R1+0x328] ;  /* 0x0003280001167983 */ /* 0x000f280000300800 */
[----:B------:R-:W4:Y:S04]  /*34c30*/  LDL.LU R23, [R1+0x32c] ;  /* 0x00032c0001177983 */ /* 0x000f280000300800 */
[----:B------:R-:W4:Y:S01]  /*34c40*/  LDL.LU R15, [R1+0x2454] ;  /* 0x00245400010f7983 */ /* 0x000f220000300800 */
[----:B------:R-:W-:-:S03]  /*34c50*/  MOV R5, R12 ;  /* 0x0000000c00057202 */ /* 0x000fc60000000f00 */
[----:B------:R-:W4:Y:S04]  /*34c60*/  LDL.LU R12, [R1+0x2450] ;  /* 0x00245000010c7983 */ /* 0x000f280000300800 */
[----:B------:R0:W-:Y:S02]  /*34c70*/  STL.64 [R1+0x2408], R4 ;  /* 0x0024080401007387 */ /* 0x0001e40000100a00 */
[----:B0-----:R-:W-:Y:S01]  /*34c80*/  MOV R5, R29 ;  /* 0x0000001d00057202 */ /* 0x001fe20000000f00 */
[----:B--2---:R-:W-:Y:S02]  /*34c90*/  IMAD.MOV.U32 R4, RZ, RZ, R13 ;  /* 0x000000ffff047224 */ /* 0x004fe400078e000d */
[----:B------:R-:W2:Y:S01]  /*34ca0*/  LDL.LU R13, [R1+0x244c] ;  /* 0x00244c00010d7983 */ /* 0x000ea20000300800 */
[----:B---3--:R-:W-:-:S03]  /*34cb0*/  MOV R24, R14 ;  /* 0x0000000e00187202 */ /* 0x008fc60000000f00 */
[----:B------:R-:W3:Y:S04]  /*34cc0*/  LDL.LU R29, [R1+0x2448] ;  /* 0x00244800011d7983 */ /* 0x000ee80000300800 */
[----:B------:R-:W-:Y:S04]  /*34cd0*/  STL.64 [R1+0x2430], R4 ;  /* 0x0024300401007387 */ /* 0x000fe80000100a00 */
[----:B------:R-:W2:Y:S01]  /*34ce0*/  LDL.LU R14, [R1+0x2444] ;  /* 0x00244400010e7983 */ /* 0x000ea20000300800 */
[----:B----4-:R-:W-:-:S03]  /*34cf0*/  IMAD.MOV.U32 R25, RZ, RZ, R15 ;  /* 0x000000ffff197224 */ /* 0x010fc600078e000f */
[----:B------:R-:W4:Y:S04]  /*34d00*/  LDL.LU R15, [R1+0x2440] ;  /* 0x00244000010f7983 */ /* 0x000f280000300800 */
        /* <DEDUP_REMOVED lines=21> */
[----:B------:R-:W-:Y:S01]  /*34e60*/  HMMA.16816.F32.BF16 R24, R8, R12, R24 ;  /* 0x0000000c0818723c */ /* 0x000fe20000041818 */
[----:B----4-:R-:W-:Y:S01]  /*34e70*/  MOV R18, R15 ;  /* 0x0000000f00127202 */ /* 0x010fe20000000f00 */
[----:B------:R-:W-:Y:S01]  /*34e80*/  IMAD.MOV.U32 R2, RZ, RZ, R12 ;  /* 0x000000ffff027224 */ /* 0x000fe200078e000c */
[----:B------:R-:W-:-:S02]  /*34e90*/  MOV R19, R14 ;  /* 0x0000000e00137202 */ /* 0x000fc40000000f00 */
[----:B------:R-:W-:Y:S02]  /*34ea0*/  MOV R28, R13 ;  /* 0x0000000d001c7202 */ /* 0x000fe40000000f00 */
[----:B------:R-:W0:Y:S04]  /*34eb0*/  LDSM.16.M88.4 R12, [R3+0x1a000] ;  /* 0x01a00000030c783b */ /* 0x000e280000000200 */
[----:B--2---:R-:W-:Y:S04]  /*34ec0*/  STL.64 [R1+0x2418], R22 ;  /* 0x0024181601007387 */ /* 0x004fe80000100a00 */
[----:B------:R1:W-:Y:S04]  /*34ed0*/  STL.64 [R1+0x2410], R20 ;  /* 0x0024101401007387 */ /* 0x0003e80000100a00 */
[----:B-1----:R-:W2:Y:S04]  /*34ee0*/  LDL.LU R20, [R1+0x360] ;  /* 0x0003600001147983 */ /* 0x002ea80000300800 */
[----:B------:R-:W2:Y:S04]  /*34ef0*/  LDL.LU R21, [R1+0x364] ;  /* 0x0003640001157983 */ /* 0x000ea80000300800 */
[----:B------:R-:W2:Y:S04]  /*34f00*/  LDL.LU R22, [R1+0x368] ;  /* 0x0003680001167983 */ /* 0x000ea80000300800 */
[----:B------:R-:W2:Y:S04]  /*34f10*/  LDL.LU R23, [R1+0x36c] ;  /* 0x00036c0001177983 */ /* 0x000ea80000300800 */
[----:B------:R-:W4:Y:S04]  /*34f20*/  LDL.LU R16, [R1+0x310] ;  /* 0x0003100001107983 */ /* 0x000f280000300800 */
[----:B------:R-:W4:Y:S04]  /*34f30*/  LDL.LU R17, [R1+0x314] ;  /* 0x0003140001117983 */ /* 0x000f280000300800 */
[----:B------:R1:W-:Y:S04]  /*34f40*/  STL.64 [R1+0xc0], R24 ;  /* 0x0000c01801007387 */ /* 0x0003e80000100a00 */
[----:B------:R-:W-:Y:S04]  /*34f50*/  STL.64 [R1+0xc8], R26 ;  /* 0x0000c81a01007387 */ /* 0x000fe80000100a00 */
[----:B-1----:R-:W2:Y:S04]  /*34f60*/  LDL.LU.64 R24, [R1+0x2438] ;  /* 0x0024380001187983 */ /* 0x002ea80000300a00 */
[----:B0-----:R-:W-:Y:S04]  /*34f70*/  STL.64 [R1+0x22a8], R14 ;  /* 0x0022a80e01007387 */ /* 0x001fe80000100a00 */
[----:B------:R0:W-:Y:S04]  /*34f80*/  STL.64 [R1+0x22a0], R12 ;  /* 0x0022a00c01007387 */ /* 0x0001e80000100a00 */
[----:B0-----:R-:W3:Y:S04]  /*34f90*/  LDL.LU R12, [R1+0x300] ;  /* 0x00030000010c7983 */ /* 0x001ee80000300800 */
[----:B------:R-:W3:Y:S04]  /*34fa0*/  LDL.LU R13, [R1+0x304] ;  /* 0x00030400010d7983 */ /* 0x000ee80000300800 */
[----:B------:R-:W3:Y:S01]  /*34fb0*/  LDL.LU R14, [R1+0x308] ;  /* 0x00030800010e7983 */ /* 0x000ee20000300800 */
[----:B--2---:R-:W-:Y:S03]  /*34fc0*/  HMMA.16816.F32.BF16 R8, R8, R24, R4 ;  /* 0x000000180808723c */ /* 0x004fe60000041804 */
[----:B------:R-:W2:Y:S04]  /*34fd0*/  LDL.LU.64 R4, [R1+0x2430] ;  /* 0x0024300001047983 */ /* 0x000ea80000300a00 */
[----:B------:R-:W2:Y:S04]  /*34fe0*/  LDL.LU.64 R26, [R1+0x2428] ;  /* 0x00242800011a7983 */ /* 0x000ea80000300a00 */
[----:B------:R-:W2:Y:S11]  /*34ff0*/  LDL.LU.64 R24, [R1+0x2420] ;  /* 0x0024200001187983 */ /* 0x000eb60000300a00 */
[----:B------:R-:W-:Y:S01]  /*35000*/  @!UPT UIADD3 URZ, URZ, URZ, URZ ;  /* 0x0000003f3f3ff290 */ /* 0x000fe2000fffe03f */
[----:B------:R-:W-:Y:S04]  /*35010*/  STL.64 [R1+0xb0], R8 ;  /* 0x0000b00801007387 */ /* 0x000fe80000100a00 */
[----:B------:R-:W-:Y:S04]  /*35020*/  STL.64 [R1+0xb8], R10 ;  /* 0x0000b80a01007387 */ /* 0x000fe80000100a00 */
[----:B------:R-:W0:Y:S04]  /*35030*/  LDSM.16.M88.4 R8, [R3+0x1b000] ;  /* 0x01b000000308783b */ /* 0x000e280000000200 */
[----:B0-----:R-:W-:Y:S04]  /*35040*/  STL.64 [R1+0x2230], R10 ;  /* 0x0022300a01007387 */ /* 0x001fe80000100a00 */
[----:B------:R0:W-:Y:S04]  /*35050*/  STL.64 [R1+0x2228], R8 ;  /* 0x0022280801007387 */ /* 0x0001e80000100a00 */
[----:B0-----:R-:W4:Y:S04]  /*35060*/  LDL.LU.64 R8, [R1+0x30] ;  /* 0x0000300001087983 */ /* 0x001f280000300a00 */
[----:B------:R-:W4:Y:S01]  /*35070*/  LDL.LU.64 R10, [R1+0x38] ;  /* 0x00003800010a7983 */ /* 0x000f220000300a00 */
[----:B--2---:R-:W-:Y:S03]  /*35080*/  HMMA.16816.F32.BF16 R4, R24, R4, R20 ;  /* 0x000000041804723c */ /* 0x004fe60000041814 */
[----:B------:R-:W2:Y:S04]  /*35090*/  LDL.LU.64 R22, [R1+0x2418] ;  /* 0x0024180001167983 */ /* 0x000ea80000300a00 */
[----:B------:R-:W2:Y:S11]  /*350a0*/  LDL.LU.64 R20, [R1+0x2410] ;  /* 0x0024100001147983 */ /* 0x000eb60000300a00 */
[----:B------:R-:W-:Y:S05]  /*350b0*/  @!UPT UIADD3 URZ, URZ, URZ, URZ ;  /* 0x0000003f3f3ff290 */ /* 0x000fea000fffe03f */
[----:B------:R0:W-:Y:S04]  /*350c0*/  STL.64 [R1+0xa0], R4 ;  /* 0x0000a00401007387 */ /* 0x0001e80000100a00 */
[----:B0-----:R-:W2:Y:S01]  /*350d0*/  LDL.LU.64 R4, [R1+0x2408] ;  /* 0x0024080001047983 */ /* 0x001ea20000300a00 */
[----:B---3--:R-:W-:Y:S01]  /*350e0*/  MOV R15, R29 ;  /* 0x0000001d000f7202 */ /* 0x008fe20000000f00 */
[----:B------:R-:W-:Y:S01]  /*350f0*/  IMAD.MOV.U32 R29, RZ, RZ, R6 ;  /* 0x000000ffff1d7224 */ /* 0x000fe200078e0006 */
[----:B------:R-:W-:-:S05]  /*35100*/  MOV R3, R7 ;  /* 0x0000000700037202 */ /* 0x000fca0000000f00 */
        /* <DEDUP_REMOVED lines=13> */
[----:B------:R0:W-:Y:S01]  /*351e0*/  STL.64 [R1+0x80], R4 ;  /* 0x0000800401007387 */ /* 0x0001e20000100a00 */
[----:B------:R-:W-:Y:S01]  /*351f0*/  MOV R3, R6 ;  /* 0x0000000600037202 */ /* 0x000fe20000000f00 */
[----:B------:R-:W-:Y:S02]  /*35200*/  IMAD.MOV.U32 R29, RZ, RZ, R7 ;  /* 0x000000ffff1d7224 */ /* 0x000fe400078e0007 */
[----:B------:R-:W3:Y:S04]  /*35210*/  LDL.LU.64 R6, [R1+0x23d8] ;  /* 0x0023d80001067983 */ /* 0x000ee80000300a00 */
[----:B0-----:R-:W2:Y:S02]  /*35220*/  LDL.LU.64 R4, [R1+0x23d0] ;  /* 0x0023d00001047983 */ /* 0x001ea40000300a00 */
[C---:B--2---:R-:W-:Y:S11]  /*35230*/  HMMA.16816.F32.BF16 R20, R24.reuse, R4, R20 ;  /* 0x000000041814723c */ /* 0x044ff60000041814 */
[----:B------:R-:W-:Y:S11]  /*35240*/  @!UPT UIADD3 URZ, URZ, URZ, URZ ;  /* 0x0000003f3f3ff290 */ /* 0x000ff6000fffe03f */
[----:B------:R-:W-:Y:S01]  /*35250*/  @!UPT UIADD3 URZ, URZ, URZ, URZ ;  /* 0x0000003f3f3ff290 */ /* 0x000fe2000fffe03f */
[----:B------:R0:W-:Y:S04]  /*35260*/  STL.64 [R1+0x70], R20 ;  /* 0x0000701401007387 */ /* 0x0001e80000100a00 */
[----:B------:R-:W-:Y:S04]  /*35270*/  STL.64 [R1+0x78], R22 ;  /* 0x0000781601007387 */ /* 0x000fe80000100a00 */
[----:B0-----:R-:W4:Y:S04]  /*35280*/  LDL.LU.64 R20, [R1+0x23c8] ;  /* 0x0023c80001147983 */ /* 0x001f280000300a00 */
[----:B---3--:R0:W-:Y:S04]  /*35290*/  STL.64 [R1+0x2390], R6 ;  /* 0x0023900601007387 */ /* 0x0081e80000100a00 */
[----:B------:R-:W2:Y:S04]  /*352a0*/  LDL.LU R4, [R1+0x2f0] ;  /* 0x0002f00001047983 */ /* 0x000ea80000300800 */
[----:B------:R-:W2:Y:S04]  /*352b0*/  LDL.LU R5, [R1+0x2f4] ;  /* 0x0002f40001057983 */ /* 0x000ea80000300800 */
[----:B0-----:R-:W2:Y:S04]  /*352c0*/  LDL.LU R6, [R1+0x2f8] ;  /* 0x0002f80001067983 */ /* 0x001ea80000300800 */
[----:B------:R-:W2:Y:S01]  /*352d0*/  LDL.LU R7, [R1+0x2fc] ;  /* 0x0002fc0001077983 */ /* 0x000ea20000300800 */
[C---:B----4-:R-:W-:Y:S03]  /*352e0*/  HMMA.16816.F32.BF16 R20, R24.reuse, R20, R16 ;  /* 0x000000141814723c */ /* 0x050fe60000041810 */
[----:B------:R-:W3:Y:S11]  /*352f0*/  LDL.LU.64 R16, [R1+0x23c0] ;  /* 0x0023c00001107983 */ /* 0x000ef60000300a00 */
[----:B------:R-:W-:Y:S09]  /*35300*/  @!UPT UIADD3 URZ, URZ, URZ, URZ ;  /* 0x0000003f3f3ff290 */ /* 0x000ff2000fffe03f */
[----:B------:R-:W-:Y:S04]  /*35310*/  STL.64 [R1+0x140], R20 ;  /* 0x0001401401007387 */ /* 0x000fe80000100a00 */
[----:B------:R0:W-:Y:S04]  /*35320*/  STL.64 [R1+0x148], R22 ;  /* 0x0001481601007387 */ /* 0x0001e80000100a00 */
[----:B0-----:R-:W4:Y:S04]  /*35330*/  LDL.LU.64 R22, [R1+0x23b8] ;  /* 0x0023b80001167983 */ /* 0x001f280000300a00 */
[----:B------:R-:W4:Y:S01]  /*35340*/  LDL.LU.64 R20, [R1+0x23b0] ;  /* 0x0023b00001147983 */ /* 0x000f220000300a00 */
[----:B---3--:R-:W-:Y:S03]  /*35350*/  HMMA.16816.F32.BF16 R12, R24, R16, R12 ;  /* 0x00000010180c723c */ /* 0x008fe6000004180c */
[----:B------:R-:W3:Y:S11]  /*35360*/  LDL.LU R16, [R1+0x1e0] ;  /* 0x0001e00001107983 */ /* 0x000ef60000300800 */
[----:B------:R-:W-:Y:S09]  /*35370*/  @!UPT UIADD3 URZ, URZ, URZ, URZ ;  /* 0x0000003f3f3ff290 */ /* 0x000ff2000fffe03f */
[----:B------:R-:W-:Y:S04]  /*35380*/  STL.64 [R1+0x1b0], R12 ;  /* 0x0001b00c01007387 */ /* 0x000fe80000100a00 */
[----:B------:R-:W-:Y:S04]  /*35390*/  STL.64 [R1+0x1b8], R14 ;  /* 0x0001b80e01007387 */ /* 0x000fe80000100a00 */
[----:B------:R-:W3:Y:S04]  /*353a0*/  LDL.LU R17, [R1+0x1e4] ;  /* 0x0001e40001117983 */ /* 0x000ee80000300800 */
[----:B------:R-:W2:Y:S04]  /*353b0*/  LDL.LU R18, [R1+0x1e8] ;  /* 0x0001e80001127983 */ /* 0x000ea80000300800 */
[----:B------:R-:W2:Y:S04]  /*353c0*/  LDL.LU R19, [R1+0x1ec] ;  /* 0x0001ec0001137983 */ /* 0x000ea80000300800 */
[----:B--2---:R-:W-:Y:S04]  /*353d0*/  STL.64 [R1+0x2328], R18 ;  /* 0x0023281201007387 */ /* 0x004fe80000100a00 */
[----:B---3--:R0:W-:Y:S02]  /*353e0*/  STL.64 [R1+0x2320], R16 ;  /* 0x0023201001007387 */ /* 0x0081e40000100a00 */
[----:B0-----:R-:W-:-:S02]  /*353f0*/  MOV R16, R2 ;  /* 0x0000000200107202 */ /* 0x001fc40000000f00 */
[----:B------:R-:W2:Y:S01]  /*35400*/  LDL.LU R2, [R1+0x23ac] ;  /* 0x0023ac0001027983 */ /* 0x000ea20000300800 */
[----:B------:R-:W-:-:S03]  /*35410*/  MOV R17, R28 ;  /* 0x0000001c00117202 */ /* 0x000fc60000000f00 */
[----:B------:R-:W3:Y:S04]  /*35420*/  LDL.LU R28, [R1+0x23a8] ;  /* 0x0023a800011c7983 */ /* 0x000ee80000300800 */
[----:B------:R-:W2:Y:S04]  /*35430*/  LDL R18, [R1+0x48] ;  /* 0x0000480001127983 */ /* 0x000ea80000100800 */
[----:B------:R-:W2:Y:S04]  /*35440*/  LDL R19, [R1+0x4c] ;  /* 0x00004c0001137983 */ /* 0x000ea80000100800 */
[----:B------:R-:W3:Y:S04]  /*35450*/  LDL.LU R12, [R1+0x2d0] ;  /* 0x0002d000010c7983 */ /* 0x000ee80000300800 */
[----:B------:R-:W3:Y:S04]  /*35460*/  LDL.LU R13, [R1+0x2d4] ;  /* 0x0002d400010d7983 */ /* 0x000ee80000300800 */
[----:B------:R-:W3:Y:S04]  /*35470*/  LDL.LU R14, [R1+0x2d8] ;  /* 0x0002d800010e7983 */ /* 0x000ee80000300800 */
[----:B------:R-:W3:Y:S01]  /*35480*/  LDL.LU R15, [R1+0x2dc] ;  /* 0x0002dc00010f7983 */ /* 0x000ee20000300800 */
[C---:B------:R-:W-:Y:S03]  /*35490*/  HMMA.16816.F32.BF16 R4, R24.reuse, R16, R4 ;  /* 0x000000101804723c */ /* 0x040fe60000041804 */
[----:B--2---:R0:W-:Y:S04]  /*354a0*/  STL.64 [R1+0x2338], R18 ;  /* 0x0023381201007387 */ /* 0x0041e80000100a00 */
[----:B0-----:R-:W2:Y:S11]  /*354b0*/  LDL.64 R18, [R1+0x58] ;  /* 0x0000580001127983 */ /* 0x001eb60000100a00 */
[----:B------:R-:W-:Y:S05]  /*354c0*/  @!UPT UIADD3 URZ, URZ, URZ, URZ ;  /* 0x0000003f3f3ff290 */ /* 0x000fea000fffe03f */
[----:B------:R-:W-:Y:S04]  /*354d0*/  STL.64 [R1+0x1d0], R4 ;  /* 0x0001d00401007387 */ /* 0x000fe80000100a00 */
[----:B------:R-:W-:Y:S04]  /*354e0*/  STL.64 [R1+0x1d8], R6 ;  /* 0x0001d80601007387 */ /* 0x000fe80000100a00 */
[----:B--2---:R0:W-:Y:S04]  /*354f0*/  STL.64 [R1+0x2350], R18 ;  /* 0x0023501201007387 */ /* 0x0041e80000100a00 */
        /* <DEDUP_REMOVED lines=9> */
[----:B------:R-:W2:Y:S04]  /*35590*/  LDL.LU R19, [R1+0x29c] ;  /* 0x00029c0001137983 */ /* 0x000ea80000300800 */
[----:B--2---:R0:W-:Y:S04]  /*355a0*/  STL.64 [R1+0x2370], R18 ;  /* 0x0023701201007387 */ /* 0x0041e80000100a00 */
[----:B------:R-:W-:Y:S04]  /*355b0*/  STL.64 [R1+0x2368], R16 ;  /* 0x0023681001007387 */ /* 0x000fe80000100a00 */
[----:B0-----:R-:W2:Y:S04]  /*355c0*/  LDL R18, [R1+0x8] ;  /* 0x0000080001127983 */ /* 0x001ea80000100800 */
[----:B------:R-:W2:Y:S04]  /*355d0*/  LDL R19, [R1+0xc] ;  /* 0x00000c0001137983 */ /* 0x000ea80000100800 */
[----:B------:R-:W2:Y:S04]  /*355e0*/  LDL.LU R4, [R1+0x2b0] ;  /* 0x0002b00001047983 */ /* 0x000ea80000300800 */
[----:B------:R-:W2:Y:S04]  /*355f0*/  LDL.LU R5, [R1+0x2b4] ;  /* 0x0002b40001057983 */ /* 0x000ea80000300800 */
[----:B------:R-:W2:Y:S04]  /*35600*/  LDL.LU R6, [R1+0x2b8] ;  /* 0x0002b80001067983 */ /* 0x000ea80000300800 */
[----:B------:R-:W2:Y:S01]  /*35610*/  LDL.LU R7, [R1+0x2bc] ;  /* 0x0002bc0001077983 */ /* 0x000ea20000300800 */
[----:B---3--:R-:W-:Y:S03]  /*35620*/  HMMA.16816.F32.BF16 R24, R24, R8, R12 ;  /* 0x000000081818723c */ /* 0x008fe6000004180c */
[----:B--2---:R-:W-:Y:S04]  /*35630*/  STL.64 [R1+0x23a0], R6 ;  /* 0x0023a00601007387 */ /* 0x004fe80000100a00 */
[----:B------:R0:W-:Y:S04]  /*35640*/  STL.64 [R1+0x2398], R4 ;  /* 0x0023980401007387 */ /* 0x0001e80000100a00 */
[----:B0-----:R-:W4:Y:S04]  /*35650*/  LDL.LU R4, [R1+0x2c0] ;  /* 0x0002c00001047983 */ /* 0x001f280000300800 */
[----:B------:R-:W4:Y:S04]  /*35660*/  LDL.LU R5, [R1+0x2c4] ;  /* 0x0002c40001057983 */ /* 0x000f280000300800 */
[----:B------:R-:W4:Y:S04]  /*35670*/  LDL.LU R6, [R1+0x2c8] ;  /* 0x0002c80001067983 */ /* 0x000f280000300800 */
[----:B------:R-:W4:Y:S04]  /*35680*/  LDL.LU R7, [R1+0x2cc] ;  /* 0x0002cc0001077983 */ /* 0x000f280000300800 */
[----:B------:R0:W-:Y:S04]  /*35690*/  STL.64 [R1+0x2388], R18 ;  /* 0x0023881201007387 */ /* 0x0001e80000100a00 */
[----:B0-----:R-:W2:Y:S04]  /*356a0*/  LDL.64 R18, [R1+0x18] ;  /* 0x0000180001127983 */ /* 0x001ea80000100a00 */
[----:B------:R0:W-:Y:S04]  /*356b0*/  STL.64 [R1+0x2330], R10 ;  /* 0x0023300a01007387 */ /* 0x0001e80000100a00 */
[----:B------:R-:W3:Y:S04]  /*356c0*/  LDL.LU R8, [R1+0x250] ;  /* 0x0002500001087983 */ /* 0x000ee80000300800 */
[----:B------:R-:W3:Y:S04]  /*356d0*/  LDL.LU R9, [R1+0x254] ;  /* 0x0002540001097983 */ /* 0x000ee80000300800 */
[----:B0-----:R-:W2:Y:S04]  /*356e0*/  LDL.LU R10, [R1+0x258] ;  /* 0x00025800010a7983 */ /* 0x001ea80000300800 */
[----:B------:R-:W2:Y:S04]  /*356f0*/  LDL.LU R11, [R1+0x25c] ;  /* 0x00025c00010b7983 */ /* 0x000ea80000300800 */
[----:B--2---:R-:W-:Y:S04]  /*35700*/  STL.64 [R1+0x2348], R10 ;  /* 0x0023480a01007387 */ /* 0x004fe80000100a00 */
[----:B---3--:R0:W-:Y:S04]  /*35710*/  STL.64 [R1+0x2340], R8 ;  /* 0x0023400801007387 */ /* 0x0081e80000100a00 */
        /* <DEDUP_REMOVED lines=10> */
[----:B------:R-:W3:Y:S04]  /*357c0*/  LDL.LU R12, [R1+0x190] ;  /* 0x00019000010c7983 */ /* 0x000ee80000300800 */
[----:B------:R-:W3:Y:S04]  /*357d0*/  LDL.LU R13, [R1+0x194] ;  /* 0x00019400010d7983 */ /* 0x000ee80000300800 */
[----:B------:R-:W2:Y:S04]  /*357e0*/  LDL.LU R14, [R1+0x198] ;  /* 0x00019800010e7983 */ /* 0x000ea80000300800 */
[----:B------:R-:W2:Y:S04]  /*357f0*/  LDL.LU R15, [R1+0x19c] ;  /* 0x00019c00010f7983 */ /* 0x000ea80000300800 */
[----:B--2---:R0:W-:Y:S04]  /*35800*/  STL.64 [R1+0x2300], R14 ;  /* 0x0023000e01007387 */ /* 0x0041e80000100a00 */
[----:B---3--:R-:W-:Y:S04]  /*35810*/  STL.64 [R1+0x22f8], R12 ;  /* 0x0022f80c01007387 */ /* 0x008fe80000100a00 */
[----:B0-----:R-:W4:Y:S04]  /*35820*/  LDL R14, [R1+0x28] ;  /* 0x00002800010e7983 */ /* 0x001f280000100800 */
[----:B------:R-:W4:Y:S04]  /*35830*/  LDL R15, [R1+0x2c] ;  /* 0x00002c00010f7983 */ /* 0x000f280000100800 */
[----:B------:R0:W-:Y:S04]  /*35840*/  STL.64 [R1+0x21a8], R26 ;  /* 0x0021a81a01007387 */ /* 0x0001e80000100a00 */
[----:B------:R-:W-:Y:S04]  /*35850*/  STL.64 [R1+0x21a0], R24 ;  /* 0x0021a01801007387 */ /* 0x000fe80000100a00 */
[----:B0-----:R-:W2:Y:S01]  /*35860*/  LDL.LU.64 R26, [R1+0x68] ;  /* 0x00006800011a7983 */ /* 0x001ea20000300a00 */
[C---:B----4-:R-:W-:Y:S11]  /*35870*/  HMMA.16816.F32.BF16 R4, R20.reuse, R14, R4 ;  /* 0x0000000e1404723c */ /* 0x050ff60000041804 */
[----:B------:R-:W-:Y:S11]  /*35880*/  @!UPT UIADD3 URZ, URZ, URZ, URZ ;  /* 0x0000003f3f3ff290 */ /* 0x000ff6000fffe03f */
[----:B------:R-:W-:Y:S01]  /*35890*/  @!UPT UIADD3 URZ, URZ, URZ, URZ ;  /* 0x0000003f3f3ff290 */ /* 0x000fe2000fffe03f */
[----:B------:R-:W-:Y:S04]  /*358a0*/  STL.64 [R1+0x1f0], R4 ;  /* 0x0001f00401007387 */ /* 0x000fe80000100a00 */
[----:B------:R0:W-:Y:S04]  /*358b0*/  STL.64 [R1+0x1f8], R6 ;  /* 0x0001f80601007387 */ /* 0x0001e80000100a00 */
[----:B0-----:R-:W3:Y:S04]  /*358c0*/  LDL.LU.64 R6, [R1+0x23a0] ;  /* 0x0023a00001067983 */ /* 0x001ee80000300a00 */
[----:B------:R-:W3:Y:S02]  /*358d0*/  LDL.LU.64 R4, [R1+0x2398] ;  /* 0x0023980001047983 */ /* 0x000ee40000300a00 */
[C---:B---3--:R-:W-:Y:S11]  /*358e0*/  HMMA.16816.F32.BF16 R4, R20.reuse, R18, R4 ;  /* 0x000000121404723c */ /* 0x048ff60000041804 */
[----:B------:R-:W-:Y:S11]  /*358f0*/  @!UPT UIADD3 URZ, URZ, URZ, URZ ;  /* 0x0000003f3f3ff290 */ /* 0x000ff6000fffe03f */
[----:B------:R-:W-:Y:S01]  /*35900*/  @!UPT UIADD3 URZ, URZ, URZ, URZ ;  /* 0x0000003f3f3ff290 */ /* 0x000fe2000fffe03f */
[----:B------:R0:W-:Y:S04]  /*35910*/  STL.64 [R1+0x260], R4 ;  /* 0x0002600401007387 */ /* 0x0001e80000100a00 */
[----:B------:R1:W-:Y:S01]  /*35920*/  STL.64 [R1+0x268], R6 ;  /* 0x0002680601007387 */ /* 0x0003e20000100a00 */
[----:B0-----:R-:W-:Y:S01]  /*35930*/  IMAD.MOV.U32 R5, RZ, RZ, R18 ;  /* 0x000000ffff057224 */ /* 0x001fe200078e0012 */
[----:B------:R-:W-:Y:S02]  /*35940*/  MOV R4, R19 ;  /* 0x0000001300047202 */ /* 0x000fe40000000f00 */
[----:B-1----:R-:W3:Y:S04]  /*35950*/  LDL.LU.64 R6, [R1+0x2390] ;  /* 0x0023900001067983 */ /* 0x002ee80000300a00 */
[----:B------:R-:W4:Y:S02]  /*35960*/  LDL.LU.64 R18, [R1+0x2388] ;  /* 0x0023880001127983 */ /* 0x000f240000300a00 */
[C---:B----4-:R-:W-:Y:S02]  /*35970*/  HMMA.16816.F32.BF16 R16, R20.reuse, R18, R8 ;  /* 0x000000121410723c */ /* 0x050fe40000041808 */
[----:B------:R-:W4:Y:S04]  /*35980*/  LDL.LU.64 R10, [R1+0x2380] ;  /* 0x00238000010a7983 */ /* 0x000f280000300a00 */
[----:B------:R-:W4:Y:S11]  /*35990*/  LDL.LU.64 R8, [R1+0x2378] ;  /* 0x0023780001087983 */ /* 0x000f360000300a00 */
        /* <DEDUP_REMOVED lines=17> */
[----:B0-----:R-:W4:Y:S04]  /*35ab0*/  LDL.LU.64 R18, [R1+0x2350] ;  /* 0x0023500001127983 */ /* 0x001f280000300a00 */
[----:B------:R0:W-:Y:S02]  /*35ac0*/  STL.64 [R1+0x22e8], R26 ;  /* 0x0022e81a01007387 */ /* 0x0001e40000100a00 */
[----:B0-----:R-:W-:Y:S01]  /*35ad0*/  MOV R26, R5 ;  /* 0x00000005001a7202 */ /* 0x001fe20000000f00 */
[----:B------:R-:W-:-:S05]  /*35ae0*/  IMAD.MOV.U32 R27, RZ, RZ, R4 ;  /* 0x000000ffff1b7224 */ /* 0x000fca00078e0004 */
[----:B------:R0:W-:Y:S04]  /*35af0*/  STL.64 [R1+0x2308], R26 ;  /* 0x0023081a01007387 */ /* 0x0001e80000100a00 */
[----:B------:R-:W2:Y:S04]  /*35b00*/  LDL.LU R24, [R1+0x1c0] ;  /* 0x0001c00001187983 */ /* 0x000ea80000300800 */
[----:B------:R-:W2:Y:S04]  /*35b10*/  LDL.LU R25, [R1+0x1c4] ;  /* 0x0001c40001197983 */ /* 0x000ea80000300800 */
[----:B0-----:R-:W2:Y:S04]  /*35b20*/  LDL.LU R26, [R1+0x1c8] ;  /* 0x0001c800011a7983 */ /* 0x001ea80000300800 */
[----:B------:R-:W2:Y:S01]  /*35b30*/  LDL.LU R27, [R1+0x1cc] ;  /* 0x0001cc00011b7983 */ /* 0x000ea20000300800 */
[----:B----4-:R-:W-:Y:S01]  /*35b40*/  HMMA.16816.F32.BF16 R8, R20, R18, R8 ;  /* 0x000000121408723c */ /* 0x010fe20000041808 */
[----:B------:R-:W-:-:S02]  /*35b50*/  MOV R5, R18 ;  /* 0x0000001200057202 */ /* 0x000fc40000000f00 */
[----:B------:R-:W-:Y:S11]  /*35b60*/  MOV R4, R19 ;  /* 0x0000001300047202 */ /* 0x000ff60000000f00 */
[----:B------:R-:W-:Y:S09]  /*35b70*/  @!UPT UIADD3 URZ, URZ, URZ, URZ ;  /* 0x0000003f3f3ff290 */ /* 0x000ff2000fffe03f */
[----:B------:R-:W-:Y:S04]  /*35b80*/  STL.64 [R1+0x2c0], R8 ;  /* 0x0002c00801007387 */ /* 0x000fe80000100a00 */
[----:B------:R0:W-:Y:S04]  /*35b90*/  STL.64 [R1+0x2c8], R10 ;  /* 0x0002c80a01007387 */ /* 0x0001e80000100a00 */
[----:B0-----:R-:W3:Y:S04]  /*35ba0*/  LDL.LU.64 R10, [R1+0x2348] ;  /* 0x00234800010a7983 */ /* 0x001ee80000300a00 */
[----:B------:R-:W3:Y:S04]  /*35bb0*/  LDL.LU.64 R8, [R1+0x2340] ;  /* 0x0023400001087983 */ /* 0x000ee80000300a00 */
[----:B------:R-:W3:Y:S02]  /*35bc0*/  LDL.LU.64 R18, [R1+0x2338] ;  /* 0x0023380001127983 */ /* 0x000ee40000300a00 */
[C---:B---3--:R-:W-:Y:S02]  /*35bd0*/  HMMA.16816.F32.BF16 R16, R20.reuse, R18, R8 ;  /* 0x000000121410723c */ /* 0x048fe40000041808 */
[----:B------:R-:W3:Y:S11]  /*35be0*/  LDL.LU.64 R10, [R1+0x2330] ;  /* 0x00233000010a7983 */ /* 0x000ef60000300a00 */
[----:B------:R-:W-:Y:S10]  /*35bf0*/  @!UPT UIADD3 URZ, URZ, URZ, URZ ;  /* 0x0000003f3f3ff290 */ /* 0x000ff4000fffe03f */
[----:B------:R-:W-:Y:S04]  /*35c00*/  STL.64 [R1+0x2e0], R16 ;  /* 0x0002e01001007387 */ /* 0x000fe80000100a00 */
[----:B------:R0:W-:Y:S04]  /*35c10*/  STL.64 [R1+0x2e8], R18 ;  /* 0x0002e81201007387 */ /* 0x0001e80000100a00 */
[----:B0-----:R-:W3:Y:S04]  /*35c20*/  LDL.LU.64 R18, [R1+0x2328] ;  /* 0x0023280001127983 */ /* 0x001ee80000300a00 */
[----:B------:R-:W3:Y:S02]  /*35c30*/  LDL.LU.64 R16, [R1+0x2320] ;  /* 0x0023200001107983 */ /* 0x000ee40000300a00 */
[----:B---3--:R-:W-:Y:S11]  /*35c40*/  HMMA.16816.F32.BF16 R16, R20, R10, R16 ;  /* 0x0000000a1410723c */ /* 0x008ff60000041810 */
[----:B------:R-:W-:Y:S11]  /*35c50*/  @!UPT UIADD3 URZ, URZ, URZ, URZ ;  /* 0x0000003f3f3ff290 */ /* 0x000ff6000fffe03f */
[----:B------:R-:W-:Y:S01]  /*35c60*/  @!UPT UIADD3 URZ, URZ, URZ, URZ ;  /* 0x0000003f3f3ff290 */ /* 0x000fe2000fffe03f */
[----:B------:R0:W-:Y:S01]  /*35c70*/  STL [R1+0x2d0], R16 ;  /* 0x0002d01001007387 */ /* 0x0001e20000100800 */
[----:B------:R-:W-:Y:S01]  /*35c80*/  MOV R21, R18 ;  /* 0x0000001200157202 */ /* 0x000fe20000000f00 */
[----:B------:R-:W-:Y:S01]  /*35c90*/  IMAD.MOV.U32 R22, RZ, RZ, R17 ;  /* 0x000000ffff167224 */ /* 0x000fe200078e0011 */
[----:B------:R-:W-:Y:S02]  /*35ca0*/  MOV R20, R19 ;  /* 0x0000001300147202 */ /* 0x000fe40000000f00 */
[----:B------:R-:W2:Y:S04]  /*35cb0*/  LDL.LU.64 R18, [R1+0x2318] ;  /* 0x0023180001127983 */ /* 0x000ea80000300a00 */
[----:B0-----:R-:W2:Y:S04]  /*35cc0*/  LDL.LU.64 R16, [R1+0x2310] ;  /* 0x0023100001107983 */ /* 0x001ea80000300a00 */
[----:B------:R0:W-:Y:S04]  /*35cd0*/  STL.64 [R1+0x22b0], R10 ;  /* 0x0022b00a01007387 */ /* 0x0001e80000100a00 */
[----:B------:R-:W3:Y:S04]  /*35ce0*/  LDL.LU R8, [R1+0x1a0] ;  /* 0x0001a00001087983 */ /* 0x000ee80000300800 */
[----:B------:R-:W3:Y:S04]  /*35cf0*/  LDL.LU R9, [R1+0x1a4] ;  /* 0x0001a40001097983 */ /* 0x000ee80000300800 */
[----:B0-----:R-:W3:Y:S04]  /*35d00*/  LDL.LU R10, [R1+0x1a8] ;  /* 0x0001a800010a7983 */ /* 0x001ee80000300800 */
[----:B------:R-:W3:Y:S01]  /*35d10*/  LDL.LU R11, [R1+0x1ac] ;  /* 0x0001ac00010b7983 */ /* 0x000ee20000300800 */
[C---:B--2---:R-:W-:Y:S03]  /*35d20*/  HMMA.16816.F32.BF16 R12, R16.reuse, R14, R24 ;  /* 0x0000000e100c723c */ /* 0x044fe60000041818 */
[----:B------:R-:W3:Y:S11]  /*35d30*/  LDL.LU.64 R26, [R1+0x2308] ;  /* 0x00230800011a7983 */ /* 0x000ef60000300a00 */
[----:B------:R-:W-:Y:S09]  /*35d40*/  @!UPT UIADD3 URZ, URZ, URZ, URZ ;  /* 0x0000003f3f3ff290 */ /* 0x000ff2000fffe03f */
[----:B------:R-:W-:Y:S04]  /*35d50*/  STL.64 [R1+0x350], R12 ;  /* 0x0003500c01007387 */ /* 0x000fe80000100a00 */
[----:B------:R0:W-:Y:S04]  /*35d60*/  STL.64 [R1+0x358], R14 ;  /* 0x0003580e01007387 */ /* 0x0001e80000100a00 */
[----:B0-----:R-:W2:Y:S04]  /*35d70*/  LDL.LU.64 R14, [R1+0x2300] ;  /* 0x00230000010e7983 */ /* 0x001ea80000300a00 */
[----:B------:R-:W2:Y:S04]  /*35d80*/  LDL.LU.64 R12, [R1+0x22f8] ;  /* 0x0022f800010c7983 */ /* 0x000ea80000300a00 */
[----:B------:R-:W4:Y:S01]  /*35d90*/  LDL R23, [R1+0x3e8] ;  /* 0x0003e80001177983 */ /* 0x000f220000100800 */
[C---:B---3--:R-:W-:Y:S03]  /*35da0*/  HMMA.16816.F32.BF16 R8, R16.reuse, R26, R8 ;  /* 0x0000001a1008723c */ /* 0x048fe60000041808 */
[----:B----4-:R-:W-:Y:S11]  /*35db0*/  STL.64 [R1+0x21d8], R22 ;  /* 0x0021d81601007387 */ /* 0x010ff60000100a00 */
[----:B------:R-:W-:Y:S09]  /*35dc0*/  @!UPT UIADD3 URZ, URZ, URZ, URZ ;  /* 0x0000003f3f3ff290 */ /* 0x000ff2000fffe03f */
[----:B------:R-:W-:Y:S04]  /*35dd0*/  STL.64 [R1+0x340], R8 ;  /* 0x0003400801007387 */ /* 0x000fe80000100a00 */
[----:B------:R-:W-:Y:S04]  /*35de0*/  STL.64 [R1+0x348], R10 ;  /* 0x0003480a01007387 */ /* 0x000fe80000100a00 */
[----:B------:R0:W-:Y:S04]  /*35df0*/  STL.64 [R1+0x21d0], R20 ;  /* 0x0021d01401007387 */ /* 0x0001e80000100a00 */
[----:B0-----:R-:W3:Y:S01]  /*35e00*/  LDL.LU R20, [R1+0xe0] ;  /* 0x0000e00001147983 */ /* 0x001ee20000300800 */
[----:B------:R-:W-:Y:S01]  /*35e10*/  MOV R22, R2 ;  /* 0x0000000200167202 */ /* 0x000fe20000000f00 */
[----:B------:R-:W-:Y:S01]  /*35e20*/  IMAD.MOV.U32 R21, RZ, RZ, R28 ;  /* 0x000000ffff157224 */ /* 0x000fe200078e001c */
[----:B------:R-:W-:Y:S01]  /*35e30*/  MOV R23, R0 ;  /* 0x0000000000177202 */ /* 0x000fe20000000f00 */
[----:B------:R-:W4:Y:S04]  /*35e40*/  LDL.LU R28, [R1+0x22f0] ;  /* 0x0022f000011c7983 */ /* 0x000f280000300800 */
[----:B------:R0:W-:Y:S04]  /*35e50*/  STL.64 [R1+0x2268], R22 ;  /* 0x0022681601007387 */ /* 0x0001e80000100a00 */
[----:B---3--:R-:W-:Y:S04]  /*35e60*/  STL.64 [R1+0x2260], R20 ;  /* 0x0022601401007387 */ /* 0x008fe80000100a00 */
[----:B0-----:R-:W2:Y:S02]  /*35e70*/  LDL.LU.64 R22, [R1+0x8] ;  /* 0x0000080001167983 */ /* 0x001ea40000300a00 */
[----:B--2---:R-:W-:Y:S11]  /*35e80*/  HMMA.16816.F32.BF16 R8, R16, R22, R12 ;  /* 0x000000161008723c */ /* 0x004ff6000004180c */
[----:B------:R-:W-:Y:S11]  /*35e90*/  @!UPT UIADD3 URZ, URZ, URZ, URZ ;  /* 0x0000003f3f3ff290 */ /* 0x000ff6000fffe03f */
[----:B------:R-:W-:Y:S01]  /*35ea0*/  @!UPT UIADD3 URZ, URZ, URZ, URZ ;  /* 0x0000003f3f3ff290 */ /* 0x000fe2000fffe03f */
[----:B------:R0:W-:Y:S04]  /*35eb0*/  STL.64 [R1+0x330], R8 ;  /* 0x0003300801007387 */ /* 0x0001e80000100a00 */
[----:B------:R-:W2:Y:S04]  /*35ec0*/  LDL.LU R24, [R1+0x180] ;  /* 0x0001800001187983 */ /* 0x000ea80000300800 */
[----:B------:R-:W2:Y:S04]  /*35ed0*/  LDL.LU R25, [R1+0x184] ;  /* 0x0001840001197983 */ /* 0x000ea80000300800 */
[----:B------:R-:W2:Y:S04]  /*35ee0*/  LDL.LU R26, [R1+0x188] ;  /* 0x00018800011a7983 */ /* 0x000ea80000300800 */
[----:B------:R-:W2:Y:S04]  /*35ef0*/  LDL.LU R27, [R1+0x18c] ;  /* 0x00018c00011b7983 */ /* 0x000ea80000300800 */
[----:B------:R-:W3:Y:S04]  /*35f00*/  LDL.LU R12, [R1+0x130] ;  /* 0x00013000010c7983 */ /* 0x000ee80000300800 */
[----:B------:R-:W3:Y:S01]  /*35f10*/  LDL.LU R13, [R1+0x134] ;  /* 0x00013400010d7983 */ /* 0x000ee20000300800 */
[----:B------:R-:W-:-:S03]  /*35f20*/  IMAD.MOV.U32 R2, RZ, RZ, R10 ;  /* 0x000000ffff027224 */ /* 0x000fc600078e000a */
[----:B------:R-:W2:Y:S01]  /*35f30*/  LDL.LU R14, [R1+0x138] ;  /* 0x00013800010e7983 */ /* 0x000ea20000300800 */
[----:B------:R-:W-:-:S03]  /*35f40*/  MOV R0, R11 ;  /* 0x0000000b00007202 */ /* 0x000fc60000000f00 */
[----:B------:R-:W2:Y:S04]  /*35f50*/  LDL.LU R15, [R1+0x13c] ;  /* 0x00013c00010f7983 */ /* 0x000ea80000300800 */
[----:B0-----:R-:W2:Y:S04]  /*35f60*/  LDL.LU R8, [R1+0x150] ;  /* 0x0001500001087983 */ /* 0x001ea80000300800 */
[----:B------:R-:W2:Y:S04]  /*35f70*/  LDL.LU R9, [R1+0x154] ;  /* 0x0001540001097983 */ /* 0x000ea80000300800 */
[----:B------:R-:W2:Y:S04]  /*35f80*/  LDL.LU R10, [R1+0x158] ;  /* 0x00015800010a7983 */ /* 0x000ea80000300800 */
[----:B------:R-:W2:Y:S04]  /*35f90*/  LDL.LU R11, [R1+0x15c] ;  /* 0x00015c00010b7983 */ /* 0x000ea80000300800 */
[----:B--2---:R0:W-:Y:S04]  /*35fa0*/  STL.64 [R1+0x22d0], R10 ;  /* 0x0022d00a01007387 */ /* 0x0041e80000100a00 */
[----:B------:R1:W-:Y:S01]  /*35fb0*/  STL.64 [R1+0x22c8], R8 ;  /* 0x0022c80801007387 */ /* 0x0003e20000100a00 */
[----:B0-----:R-:W-:Y:S01]  /*35fc0*/  MOV R10, R5 ;  /* 0x00000005000a7202 */ /* 0x001fe20000000f00 */
[----:B------:R-:W-:-:S05]  /*35fd0*/  IMAD.MOV.U32 R11, RZ, RZ, R4 ;  /* 0x000000ffff0b7224 */ /* 0x000fca00078e0004 */
[----:B------:R0:W-:Y:S04]  /*35fe0*/  STL.64 [R1+0x22e0], R10 ;  /* 0x0022e00a01007387 */ /* 0x0001e80000100a00 */
[----:B-1----:R-:W2:Y:S04]  /*35ff0*/  LDL.LU R8, [R1+0x170] ;  /* 0x0001700001087983 */ /* 0x002ea80000300800 */
[----:B------:R-:W2:Y:S04]  /*36000*/  LDL.LU R9, [R1+0x174] ;  /* 0x0001740001097983 */ /* 0x000ea80000300800 */
[----:B0-----:R-:W2:Y:S04]  /*36010*/  LDL.LU R10, [R1+0x178] ;  /* 0x00017800010a7983 */ /* 0x001ea80000300800 */
[----:B------:R-:W2:Y:S04]  /*36020*/  LDL.LU R11, [R1+0x17c] ;  /* 0x00017c00010b7983 */ /* 0x000ea80000300800 */
[----:B------:R0:W-:Y:S04]  /*36030*/  STL.64 [R1+0x22c0], R14 ;  /* 0x0022c00e01007387 */ /* 0x0001e80000100a00 */
[----:B---3--:R1:W-:Y:S04]  /*36040*/  STL.64 [R1+0x22b8], R12 ;  /* 0x0022b80c01007387 */ /* 0x0083e80000100a00 */
[----:B0-----:R-:W3:Y:S04]  /*36050*/  LDL.LU.64 R14, [R1+0x48] ;  /* 0x00004800010e7983 */ /* 0x001ee80000300a00 */
[----:B---3--:R0:W-:Y:S04]  /*36060*/  STL.64 [R1+0x22d8], R14 ;  /* 0x0022d80e01007387 */ /* 0x0081e80000100a00 */
[----:B-1----:R-:W3:Y:S04]  /*36070*/  LDL.LU R12, [R1+0x160] ;  /* 0x00016000010c7983 */ /* 0x002ee80000300800 */
[----:B------:R-:W3:Y:S04]  /*36080*/  LDL.LU R13, [R1+0x164] ;  /* 0x00016400010d7983 */ /* 0x000ee80000300800 */
[----:B0-----:R-:W3:Y:S04]  /*36090*/  LDL.LU R14, [R1+0x168] ;  /* 0x00016800010e7983 */ /* 0x001ee80000300800 */
[----:B------:R-:W3:Y:S04]  /*360a0*/  LDL.LU R15, [R1+0x16c] ;  /* 0x00016c00010f7983 */ /* 0x000ee80000300800 */
[----:B------:R0:W-:Y:S04]  /*360b0*/  STL.64 [R1+0x2278], R22 ;  /* 0x0022781601007387 */ /* 0x0001e80000100a00 */
[----:B0-----:R-:W2:Y:S01]  /*360c0*/  LDL.LU.64 R22, [R1+0x18] ;  /* 0x0000180001167983 */ /* 0x001ea20000300a00 */
[C---:B------:R-:W-:Y:S03]  /*360d0*/  HMMA.16816.F32.BF16 R24, R16.reuse, R6, R24 ;  /* 0x000000061018723c */ /* 0x040fe60000041818 */
[----:B--2---:R0:W-:Y:S04]  /*360e0*/  STL.64 [R1+0x2290], R22 ;  /* 0x0022901601007387 */ /* 0x0041e80000100a00 */
[----:B0-----:R-:W2:Y:S04]  /*360f0*/  LDL.LU.64 R22, [R1+0x28] ;  /* 0x0000280001167983 */ /* 0x001ea80000300a00 */
[----:B------:R0:W-:Y:S04]  /*36100*/  STL [R1+0x210c], R0 ;  /* 0x00210c0001007387 */ /* 0x0001e80000100800 */
[----:B0-----:R-:W2:Y:S04]  /*36110*/  LDL R0, [R1+0x3bc] ;  /* 0x0003bc0001007983 */ /* 0x001ea80000100800 */
[----:B--2---:R-:W-:Y:S04]  /*36120*/  STL [R1+0x2258], R0 ;  /* 0x0022580001007387 */ /* 0x004fe80000100800 */
[----:B------:R-:W-:Y:S04]  /*36130*/  STL [R1+0x2108], R2 ;  /* 0x0021080201007387 */ /* 0x000fe80000100800 */
[----:B------:R-:W-:Y:S04]  /*36140*/  STL.64 [R1+0x320], R24 ;  /* 0x0003201801007387 */ /* 0x000fe80000100a00 */
[----:B------:R0:W-:Y:S04]  /*36150*/  STL.64 [R1+0x328], R26 ;  /* 0x0003281a01007387 */ /* 0x0001e80000100a00 */
[----:B0-----:R-:W2:Y:S04]  /*36160*/  LDL.LU.64 R26, [R1+0x22e8] ;  /* 0x0022e800011a7983 */ /* 0x001ea80000300a00 */
[----:B------:R0:W-:Y:S04]  /*36170*/  STL.64 [R1+0x2298], R6 ;  /* 0x0022980601007387 */ /* 0x0001e80000100a00 */
[----:B------:R-:W3:Y:S04]  /*36180*/  LDL.LU R4, [R1+0x120] ;  /* 0x0001200001047983 */ /* 0x000ee80000300800 */
[----:B------:R-:W3:Y:S04]  /*36190*/  LDL.LU R5, [R1+0x124] ;  /* 0x0001240001057983 */ /* 0x000ee80000300800 */
[----:B0-----:R-:W3:Y:S04]  /*361a0*/  LDL.LU R6, [R1+0x128] ;  /* 0x0001280001067983 */ /* 0x001ee80000300800 */
[----:B------:R-:W3:Y:S01]  /*361b0*/  LDL.LU R7, [R1+0x12c] ;  /* 0x00012c0001077983 */ /* 0x000ee20000300800 */
[C---:B--2---:R-:W-:Y:S11]  /*361c0*/  HMMA.16816.F32.BF16 R8, R16.reuse, R26, R8 ;  /* 0x0000001a1008723c */ /* 0x044ff60000041808 */
[----:B------:R-:W-:Y:S11]  /*361d0*/  @!UPT UIADD3 URZ, URZ, URZ, URZ ;  /* 0x0000003f3f3ff290 */ /* 0x000ff6000fffe03f */
[----:B------:R-:W-:Y:S01]  /*361e0*/  @!UPT UIADD3 URZ, URZ, URZ, URZ ;  /* 0x0000003f3f3ff290 */ /* 0x000fe2000fffe03f */
[----:B------:R-:W-:Y:S04]  /*361f0*/  STL.64 [R1+0x310], R8 ;  /* 0x0003100801007387 */ /* 0x000fe80000100a00 */
[----:B------:R0:W-:Y:S04]  /*36200*/  STL.64 [R1+0x318], R10 ;  /* 0x0003180a01007387 */ /* 0x0001e80000100a00 */
[----:B0-----:R-:W3:Y:S04]  /*36210*/  LDL.LU.64 R10, [R1+0x22e0] ;  /* 0x0022e000010a7983 */ /* 0x001ee80000300a00 */
[----:B------:R0:W-:Y:S04]  /*36220*/  STL.64 [R1+0x2270], R26 ;  /* 0x0022701a01007387 */ /* 0x0001e80000100a00 */
[----:B------:R-:W2:Y:S04]  /*36230*/  LDL.LU R24, [R1+0x100] ;  /* 0x0001000001187983 */ /* 0x000ea80000300800 */
[----:B------:R-:W2:Y:S04]  /*36240*/  LDL.LU R25, [R1+0x104] ;  /* 0x0001040001197983 */ /* 0x000ea80000300800 */
[----:B0-----:R-:W2:Y:S04]  /*36250*/  LDL.LU R26, [R1+0x108] ;  /* 0x00010800011a7983 */ /* 0x001ea80000300800 */
[----:B------:R-:W2:Y:S01]  /*36260*/  LDL.LU R27, [R1+0x10c] ;  /* 0x00010c00011b7983 */ /* 0x000ea20000300800 */
[----:B---3--:R-:W-:Y:S03]  /*36270*/  HMMA.16816.F32.BF16 R8, R16, R10, R12 ;  /* 0x0000000a1008723c */ /* 0x008fe6000004180c */
[----:B--2---:R-:W-:Y:S04]  /*36280*/  STL.64 [R1+0x2288], R26 ;  /* 0x0022881a01007387 */ /* 0x004fe80000100a00 */
[----:B------:R0:W-:Y:S04]  /*36290*/  STL.64 [R1+0x2280], R24 ;  /* 0x0022801801007387 */ /* 0x0001e80000100a00 */
[----:B0-----:R-:W2:Y:S04]  /*362a0*/  LDL.LU R24, [R1+0x110] ;  /* 0x0001100001187983 */ /* 0x001ea80000300800 */
[----:B------:R-:W2:Y:S04]  /*362b0*/  LDL.LU R25, [R1+0x114] ;  /* 0x0001140001197983 */ /* 0x000ea80000300800 */
[----:B------:R-:W2:Y:S04]  /*362c0*/  LDL.LU R26, [R1+0x118] ;  /* 0x00011800011a7983 */ /* 0x000ea80000300800 */
[----:B------:R-:W3:Y:S04]  /*362d0*/  LDL.LU.64 R14, [R1+0x22d8] ;  /* 0x0022d800010e7983 */ /* 0x000ee80000300a00 */
[----:B------:R-:W-:Y:S04]  /*362e0*/  STL.64 [R1+0x300], R8 ;  /* 0x0003000801007387 */ /* 0x000fe80000100a00 */
[----:B------:R0:W-:Y:S04]  /*362f0*/  STL.64 [R1+0x308], R10 ;  /* 0x0003080a01007387 */ /* 0x0001e80000100a00 */
[----:B0-----:R-:W2:Y:S04]  /*36300*/  LDL.LU.64 R10, [R1+0x22d0] ;  /* 0x0022d000010a7983 */ /* 0x001ea80000300a00 */
[----:B------:R-:W2:Y:S01]  /*36310*/  LDL.LU.64 R8, [R1+0x22c8] ;  /* 0x0022c80001087983 */ /* 0x000ea20000300a00 */
[----:B----4-:R-:W-:-:S02]  /*36320*/  MOV R27, R28 ;  /* 0x0000001c001b7202 */ /* 0x010fc40000000f00 */
[----:B---3--:R-:W-:Y:S01]  /*36330*/  MOV R2, R14 ;  /* 0x0000000e00027202 */ /* 0x008fe20000000f00 */
[----:B------:R-:W-:Y:S01]  /*36340*/  IMAD.MOV.U32 R0, RZ, RZ, R15 ;  /* 0x000000ffff007224 */ /* 0x000fe200078e000f */
[----:B--2---:R-:W-:Y:S01]  /*36350*/  HMMA.16816.F32.BF16 R8, R16, R14, R8 ;  /* 0x0000000e1008723c */ /* 0x004fe20000041808 */
[----:B------:R-:W2:Y:S04]  /*36360*/  LDL.LU.64 R14, [R1+0x22c0] ;  /* 0x0022c000010e7983 */ /* 0x000ea80000300a00 */
[----:B------:R-:W2:Y:S11]  /*36370*/  LDL.LU.64 R12, [R1+0x22b8] ;  /* 0x0022b800010c7983 */ /* 0x000eb60000300a00 */
[----:B------:R-:W-:Y:S07]  /*36380*/  @!UPT UIADD3 URZ, URZ, URZ, URZ ;  /* 0x0000003f3f3ff290 */ /* 0x000fee000fffe03f */
[----:B------:R-:W-:Y:S01]  /*36390*/  STL.64 [R1+0x2f0], R8 ;  /* 0x0002f00801007387 */ /* 0x000fe20000100a00 */
[----:B------:R-:W-:-:S03]  /*363a0*/  MOV R28, R11 ;  /* 0x0000000b001c7202 */ /* 0x000fc60000000f00 */
[----:B------:R0:W-:Y:S04]  /*363b0*/  STL [R1+0x2f8], R10 ;  /* 0x0002f80a01007387 */ /* 0x0001e80000100800 */
[----:B0-----:R-:W2:Y:S04]  /*363c0*/  LDL.LU.64 R10, [R1+0x22b0] ;  /* 0x0022b000010a7983 */ /* 0x001ea80000300a00 */
[----:B------:R-:W-:Y:S01]  /*363d0*/  STL [R1+0x20d0], R28 ;  /* 0x0020d01c01007387 */ /* 0x000fe20000100800 */
[----:B--2---:R-:W-:Y:S03]  /*363e0*/  HMMA.16816.F32.BF16 R16, R16, R10, R12 ;  /* 0x0000000a1010723c */ /* 0x004fe6000004180c */
[----:B------:R-:W2:Y:S04]  /*363f0*/  LDL.LU.64 R14, [R1+0x22a8] ;  /* 0x0022a800010e7983 */ /* 0x000ea80000300a00 */
[----:B------:R-:W2:Y:S11]  /*36400*/  LDL.LU.64 R12, [R1+0x22a0] ;  /* 0x0022a000010c7983 */ /* 0x000eb60000300a00 */
[----:B------:R-:W-:Y:S05]  /*36410*/  @!UPT UIADD3 URZ, URZ, URZ, URZ ;  /* 0x0000003f3f3ff290 */ /* 0x000fea000fffe03f */
[----:B------:R-:W-:Y:S04]  /*36420*/  STL.64 [R1+0x2b0], R16 ;  /* 0x0002b01001007387 */ /* 0x000fe80000100a00 */
[----:B------:R0:W-:Y:S02]  /*36430*/  STL.64 [R1+0x2b8], R18 ;  /* 0x0002b81201007387 */ /* 0x0001e40000100a00 */
[----:B0-----:R-:W-:Y:S01]  /*36440*/  MOV R18, R2 ;  /* 0x0000000200127202 */ /* 0x001fe20000000f00 */
[----:B------:R-:W-:-:S05]  /*36450*/  IMAD.MOV.U32 R19, RZ, RZ, R0 ;  /* 0x000000ffff137224 */ /* 0x000fca00078e0000 */
        /* <DEDUP_REMOVED lines=8> */
[----:B------:R0:W-:Y:S04]  /*364e0*/  STL.64 [R1+0x270], R4 ;  /* 0x0002700401007387 */ /* 0x0001e80000100a00 */
[----:B------:R1:W-:Y:S01]  /*364f0*/  STL.64 [R1+0x278], R6 ;  /* 0x0002780601007387 */ /* 0x0003e20000100a00 */
[----:B0-----:R-:W-:Y:S02]  /*36500*/  MOV R5, R22 ;  /* 0x0000001600057202 */ /* 0x001fe40000000f00 */
[----:B------:R-:W-:Y:S01]  /*36510*/  MOV R4, R23 ;  /* 0x0000001700047202 */ /* 0x000fe20000000f00 */
[----:B-1----:R-:W3:Y:S04]  /*36520*/  LDL.LU.64 R6, [R1+0x2298] ;  /* 0x0022980001067983 */ /* 0x002ee80000300a00 */
[----:B------:R-:W2:Y:S04]  /*36530*/  LDL.LU.64 R22, [R1+0x2290] ;  /* 0x0022900001167983 */ /* 0x000ea80000300a00 */
[----:B------:R-:W-:Y:S01]  /*36540*/  STL [R1+0x225c], R5 ;  /* 0x00225c0501007387 */ /* 0x000fe20000100800 */
        /* <DEDUP_REMOVED lines=8> */
[----:B------:R-:W2:Y:S02]  /*365d0*/  LDL.LU.64 R22, [R1+0x2278] ;  /* 0x0022780001167983 */ /* 0x000ea40000300a00 */
        /* <DEDUP_REMOVED lines=8> */
[----:B------:R-:W2:Y:S01]  /*36660*/  LDL.LU.64 R20, [R1+0x2260] ;  /* 0x0022600001147983 */ /* 0x000ea20000300a00 */
[C---:B---3--:R-:W-:Y:S03]  /*36670*/  HMMA.16816.F32.BF16 R16, R12.reuse, R6, R16 ;  /* 0x000000060c10723c */ /* 0x048fe60000041810 */
[----:B------:R-:W-:Y:S11]  /*36680*/  STL.64 [R1+0x21e0], R6 ;  /* 0x0021e00601007387 */ /* 0x000ff60000100a00 */
[----:B------:R-:W-:Y:S09]  /*36690*/  @!UPT UIADD3 URZ, URZ, URZ, URZ ;  /* 0x0000003f3f3ff290 */ /* 0x000ff2000fffe03f */
[----:B------:R-:W-:Y:S04]  /*366a0*/  STL.64 [R1+0x230], R16 ;  /* 0x0002301001007387 */ /* 0x000fe80000100a00 */
[----:B------:R2:W-:Y:S02]  /*366b0*/  STL.64 [R1+0x238], R18 ;  /* 0x0002381201007387 */ /* 0x0005e40000100a00 */
[----:B--2---:R-:W-:Y:S01]  /*366c0*/  HMMA.16816.F32.BF16 R16, R12, R26, R20 ;  /* 0x0000001a0c10723c */ /* 0x004fe20000041814 */
[----:B------:R-:W-:Y:S11]  /*366d0*/  MOV R8, R26 ;  /* 0x0000001a00087202 */ /* 0x000ff60000000f00 */
[----:B------:R-:W-:Y:S11]  /*366e0*/  @!UPT UIADD3 URZ, URZ, URZ, URZ ;  /* 0x0000003f3f3ff290 */ /* 0x000ff6000fffe03f */
[----:B------:R0:W-:Y:S04]  /*366f0*/  STL.64 [R1+0x220], R16 ;  /* 0x0002201001007387 */ /* 0x0001e80000100a00 */
[----:B------:R1:W-:Y:S04]  /*36700*/  STL.64 [R1+0x228], R18 ;  /* 0x0002281201007387 */ /* 0x0003e80000100a00 */
[----:B------:R2:W-:Y:S04]  /*36710*/  STL.64 [R1+0x2248], R10 ;  /* 0x0022480a01007387 */ /* 0x0005e80000100a00 */
[----:B------:R-:W-:Y:S04]  /*36720*/  STL [R1+0x2240], R8 ;  /* 0x0022400801007387 */ /* 0x000fe80000100800 */
[----:B------:R-:W3:Y:S04]  /*36730*/  LDL.LU R20, [R1+0x70] ;  /* 0x0000700001147983 */ /* 0x000ee80000300800 */
[----:B------:R-:W3:Y:S04]  /*36740*/  LDL.LU R21, [R1+0x74] ;  /* 0x0000740001157983 */ /* 0x000ee80000300800 */
[----:B------:R-:W4:Y:S04]  /*36750*/  LDL.LU R22, [R1+0x78] ;  /* 0x0000780001167983 */ /* 0x000f280000300800 */
[----:B------:R-:W4:Y:S04]  /*36760*/  LDL.LU R23, [R1+0x7c] ;  /* 0x00007c0001177983 */ /* 0x000f280000300800 */
[----:B0-----:R-:W3:Y:S04]  /*36770*/  LDL.LU R16, [R1+0xd0] ;  /* 0x0000d00001107983 */ /* 0x001ee80000300800 */
[----:B------:R-:W3:Y:S04]  /*36780*/  LDL.LU R17, [R1+0xd4] ;  /* 0x0000d40001117983 */ /* 0x000ee80000300800 */
[----:B-1----:R-:W3:Y:S04]  /*36790*/  LDL.LU R18, [R1+0xd8] ;  /* 0x0000d80001127983 */ /* 0x002ee80000300800 */
[----:B------:R-:W3:Y:S01]  /*367a0*/  LDL.LU R19, [R1+0xdc] ;  /* 0x0000dc0001137983 */ /* 0x000ee20000300800 */
[----:B------:R-:W-:-:S03]  /*367b0*/  MOV R2, R27 ;  /* 0x0000001b00027202 */ /* 0x000fc60000000f00 */
[----:B--2---:R-:W2:Y:S01]  /*367c0*/  LDL.LU.64 R10, [R1+0x58] ;  /* 0x00005800010a7983 */ /* 0x004ea20000300a00 */
[----:B------:R-:W-:-:S03]  /*367d0*/  IMAD.MOV.U32 R6, RZ, RZ, R5 ;  /* 0x000000ffff067224 */ /* 0x000fc600078e0005 */
[----:B------:R-:W2:Y:S01]  /*367e0*/  LDL.LU R24, [R1+0xc0] ;  /* 0x0000c00001187983 */ /* 0x000ea20000300800 */
[----:B------:R-:W-:-:S03]  /*367f0*/  MOV R7, R0 ;  /* 0x0000000000077202 */ /* 0x000fc60000000f00 */
[----:B------:R-:W2:Y:S04]  /*36800*/  LDL.LU R25, [R1+0xc4] ;  /* 0x0000c40001197983 */ /* 0x000ea80000300800 */
[----:B------:R-:W2:Y:S04]  /*36810*/  LDL.LU R26, [R1+0xc8] ;  /* 0x0000c800011a7983 */ /* 0x000ea80000300800 */
[----:B------:R-:W2:Y:S04]  /*36820*/  LDL.LU R27, [R1+0xcc] ;  /* 0x0000cc00011b7983 */ /* 0x000ea80000300800 */
[----:B----4-:R-:W-:Y:S04]  /*36830*/  STL.64 [R1+0x21f0], R22 ;  /* 0x0021f01601007387 */ /* 0x010fe80000100a00 */
[----:B---3--:R0:W-:Y:S04]  /*36840*/  STL.64 [R1+0x21e8], R20 ;  /* 0x0021e81401007387 */ /* 0x0081e80000100a00 */
[----:B------:R-:W3:Y:S04]  /*36850*/  LDL.LU R5, [R1+0x225c] ;  /* 0x00225c0001057983 */ /* 0x000ee80000300800 */
[----:B------:R-:W4:Y:S04]  /*36860*/  LDL.LU R0, [R1+0x2258] ;  /* 0x0022580001007983 */ /* 0x000f280000300800 */
[----:B------:R1:W-:Y:S04]  /*36870*/  STL.64 [R1+0x21f8], R6 ;  /* 0x0021f80601007387 */ /* 0x0003e80000100a00 */
[----:B0-----:R-:W2:Y:S04]  /*36880*/  LDL.LU R20, [R1+0x80] ;  /* 0x0000800001147983 */ /* 0x001ea80000300800 */
[----:B------:R-:W2:Y:S01]  /*36890*/  LDL.LU R21, [R1+0x84] ;  /* 0x0000840001157983 */ /* 0x000ea20000300800 */
[----:B------:R-:W-:Y:S01]  /*368a0*/  MOV R22, R3 ;  /* 0x0000000300167202 */ /* 0x000fe20000000f00 */
[----:B------:R-:W-:Y:S01]  /*368b0*/  IMAD.MOV.U32 R23, RZ, RZ, R29 ;  /* 0x000000ffff177224 */ /* 0x000fe200078e001d */
[----:B-1----:R-:W-:Y:S01]  /*368c0*/  MOV R6, R28 ;  /* 0x0000001c00067202 */ /* 0x002fe20000000f00 */
[----:B------:R-:W3:Y:S01]  /*368d0*/  LDL.LU R3, [R1+0x2254] ;  /* 0x0022540001037983 */ /* 0x000ee20000300800 */
[----:B------:R-:W-:-:S03]  /*368e0*/  MOV R7, R9 ;  /* 0x0000000900077202 */ /* 0x000fc60000000f00 */
[----:B------:R-:W3:Y:S04]  /*368f0*/  LDL.LU R29, [R1+0x2250] ;  /* 0x00225000011d7983 */ /* 0x000ee80000300800 */
[----:B------:R-:W-:Y:S04]  /*36900*/  STL.64 [R1+0x2208], R22 ;  /* 0x0022081601007387 */ /* 0x000fe80000100a00 */
[----:B--2---:R0:W-:Y:S04]  /*36910*/  STL.64 [R1+0x2200], R20 ;  /* 0x0022001401007387 */ /* 0x0041e80000100a00 */
[----:B------:R3:W-:Y:S04]  /*36920*/  STL.64 [R1+0x2210], R6 ;  /* 0x0022100601007387 */ /* 0x0007e80000100a00 */
[----:B0-----:R-:W2:Y:S04]  /*36930*/  LDL.LU R20, [R1+0x90] ;  /* 0x0000900001147983 */ /* 0x001ea80000300800 */
[----:B------:R-:W2:Y:S04]  /*36940*/  LDL.LU R21, [R1+0x94] ;  /* 0x0000940001157983 */ /* 0x000ea80000300800 */
[----:B------:R-:W2:Y:S04]  /*36950*/  LDL.LU R22, [R1+0x98] ;  /* 0x0000980001167983 */ /* 0x000ea80000300800 */
[----:B------:R-:W2:Y:S01]  /*36960*/  LDL.LU R23, [R1+0x9c] ;  /* 0x00009c0001177983 */ /* 0x000ea20000300800 */
[----:B------:R-:W-:Y:S01]  /*36970*/  HMMA.16816.F32.BF16 R16, R12, R10, R16 ;  /* 0x0000000a0c10723c */ /* 0x000fe20000041810 */
[----:B---3--:R-:W-:Y:S01]  /*36980*/  IMAD.MOV.U32 R6, RZ, RZ, R5 ;  /* 0x000000ffff067224 */ /* 0x008fe200078e0005 */
[----:B------:R-:W-:-:S02]  /*36990*/  MOV R7, R4 ;  /* 0x0000000400077202 */ /* 0x000fc40000000f00 */
[----:B------:R-:W-:Y:S02]  /*369a0*/  MOV R5, R10 ;  /* 0x0000000a00057202 */ /* 0x000fe40000000f00 */
[----:B------:R-:W-:Y:S01]  /*369b0*/  MOV R4, R11 ;  /* 0x0000000b00047202 */ /* 0x000fe20000000f00 */
[----:B--2---:R0:W-:Y:S04]  /*369c0*/  STL.64 [R1+0x2220], R22 ;  /* 0x0022201601007387 */ /* 0x0041e80000100a00 */
[----:B------:R1:W-:Y:S01]  /*369d0*/  STL.64 [R1+0x2218], R20 ;  /* 0x0022181401007387 */ /* 0x0003e20000100a00 */
[----:B0-----:R-:W-:Y:S01]  /*369e0*/  MOV R22, R29 ;  /* 0x0000001d00167202 */ /* 0x001fe20000000f00 */
[----:B------:R-:W-:Y:S02]  /*369f0*/  IMAD.MOV.U32 R23, RZ, RZ, R3 ;  /* 0x000000ffff177224 */ /* 0x000fe400078e0003 */
[----:B-1----:R-:W2:Y:S09]  /*36a00*/  LDL.LU R20, [R1+0xa0] ;  /* 0x0000a00001147983 */ /* 0x002eb20000300800 */
[----:B------:R-:W-:Y:S01]  /*36a10*/  IMAD.MOV.U32 R29, RZ, RZ, R18 ;  /* 0x000000ffff1d7224 */ /* 0x000fe200078e0012 */
[----:B------:R-:W2:Y:S01]  /*36a20*/  LDL.LU R21, [R1+0xa4] ;  /* 0x0000a40001157983 */ /* 0x000ea20000300800 */
[----:B------:R-:W-:-:S03]  /*36a30*/  MOV R3, R19 ;  /* 0x0000001300037202 */ /* 0x000fc60000000f00 */
[----:B------:R-:W3:Y:S04]  /*36a40*/  LDL.LU.64 R10, [R1+0x2248] ;  /* 0x00224800010a7983 */ /* 0x000ee80000300a00 */
[----:B------:R-:W2:Y:S04]  /*36a50*/  LDL.LU R8, [R1+0x2240] ;  /* 0x0022400001087983 */ /* 0x000ea80000300800 */
[----:B------:R0:W-:Y:S04]  /*36a60*/  STL.64 [R1+0x210], R16 ;  /* 0x0002101001007387 */ /* 0x0001e80000100a00 */
[----:B------:R-:W2:Y:S04]  /*36a70*/  LDL.LU.64 R18, [R1+0x2238] ;  /* 0x0022380001127983 */ /* 0x000ea80000300a00 */
[----:B------:R-:W-:Y:S04]  /*36a80*/  STL [R1+0x2084], R3 ;  /* 0x0020840301007387 */ /* 0x000fe80000100800 */
[----:B------:R-:W-:Y:S01]  /*36a90*/  STL [R1+0x2080], R29 ;  /* 0x0020801d01007387 */ /* 0x000fe20000100800 */
[----:B--2---:R-:W-:Y:S03]  /*36aa0*/  HMMA.16816.F32.BF16 R24, R12, R18, R24 ;  /* 0x000000120c18723c */ /* 0x004fe60000041818 */
[----:B------:R1:W-:Y:S04]  /*36ab0*/  STL.64 [R1+0x21b0], R18 ;  /* 0x0021b01201007387 */ /* 0x0003e80000100a00 */
[----:B0-----:R-:W2:Y:S11]  /*36ac0*/  LDL.LU R16, [R1+0x1b0] ;  /* 0x0001b00001107983 */ /* 0x001eb60000300800 */
[----:B------:R-:W-:Y:S05]  /*36ad0*/  @!UPT UIADD3 URZ, URZ, URZ, URZ ;  /* 0x0000003f3f3ff290 */ /* 0x000fea000fffe03f */
[----:B------:R-:W-:Y:S04]  /*36ae0*/  STL.64 [R1+0x200], R24 ;  /* 0x0002001801007387 */ /* 0x000fe80000100a00 */
[----:B------:R-:W-:Y:S04]  /*36af0*/  STL.64 [R1+0x208], R26 ;  /* 0x0002081a01007387 */ /* 0x000fe80000100a00 */
[----:B------:R-:W2:Y:S04]  /*36b00*/  LDL.LU R17, [R1+0x1b4] ;  /* 0x0001b40001117983 */ /* 0x000ea80000300800 */
[----:B-1----:R-:W2:Y:S04]  /*36b10*/  LDL.LU R18, [R1+0x1b8] ;  /* 0x0001b80001127983 */ /* 0x002ea80000300800 */
        /* <DEDUP_REMOVED lines=10> */
[----:B------:R-:W4:Y:S04]  /*36bc0*/  LDL.LU R24, [R1+0x1d0] ;  /* 0x0001d00001187983 */ /* 0x000f280000300800 */
[----:B------:R-:W4:Y:S01]  /*36bd0*/  LDL.LU R25, [R1+0x1d4] ;  /* 0x0001d40001197983 */ /* 0x000f220000300800 */
[----:B---3--:R-:W-:-:S03]  /*36be0*/  MOV R2, R11 ;  /* 0x0000000b00027202 */ /* 0x008fc60000000f00 */
[----:B------:R-:W3:Y:S04]  /*36bf0*/  LDL.LU R26, [R1+0x1d8] ;  /* 0x0001d800011a7983 */ /* 0x000ee80000300800 */
[----:B------:R-:W3:Y:S01]  /*36c00*/  LDL.LU R27, [R1+0x1dc] ;  /* 0x0001dc00011b7983 */ /* 0x000ee20000300800 */
[----:B--2---:R-:W-:Y:S07]  /*36c10*/  HMMA.16816.F32.BF16 R12, R12, R10, R16 ;  /* 0x0000000a0c0c723c */ /* 0x004fee0000041810 */
[----:B------:R-:W-:Y:S11]  /*36c20*/  MOV R16, R10 ;  /* 0x0000000a00107202 */ /* 0x000ff60000000f00 */
[----:B------:R-:W-:Y:S05]  /*36c30*/  @!UPT UIADD3 URZ, URZ, URZ, URZ ;  /* 0x0000003f3f3ff290 */ /* 0x000fea000fffe03f */
[----:B------:R-:W-:Y:S04]  /*36c40*/  STL.64 [R1+0x1e0], R12 ;  /* 0x0001e00c01007387 */ /* 0x000fe80000100a00 */
[----:B------:R0:W-:Y:S04]  /*36c50*/  STL.64 [R1+0x1e8], R14 ;  /* 0x0001e80e01007387 */ /* 0x0001e80000100a00 */
[----:B------:R-:W2:Y:S04]  /*36c60*/  LDL.LU.64 R10, [R1+0x2230] ;  /* 0x00223000010a7983 */ /* 0x000ea80000300a00 */
[----:B------:R-:W2:Y:S01]  /*36c70*/  LDL.LU.64 R8, [R1+0x2228] ;  /* 0x0022280001087983 */ /* 0x000ea20000300a00 */
[----:B0-----:R-:W-:Y:S01]  /*36c80*/  IMAD.MOV.U32 R14, RZ, RZ, R5 ;  /* 0x000000ffff0e7224 */ /* 0x001fe200078e0005 */
[----:B------:R-:W-:-:S02]  /*36c90*/  MOV R15, R4 ;  /* 0x00000004000f7202 */ /* 0x000fc40000000f00 */
[C---:B--2---:R-:W-:Y:S01]  /*36ca0*/  HMMA.16816.F32.BF16 R4, R8.reuse, R6, R20 ;  /* 0x000000060804723c */ /* 0x044fe20000041814 */
[----:B------:R-:W2:Y:S04]  /*36cb0*/  LDL.LU.64 R22, [R1+0x2220] ;  /* 0x0022200001167983 */ /* 0x000ea80000300a00 */
[----:B------:R-:W2:Y:S11]  /*36cc0*/  LDL.LU.64 R20, [R1+0x2218] ;  /* 0x0022180001147983 */ /* 0x000eb60000300a00 */
[----:B------:R-:W-:Y:S07]  /*36cd0*/  @!UPT UIADD3 URZ, URZ, URZ, URZ ;  /* 0x0000003f3f3ff290 */ /* 0x000fee000fffe03f */
[----:B------:R2:W-:Y:S01]  /*36ce0*/  STL.64 [R1+0x1c0], R4 ;  /* 0x0001c00401007387 */ /* 0x0005e20000100a00 */
[----:B------:R-:W-:Y:S01]  /*36cf0*/  MOV R3, R6 ;  /* 0x0000000600037202 */ /* 0x000fe20000000f00 */
[----:B------:R-:W-:Y:S02]  /*36d00*/  IMAD.MOV.U32 R29, RZ, RZ, R7 ;  /* 0x000000ffff1d7224 */ /* 0x000fe400078e0007 */
[----:B------:R-:W2:Y:S04]  /*36d10*/  LDL.LU.64 R6, [R1+0x2210] ;  /* 0x0022100001067983 */ /* 0x000ea80000300a00 */
[----:B------:R-:W-:Y:S04]  /*36d20*/  STL [R1+0x20e0], R29 ;  /* 0x0020e01d01007387 */ /* 0x000fe80000100800 */
[----:B------:R-:W-:Y:S01]  /*36d30*/  STL [R1+0x20d4], R3 ;  /* 0x0020d40301007387 */ /* 0x000fe20000100800 */
[C---:B--2---:R-:W-:Y:S03]  /*36d40*/  HMMA.16816.F32.BF16 R4, R8.reuse, R6, R20 ;  /* 0x000000060804723c */ /* 0x044fe60000041814 */
[----:B------:R-:W2:Y:S04]  /*36d50*/  LDL.LU.64 R22, [R1+0x2208] ;  /* 0x0022080001167983 */ /* 0x000ea80000300a00 */
[----:B------:R-:W2:Y:S11]  /*36d60*/  LDL.LU.64 R20, [R1+0x2200] ;  /* 0x0022000001147983 */ /* 0x000eb60000300a00 */
[----:B------:R-:W-:Y:S05]  /*36d70*/  @!UPT UIADD3 URZ, URZ, URZ, URZ ;  /* 0x0000003f3f3ff290 */ /* 0x000fea000fffe03f */
        /* <DEDUP_REMOVED lines=11> */
[----:B------:R-:W2:Y:S04]  /*36e30*/  LDL.LU.64 R22, [R1+0x21d8] ;  /* 0x0021d80001167983 */ /* 0x000ea80000300a00 */
[----:B------:R-:W3:Y:S11]  /*36e40*/  LDL.LU.64 R20, [R1+0x21d0] ;  /* 0x0021d00001147983 */ /* 0x000ef60000300a00 */
[----:B------:R-:W-:Y:S06]  /*36e50*/  @!UPT UIADD3 URZ, URZ, URZ, URZ ;  /* 0x0000003f3f3ff290 */ /* 0x000fec000fffe03f */
[----:B------:R-:W-:Y:S04]  /*36e60*/  STL.64 [R1+0x180], R4 ;  /* 0x0001800401007387 */ /* 0x000fe80000100a00 */
[----:B------:R-:W-:Y:S04]  /*36e70*/  STL.64 [R1+0x188], R6 ;  /* 0x0001880601007387 */ /* 0x000fe80000100a00 */
[----:B--2---:R-:W0:Y:S04]  /*36e80*/  LDSM.16.M88.4 R4, [R23+0x18080] ;  /* 0x018080001704783b */ /* 0x004e280000000200 */
[----:B0-----:R-:W-:Y:S04]  /*36e90*/  STL.64 [R1+0x2198], R6 ;  /* 0x0021980601007387 */ /* 0x001fe80000100a00 */
[----:B------:R0:W-:Y:S04]  /*36ea0*/  STL.64 [R1+0x2190], R4 ;  /* 0x0021900401007387 */ /* 0x0001e80000100a00 */
[----:B0-----:R-:W2:Y:S04]  /*36eb0*/  LDL.LU R4, [R1+0x140] ;  /* 0x0001400001047983 */ /* 0x001ea80000300800 */
[----:B------:R-:W2:Y:S04]  /*36ec0*/  LDL.LU R5, [R1+0x144] ;  /* 0x0001440001057983 */ /* 0x000ea80000300800 */
[----:B------:R-:W2:Y:S04]  /*36ed0*/  LDL.LU R6, [R1+0x148] ;  /* 0x0001480001067983 */ /* 0x000ea80000300800 */
[----:B------:R-:W2:Y:S04]  /*36ee0*/  LDL.LU R7, [R1+0x14c] ;  /* 0x00014c0001077983 */ /* 0x000ea80000300800 */
[----:B------:R0:W-:Y:S02]  /*36ef0*/  STL.64 [R1+0x2150], R22 ;  /* 0x0021501601007387 */ /* 0x0001e40000100a00 */
[----:B0-----:R-:W-:-:S02]  /*36f00*/  MOV R22, R16 ;  /* 0x0000001000167202 */ /* 0x001fc40000000f00 */
[----:B----4-:R-:W0:Y:S04]  /*36f10*/  LDSM.16.M88.4 R16, [R0+0x80] ;  /* 0x000080000010783b */ /* 0x010e280000000200 */
[----:B---3--:R-:W-:Y:S04]  /*36f20*/  STL.64 [R1+0x2148], R20 ;  /* 0x0021481401007387 */ /* 0x008fe80000100a00 */
[----:B0-----:R-:W-:Y:S04]  /*36f30*/  STL.64 [R1+0xe0], R16 ;  /* 0x0000e01001007387 */ /* 0x001fe80000100a00 */
[----:B------:R0:W-:Y:S04]  /*36f40*/  STL.64 [R1+0xe8], R18 ;  /* 0x0000e81201007387 */ /* 0x0001e80000100a00 */
[----:B0-----:R-:W2:Y:S01]  /*36f50*/  LDL.LU.64 R18, [R1+0x21c8] ;  /* 0x0021c80001127983 */ /* 0x001ea20000300a00 */
[----:B------:R-:W-:Y:S01]  /*36f60*/  MOV R23, R2 ;  /* 0x0000000200177202 */ /* 0x000fe20000000f00 */
[----:B--2---:R-:W-:Y:S02]  /*36f70*/  HMMA.16816.F32.BF16 R4, R8, R18, R4 ;  /* 0x000000120804723c */ /* 0x004fe40000041804 */
[----:B------:R-:W0:Y:S11]  /*36f80*/  LDSM.16.M88.4 R16, [R0+0x2080] ;  /* 0x002080000010783b */ /* 0x000e360000000200 */
[----:B------:R-:W-:Y:S10]  /*36f90*/  @!UPT UIADD3 URZ, URZ, URZ, URZ ;  /* 0x0000003f3f3ff290 */ /* 0x000ff4000fffe03f */
[----:B------:R1:W-:Y:S04]  /*36fa0*/  STL.64 [R1+0x170], R4 ;  /* 0x0001700401007387 */ /* 0x0003e80000100a00 */
[----:B------:R-:W-:Y:S04]  /*36fb0*/  STL.64 [R1+0x178], R6 ;  /* 0x0001780601007387 */ /* 0x000fe80000100a00 */
[----:B0-----:R-:W-:Y:S01]  /*36fc0*/  STL.64 [R1+0xd0], R16 ;  /* 0x0000d01001007387 */ /* 0x001fe20000100a00 */
[----:B-1----:R-:W-:Y:S01]  /*36fd0*/  IMAD.MOV.U32 R4, RZ, RZ, R16 ;  /* 0x000000ffff047224 */ /* 0x002fe200078e0010 */
[----:B------:R-:W-:-:S02]  /*36fe0*/  MOV R2, R17 ;  /* 0x0000001100027202 */ /* 0x000fc40000000f00 */
[----:B------:R0:W-:Y:S04]  /*36ff0*/  STL.64 [R1+0xd8], R18 ;  /* 0x0000d81201007387 */ /* 0x0001e80000100a00 */
[----:B0-----:R-:W2:Y:S04]  /*37000*/  LDL.LU.64 R18, [R1+0x21c0] ;  /* 0x0021c00001127983 */ /* 0x001ea80000300a00 */
[----:B------:R-:W2:Y:S02]  /*37010*/  LDL.LU.64 R16, [R1+0x21b8] ;  /* 0x0021b80001107983 */ /* 0x000ea40000300a00 */
[----:B--2---:R-:W-:Y:S02]  /*37020*/  HMMA.16816.F32.BF16 R12, R8, R14, R16 ;  /* 0x0000000e080c723c */ /* 0x004fe40000041810 */
[----:B------:R-:W2:Y:S11]  /*37030*/  LDL.LU.64 R18, [R1+0x21b0] ;  /* 0x0021b00001127983 */ /* 0x000eb60000300a00 */
[----:B------:R-:W-:Y:S10]  /*37040*/  @!UPT UIADD3 URZ, URZ, URZ, URZ ;  /* 0x0000003f3f3ff290 */ /* 0x000ff4000fffe03f */
[----:B------:R-:W-:Y:S04]  /*37050*/  STL.64 [R1+0x160], R12 ;  /* 0x0001600c01007387 */ /* 0x000fe80000100a00 */
[----:B------:R-:W-:Y:S04]  /*37060*/  STL.64 [R1+0x168], R14 ;  /* 0x0001680e01007387 */ /* 0x000fe80000100a00 */
[----:B------:R-:W0:Y:S02]  /*37070*/  LDSM.16.M88.4 R12, [R0+0x4080] ;  /* 0x00408000000c783b */ /* 0x000e240000000200 */
[----:B0-----:R-:W-:-:S02]  /*37080*/  MOV R28, R15 ;  /* 0x0000000f001c7202 */ /* 0x001fc40000000f00 */
[----:B------:R-:W-:Y:S01]  /*37090*/  MOV R3, R14 ;  /* 0x0000000e00037202 */ /* 0x000fe20000000f00 */
[----:B------:R-:W-:Y:S04]  /*370a0*/  STL.64 [R1+0xc0], R12 ;  /* 0x0000c00c01007387 */ /* 0x000fe80000100a00 */
[----:B------:R-:W-:Y:S04]  /*370b0*/  STL.64 [R1+0xc8], R14 ;  /* 0x0000c80e01007387 */ /* 0x000fe80000100a00 */
[----:B------:R-:W-:Y:S04]  /*370c0*/  STL [R1+0x212c], R28 ;  /* 0x00212c1c01007387 */ /* 0x000fe80000100800 */
[----:B------:R-:W-:Y:S01]  /*370d0*/  STL [R1+0x20e4], R3 ;  /* 0x0020e40301007387 */ /* 0x000fe20000100800 */
[C---:B--2---:R-:W-:Y:S03]  /*370e0*/  HMMA.16816.F32.BF16 R16, R8.reuse, R18, R24 ;  /* 0x000000120810723c */ /* 0x044fe60000041818 */
[----:B------:R-:W2:Y:S04]  /*370f0*/  LDL.LU.64 R26, [R1+0x21a8] ;  /* 0x0021a800011a7983 */ /* 0x000ea80000300a00 */
[----:B------:R-:W2:Y:S11]  /*37100*/  LDL.LU.64 R24, [R1+0x21a0] ;  /* 0x0021a00001187983 */ /* 0x000eb60000300a00 */
[----:B------:R-:W-:Y:S05]  /*37110*/  @!UPT UIADD3 URZ, URZ, URZ, URZ ;  /* 0x0000003f3f3ff290 */ /* 0x000fea000fffe03f */
[----:B------:R-:W-:Y:S04]  /*37120*/  STL.64 [R1+0x150], R16 ;  /* 0x0001501001007387 */ /* 0x000fe80000100a00 */
[----:B------:R-:W-:Y:S01]  /*37130*/  STL.64 [R1+0x158], R18 ;  /* 0x0001581201007387 */ /* 0x000fe20000100a00 */
[----:B------:R-:W-:Y:S01]  /*37140*/  MOV R6, R12 ;  /* 0x0000000c00067202 */ /* 0x000fe20000000f00 */
[----:B------:R-:W-:Y:S02]  /*37150*/  IMAD.MOV.U32 R5, RZ, RZ, R13 ;  /* 0x000000ffff057224 */ /* 0x000fe400078e000d */
[----:B------:R-:W0:Y:S04]  /*37160*/  LDSM.16.M88.4 R12, [R0+0x6080] ;  /* 0x00608000000c783b */ /* 0x000e280000000200 */
[----:B------:R-:W-:Y:S01]  /*37170*/  LDSM.16.M88.4 R16, [R0+0x8080] ;  /* 0x008080000010783b */ /* 0x000fe20000000200 */
[----:B--2---:R-:W-:Y:S03]  /*37180*/  HMMA.16816.F32.BF16 R8, R8, R22, R24 ;  /* 0x000000160808723c */ /* 0x004fe60000041818 */
[----:B------:R-:W2:Y:S04]  /*37190*/  LDL.LU.64 R24, [R1+0xe0] ;  /* 0x0000e00001187983 */ /* 0x000ea80000300a00 */
[----:B------:R-:W3:Y:S11]  /*371a0*/  LDL.LU R20, [R1+0x290] ;  /* 0x0002900001147983 */ /* 0x000ef60000300800 */
[----:B------:R-:W-:Y:S05]  /*371b0*/  @!UPT UIADD3 URZ, URZ, URZ, URZ ;  /* 0x0000003f3f3ff290 */ /* 0x000fea000fffe03f */
[----:B------:R-:W-:Y:S04]  /*371c0*/  STL.64 [R1+0x140], R8 ;  /* 0x0001400801007387 */ /* 0x000fe80000100a00 */
[----:B------:R-:W-:Y:S04]  /*371d0*/  STL.64 [R1+0x148], R10 ;  /* 0x0001480a01007387 */ /* 0x000fe80000100a00 */
[----:B------:R-:W3:Y:S04]  /*371e0*/  LDL.LU R21, [R1+0x294] ;  /* 0x0002940001157983 */ /* 0x000ee80000300800 */
[----:B------:R-:W4:Y:S04]  /*371f0*/  LDL.LU R22, [R1+0x298] ;  /* 0x0002980001167983 */ /* 0x000f280000300800 */
[----:B------:R-:W4:Y:S04]  /*37200*/  LDL.LU R23, [R1+0x29c] ;  /* 0x00029c0001177983 */ /* 0x000f280000300800 */
[----:B----4-:R-:W-:Y:S04]  /*37210*/  STL.64 [R1+0x2160], R22 ;  /* 0x0021601601007387 */ /* 0x010fe80000100a00 */
[----:B---3--:R1:W-:Y:S02]  /*37220*/  STL.64 [R1+0x2158], R20 ;  /* 0x0021581401007387 */ /* 0x0083e40000100a00 */
[----:B-1----:R-:W-:Y:S01]  /*37230*/  IMAD.MOV.U32 R20, RZ, RZ, R6 ;  /* 0x000000ffff147224 */ /* 0x002fe200078e0006 */
[----:B------:R-:W-:-:S05]  /*37240*/  MOV R21, R5 ;  /* 0x0000000500157202 */ /* 0x000fca0000000f00 */
[----:B------:R1:W-:Y:S02]  /*37250*/  STL.64 [R1+0x2170], R20 ;  /* 0x0021701401007387 */ /* 0x0003e40000100a00 */
[----:B-1----:R-:W-:Y:S01]  /*37260*/  MOV R20, R4 ;  /* 0x0000000400147202 */ /* 0x002fe20000000f00 */
[----:B------:R-:W-:Y:S01]  /*37270*/  IMAD.MOV.U32 R21, RZ, RZ, R2 ;  /* 0x000000ffff157224 */ /* 0x000fe200078e0002 */
[----:B------:R-:W1:Y:S04]  /*37280*/  LDSM.16.M88.4 R4, [R0+0xa080] ;  /* 0x00a080000004783b */ /* 0x000e680000000200 */
[----:B------:R3:W-:Y:S04]  /*37290*/  STL.64 [R1+0x2188], R20 ;  /* 0x0021881401007387 */ /* 0x0007e80000100a00 */
[----:B---3--:R-:W3:Y:S04]  /*372a0*/  LDL.LU R20, [R1+0x1f0] ;  /* 0x0001f00001147983 */ /* 0x008ee80000300800 */
[----:B------:R-:W3:Y:S04]  /*372b0*/  LDL.LU R21, [R1+0x1f4] ;  /* 0x0001f40001157983 */ /* 0x000ee80000300800 */
[----:B------:R-:W3:Y:S04]  /*372c0*/  LDL.LU R22, [R1+0x1f8] ;  /* 0x0001f80001167983 */ /* 0x000ee80000300800 */
[----:B------:R-:W3:Y:S04]  /*372d0*/  LDL.LU R23, [R1+0x1fc] ;  /* 0x0001fc0001177983 */ /* 0x000ee80000300800 */
[----:B0-----:R-:W-:Y:S04]  /*372e0*/  STL.64 [R1+0xb0], R12 ;  /* 0x0000b00c01007387 */ /* 0x001fe80000100a00 */
[----:B------:R-:W-:Y:S04]  /*372f0*/  STL.64 [R1+0xb8], R14 ;  /* 0x0000b80e01007387 */ /* 0x000fe80000100a00 */
        /* <DEDUP_REMOVED lines=9> */
[----:B------:R-:W2:Y:S04]  /*37390*/  LDL.LU R14, [R1+0x268] ;  /* 0x00026800010e7983 */ /* 0x000ea80000300800 */
[----:B------:R-:W2:Y:S04]  /*373a0*/  LDL.LU R15, [R1+0x26c] ;  /* 0x00026c00010f7983 */ /* 0x000ea80000300800 */
[----:B------:R-:W4:Y:S04]  /*373b0*/  LDL R11, [R1+0x10e8] ;  /* 0x0010e800010b7983 */ /* 0x000f280000100800 */
[----:B-1----:R-:W-:Y:S04]  /*373c0*/  STL.64 [R1+0x90], R4 ;  /* 0x0000900401007387 */ /* 0x002fe80000100a00 */
[----:B------:R0:W-:Y:S04]  /*373d0*/  STL.64 [R1+0x98], R6 ;  /* 0x0000980601007387 */ /* 0x0001e80000100a00 */
[----:B0-----:R-:W3:Y:S04]  /*373e0*/  LDL.LU.64 R6, [R1+0x2198] ;  /* 0x0021980001067983 */ /* 0x001ee80000300a00 */
[----:B------:R-:W3:Y:S01]  /*373f0*/  LDL.LU.64 R4, [R1+0x2190] ;  /* 0x0021900001047983 */ /* 0x000ee20000300a00 */
[----:B------:R-:W-:-:S02]  /*37400*/  MOV R9, R24 ;  /* 0x0000001800097202 */ /* 0x000fc40000000f00 */
[----:B------:R-:W-:Y:S01]  /*37410*/  MOV R8, R25 ;  /* 0x0000001900087202 */ /* 0x000fe20000000f00 */
[----:B------:R-:W-:Y:S04]  /*37420*/  STL.64 [R1+0xa0], R16 ;  /* 0x0000a01001007387 */ /* 0x000fe80000100a00 */
[----:B------:R-:W-:Y:S01]  /*37430*/  STL.64 [R1+0xa8], R18 ;  /* 0x0000a81201007387 */ /* 0x000fe20000100a00 */
[C---:B---3--:R-:W-:Y:S03]  /*37440*/  HMMA.16816.F32.BF16 R20, R4.reuse, R24, R20 ;  /* 0x000000180414723c */ /* 0x048fe60000041814 */
[----:B------:R-:W-:Y:S11]  /*37450*/  LDSM.16.M88.4 R24, [R0+0xc080] ;  /* 0x00c080000018783b */ /* 0x000ff60000000200 */
[----:B------:R-:W-:Y:S09]  /*37460*/  @!UPT UIADD3 URZ, URZ, URZ, URZ ;  /* 0x0000003f3f3ff290 */ /* 0x000ff2000fffe03f */
[----:B------:R0:W-:Y:S04]  /*37470*/  STL.64 [R1+0x130], R20 ;  /* 0x0001301401007387 */ /* 0x0001e80000100a00 */
[----:B------:R-:W-:Y:S04]  /*37480*/  STL.64 [R1+0x138], R22 ;  /* 0x0001381601007387 */ /* 0x000fe80000100a00 */
[----:B0-----:R-:W2:Y:S04]  /*37490*/  LDL.LU.64 R20, [R1+0x2188] ;  /* 0x0021880001147983 */ /* 0x001ea80000300a00 */
[----:B----4-:R-:W-:Y:S04]  /*374a0*/  STL [R1+0x2128], R11 ;  /* 0x0021280b01007387 */ /* 0x010fe80000100800 */
[----:B------:R0:W-:Y:S04]  /*374b0*/  STL.64 [R1+0x2120], R8 ;  /* 0x0021200801007387 */ /* 0x0001e80000100a00 */
[----:B0-----:R-:W3:Y:S04]  /*374c0*/  LDL.LU R8, [R1+0x2e0] ;  /* 0x0002e00001087983 */ /* 0x001ee80000300800 */
[----:B------:R-:W3:Y:S04]  /*374d0*/  LDL.LU R9, [R1+0x2e4] ;  /* 0x0002e40001097983 */ /* 0x000ee80000300800 */
[----:B------:R-:W4:Y:S04]  /*374e0*/  LDL.LU R10, [R1+0x2e8] ;  /* 0x0002e800010a7983 */ /* 0x000f280000300800 */
[----:B------:R-:W4:Y:S04]  /*374f0*/  LDL.LU R11, [R1+0x2ec] ;  /* 0x0002ec00010b7983 */ /* 0x000f280000300800 */
[----:B----4-:R-:W-:Y:S04]  /*37500*/  STL.64 [R1+0x2138], R10 ;  /* 0x0021380a01007387 */ /* 0x010fe80000100a00 */
[----:B---3--:R0:W-:Y:S04]  /*37510*/  STL.64 [R1+0x2130], R8 ;  /* 0x0021300801007387 */ /* 0x0081e80000100a00 */
[----:B0-----:R-:W3:Y:S01]  /*37520*/  LDL.64 R8, [R1+0x90] ;  /* 0x0000900001087983 */ /* 0x001ee20000100a00 */
[----:B--2---:R-:W-:Y:S03]  /*37530*/  HMMA.16816.F32.BF16 R20, R4, R20, R12 ;  /* 0x000000140414723c */ /* 0x004fe6000004180c */
[----:B---3--:R0:W-:Y:S04]  /*37540*/  STL.64 [R1+0x2140], R8 ;  /* 0x0021400801007387 */ /* 0x0081e80000100a00 */
[----:B0-----:R-:W2:Y:S04]  /*37550*/  LDL.LU R8, [R1+0x280] ;  /* 0x0002800001087983 */ /* 0x001ea80000300800 */
[----:B------:R-:W2:Y:S04]  /*37560*/  LDL.LU R9, [R1+0x284] ;  /* 0x0002840001097983 */ /* 0x000ea80000300800 */
[----:B------:R-:W2:Y:S04]  /*37570*/  LDL.LU R10, [R1+0x288] ;  /* 0x00028800010a7983 */ /* 0x000ea80000300800 */
[----:B------:R-:W2:Y:S04]  /*37580*/  LDL.LU R11, [R1+0x28c] ;  /* 0x00028c00010b7983 */ /* 0x000ea80000300800 */
[----:B------:R-:W3:Y:S04]  /*37590*/  LDL.LU.64 R14, [R1+0x2180] ;  /* 0x00218000010e7983 */ /* 0x000ee80000300a00 */
[----:B------:R-:W3:Y:S04]  /*375a0*/  LDL.LU.64 R12, [R1+0x2178] ;  /* 0x00217800010c7983 */ /* 0x000ee80000300a00 */
[----:B------:R-:W-:Y:S04]  /*375b0*/  STL.64 [R1+0x120], R20 ;  /* 0x0001201401007387 */ /* 0x000fe80000100a00 */
[----:B------:R-:W-:Y:S04]  /*375c0*/  STL.64 [R1+0x128], R22 ;  /* 0x0001281601007387 */ /* 0x000fe80000100a00 */
[----:B------:R-:W0:Y:S04]  /*375d0*/  LDSM.16.M88.4 R20, [R0+0xe080] ;  /* 0x00e080000014783b */ /* 0x000e280000000200 */
[----:B0-----:R0:W-:Y:S01]  /*375e0*/  STL.64 [R1+0x70], R20 ;  /* 0x0000701401007387 */ /* 0x0011e20000100a00 */
[----:B------:R-:W-:-:S03]  /*375f0*/  IMAD.MOV.U32 R28, RZ, RZ, R21 ;  /* 0x000000ffff1c7224 */ /* 0x000fc600078e0015 */
[----:B------:R3:W-:Y:S04]  /*37600*/  STL.64 [R1+0x78], R22 ;  /* 0x0000781601007387 */ /* 0x0007e80000100a00 */
[----:B0-----:R-:W3:Y:S02]  /*37610*/  LDL.LU.64 R20, [R1+0x2170] ;  /* 0x0021700001147983 */ /* 0x001ee40000300a00 */
[C---:B---3--:R-:W-:Y:S02]  /*37620*/  HMMA.16816.F32.BF16 R20, R4.reuse, R20, R12 ;  /* 0x000000140414723c */ /* 0x048fe4000004180c */
[----:B------:R-:W3:Y:S11]  /*37630*/  LDL.LU.64 R12, [R1+0x2168] ;  /* 0x00216800010c7983 */ /* 0x000ef60000300a00 */
[----:B------:R-:W-:Y:S10]  /*37640*/  @!UPT UIADD3 URZ, URZ, URZ, URZ ;  /* 0x0000003f3f3ff290 */ /* 0x000ff4000fffe03f */
[----:B------:R-:W-:Y:S04]  /*37650*/  STL.64 [R1+0x110], R20 ;  /* 0x0001101401007387 */ /* 0x000fe80000100a00 */
[----:B------:R0:W-:Y:S04]  /*37660*/  STL.64 [R1+0x118], R22 ;  /* 0x0001181601007387 */ /* 0x0001e80000100a00 */
[----:B0-----:R-:W3:Y:S04]  /*37670*/  LDL.LU.64 R22, [R1+0x2160] ;  /* 0x0021600001167983 */ /* 0x001ee80000300a00 */
[----:B------:R-:W3:Y:S04]  /*37680*/  LDL.LU.64 R20, [R1+0x2158] ;  /* 0x0021580001147983 */ /* 0x000ee80000300a00 */
[----:B------:R-:W-:Y:S04]  /*37690*/  STL.64 [R1+0x80], R24 ;  /* 0x0000801801007387 */ /* 0x000fe80000100a00 */
[----:B------:R-:W-:Y:S01]  /*376a0*/  STL.64 [R1+0x88], R26 ;  /* 0x0000881a01007387 */ /* 0x000fe20000100a00 */
[C---:B---3--:R-:W-:Y:S11]  /*376b0*/  HMMA.16816.F32.BF16 R20, R4.reuse, R12, R20 ;  /* 0x0000000c0414723c */ /* 0x048ff60000041814 */
[----:B------:R-:W-:Y:S11]  /*376c0*/  @!UPT UIADD3 URZ, URZ, URZ, URZ ;  /* 0x0000003f3f3ff290 */ /* 0x000ff6000fffe03f */
[----:B------:R-:W-:Y:S01]  /*376d0*/  @!UPT UIADD3 URZ, URZ, URZ, URZ ;  /* 0x0000003f3f3ff290 */ /* 0x000fe2000fffe03f */
[----:B------:R-:W-:Y:S04]  /*376e0*/  STL.64 [R1+0x100], R20 ;  /* 0x0001001401007387 */ /* 0x000fe80000100a00 */
[----:B------:R0:W-:Y:S04]  /*376f0*/  STL.64 [R1+0x108], R22 ;  /* 0x0001081601007387 */ /* 0x0001e80000100a00 */
[----:B0-----:R-:W3:Y:S01]  /*37700*/  LDL.LU.64 R22, [R1+0x2150] ;  /* 0x0021500001167983 */ /* 0x001ee20000300a00 */
[----:B------:R-:W-:Y:S02]  /*37710*/  MOV R0, R12 ;  /* 0x0000000c00007202 */ /* 0x000fe40000000f00 */
[----:B------:R-:W-:Y:S01]  /*37720*/  MOV R2, R13 ;  /* 0x0000000d00027202 */ /* 0x000fe20000000f00 */
[----:B--2---:R-:W-:Y:S01]  /*37730*/  HMMA.16816.F32.BF16 R8, R4, R16, R8 ;  /* 0x000000100408723c */ /* 0x004fe20000041808 */
[----:B------:R-:W-:Y:S01]  /*37740*/  IMAD.MOV.U32 R3, RZ, RZ, R16 ;  /* 0x000000ffff037224 */ /* 0x000fe200078e0010 */
[----:B------:R-:W-:Y:S01]  /*37750*/  MOV R29, R17 ;  /* 0x00000011001d7202 */ /* 0x000fe20000000f00 */
[----:B------:R-:W2:Y:S04]  /*37760*/  LDL.LU.64 R20, [R1+0x2148] ;  /* 0x0021480001147983 */ /* 0x000ea80000300a00 */
[----:B---3--:R-:W0:Y:S04]  /*37770*/  LDSM.16.M88.4 R12, [R23+0x19080] ;  /* 0x01908000170c783b */ /* 0x008e280000000200 */
[----:B------:R-:W1:Y:S04]  /*37780*/  LDSM.16.M88.4 R16, [R23+0x1a080] ;  /* 0x01a080001710783b */ /* 0x000e680000000200 */
[----:B0-----:R-:W-:Y:S04]  /*37790*/  STL.64 [R1+0x2118], R14 ;  /* 0x0021180e01007387 */ /* 0x001fe80000100a00 */
[----:B------:R0:W-:Y:S04]  /*377a0*/  STL.64 [R1+0x2110], R12 ;  /* 0x0021100c01007387 */ /* 0x0001e80000100a00 */
[----:B0-----:R-:W3:Y:S04]  /*377b0*/  LDL.LU R12, [R1+0x2d0] ;  /* 0x0002d000010c7983 */ /* 0x001ee80000300800 */
[----:B------:R0:W-:Y:S04]  /*377c0*/  STL.64 [R1+0xf0], R8 ;  /* 0x0000f00801007387 */ /* 0x0001e80000100a00 */
[----:B------:R-:W-:Y:S04]  /*377d0*/  STL.64 [R1+0xf8], R10 ;  /* 0x0000f80a01007387 */ /* 0x000fe80000100a00 */
[----:B0-----:R-:W4:Y:S04]  /*377e0*/  LDL.LU.64 R8, [R1+0x2140] ;  /* 0x0021400001087983 */ /* 0x001f280000300a00 */
[----:B-1----:R-:W-:Y:S04]  /*377f0*/  STL.64 [R1+0x2090], R18 ;  /* 0x0020901201007387 */ /* 0x002fe80000100a00 */
[----:B------:R0:W-:Y:S04]  /*37800*/  STL.64 [R1+0x2088], R16 ;  /* 0x0020881001007387 */ /* 0x0001e80000100a00 */
[----:B0-----:R-:W4:Y:S04]  /*37810*/  LDL.LU R16, [R1+0x2c0] ;  /* 0x0002c00001107983 */ /* 0x001f280000300800 */
[----:B------:R-:W4:Y:S04]  /*37820*/  LDL.LU R17, [R1+0x2c4] ;  /* 0x0002c40001117983 */ /* 0x000f280000300800 */
[----:B------:R-:W4:Y:S04]  /*37830*/  LDL.LU R18, [R1+0x2c8] ;  /* 0x0002c80001127983 */ /* 0x000f280000300800 */
[----:B------:R-:W4:Y:S01]  /*37840*/  LDL.LU R19, [R1+0x2cc] ;  /* 0x0002cc0001137983 */ /* 0x000f220000300800 */
[----:B------:R-:W-:Y:S01]  /*37850*/  IMAD.MOV.U32 R13, RZ, RZ, R22 ;  /* 0x000000ffff0d7224 */ /* 0x000fe200078e0016 */
[----:B--2---:R-:W-:-:S02]  /*37860*/  MOV R14, R21 ;  /* 0x00000015000e7202 */ /* 0x004fc40000000f00 */
[----:B------:R-:W-:Y:S02]  /*37870*/  MOV R15, R20 ;  /* 0x00000014000f7202 */ /* 0x000fe40000000f00 */
[----:B------:R-:W0:Y:S01]  /*37880*/  LDSM.16.M88.4 R20, [R23+0x1b080] ;  /* 0x01b080001714783b */ /* 0x000e220000000200 */
[----:B----4-:R-:W-:Y:S11]  /*37890*/  HMMA.16816.F32.BF16 R16, R4, R8, R16 ;  /* 0x000000080410723c */ /* 0x010ff60000041810 */
[----:B------:R-:W-:Y:S11]  /*378a0*/  @!UPT UIADD3 URZ, URZ, URZ, URZ ;  /* 0x0000003f3f3ff290 */ /* 0x000ff6000fffe03f */
[----:B------:R-:W-:Y:S01]  /*378b0*/  @!UPT UIADD3 URZ, URZ, URZ, URZ ;  /* 0x0000003f3f3ff290 */ /* 0x000fe2000fffe03f */
[----:B------:R-:W-:Y:S04]  /*378c0*/  STL.64 [R1+0x60], R16 ;  /* 0x0000601001007387 */ /* 0x000fe80000100a00 */
[----:B------:R1:W-:Y:S04]  /*378d0*/  STL.64 [R1+0x68], R18 ;  /* 0x0000681201007387 */ /* 0x0003e80000100a00 */
[----:B------:R-:W2:Y:S01]  /*378e0*/  LDL.LU.64 R10, [R1+0x2138] ;  /* 0x00213800010a7983 */ /* 0x000ea20000300a00 */
[----:B-1----:R-:W-:Y:S01]  /*378f0*/  MOV R19, R8 ;  /* 0x0000000800137202 */ /* 0x002fe20000000f00 */
[----:B------:R-:W-:-:S02]  /*37900*/  IMAD.MOV.U32 R18, RZ, RZ, R9 ;  /* 0x000000ffff127224 */ /* 0x000fc400078e0009 */
[----:B------:R-:W2:Y:S04]  /*37910*/  LDL.LU.64 R8, [R1+0x2130] ;  /* 0x0021300001087983 */ /* 0x000ea80000300a00 */
[----:B0-----:R-:W-:Y:S04]  /*37920*/  STL.64 [R1+0x1ff0], R22 ;  /* 0x001ff01601007387 */ /* 0x001fe80000100a00 */
[----:B------:R0:W-:Y:S04]  /*37930*/  STL.64 [R1+0x1fe8], R20 ;  /* 0x001fe81401007387 */ /* 0x0001e80000100a00 */
[----:B0-----:R-:W3:Y:S01]  /*37940*/  LDL R20, [R1+0x70] ;  /* 0x0000700001147983 */ /* 0x001ee20000100800 */
[----:B------:R-:W-:-:S03]  /*37950*/  MOV R21, R28 ;  /* 0x0000001c00157202 */ /* 0x000fc60000000f00 */
[----:B------:R-:W4:Y:S01]  /*37960*/  LDL.LU R28, [R1+0x212c] ;  /* 0x00212c00011c7983 */ /* 0x000f220000300800 */
[C---:B--2---:R-:W-:Y:S03]  /*37970*/  HMMA.16816.F32.BF16 R24, R4.reuse, R24, R8 ;  /* 0x000000180418723c */ /* 0x044fe60000041808 */
[----:B------:R-:W2:Y:S04]  /*37980*/  LDL.LU R11, [R1+0x2128] ;  /* 0x00212800010b7983 */ /* 0x000ea80000300800 */
[----:B------:R-:W4:Y:S11]  /*37990*/  LDL.LU.64 R8, [R1+0x2120] ;  /* 0x0021200001087983 */ /* 0x000f360000300a00 */
[----:B------:R-:W-:Y:S05]  /*379a0*/  @!UPT UIADD3 URZ, URZ, URZ, URZ ;  /* 0x0000003f3f3ff290 */ /* 0x000fea000fffe03f */
[----:B------:R-:W-:Y:S04]  /*379b0*/  STL.64 [R1+0x50], R24 ;  /* 0x0000501801007387 */ /* 0x000fe80000100a00 */
[----:B------:R-:W-:Y:S01]  /*379c0*/  STL.64 [R1+0x58], R26 ;  /* 0x0000581a01007387 */ /* 0x000fe20000100a00 */
[----:B---3--:R-:W-:Y:S01]  /*379d0*/  HMMA.16816.F32.BF16 R4, R4, R20, R12 ;  /* 0x000000140404723c */ /* 0x008fe2000004180c */
[----:B------:R-:W-:Y:S02]  /*379e0*/  MOV R16, R0 ;  /* 0x0000000000107202 */ /* 0x000fe40000000f00 */
[----:B------:R-:W-:Y:S01]  /*379f0*/  MOV R17, R2 ;  /* 0x0000000200117202 */ /* 0x000fe20000000f00 */
[----:B--2---:R-:W0:Y:S04]  /*37a00*/  LDSM.16.M88.4 R24, [R11+0x18080] ;  /* 0x018080000b18783b */ /* 0x004e280000000200 */
[----:B0-----:R-:W-:Y:S04]  /*37a10*/  STL.64 [R1+0x1f50], R26 ;  /* 0x001f501a01007387 */ /* 0x001fe80000100a00 */
[----:B------:R4:W-:Y:S04]  /*37a20*/  STL.64 [R1+0x1f48], R24 ;  /* 0x001f481801007387 */ /* 0x0009e80000100a00 */
[----:B------:R-:W2:Y:S04]  /*37a30*/  LDL.LU.64 R14, [R1+0x2118] ;  /* 0x00211800010e7983 */ /* 0x000ea80000300a00 */
[----:B------:R-:W2:Y:S04]  /*37a40*/  LDL.LU.64 R12, [R1+0x2110] ;  /* 0x00211000010c7983 */ /* 0x000ea80000300a00 */
[----:B------:R-:W-:Y:S04]  /*37a50*/  STL.64 [R1+0x30], R4 ;  /* 0x0000300401007387 */ /* 0x000fe80000100a00 */
[----:B------:R-:W-:Y:S04]  /*37a60*/  STL.64 [R1+0x38], R6 ;  /* 0x0000380601007387 */ /* 0x000fe80000100a00 */
[----:B------:R-:W3:Y:S04]  /*37a70*/  LDL.LU R0, [R1+0x210c] ;  /* 0x00210c0001007983 */ /* 0x000ee80000300800 */
[----:B------:R-:W2:Y:S04]  /*37a80*/  LDL.LU R2, [R1+0x2108] ;  /* 0x0021080001027983 */ /* 0x000ea80000300800 */
[----:B------:R-:W-:Y:S04]  /*37a90*/  STL.64 [R1+0x20d8], R16 ;  /* 0x0020d81001007387 */ /* 0x000fe80000100a00 */
[----:B------:R-:W2:Y:S04]  /*37aa0*/  LDL.LU R20, [R1+0x320] ;  /* 0x0003200001147983 */ /* 0x000ea80000300800 */
[----:B------:R-:W2:Y:S04]  /*37ab0*/  LDL.LU R21, [R1+0x324] ;  /* 0x0003240001157983 */ /* 0x000ea80000300800 */
[----:B------:R-:W2:Y:S04]  /*37ac0*/  LDL.LU R22, [R1+0x328] ;  /* 0x0003280001167983 */ /* 0x000ea80000300800 */
[----:B------:R-:W2:Y:S01]  /*37ad0*/  LDL.LU R23, [R1+0x32c] ;  /* 0x00032c0001177983 */ /* 0x000ea20000300800 */
[----:B----4-:R-:W-:Y:S01]  /*37ae0*/  MOV R24, R9 ;  /* 0x0000000900187202 */ /* 0x010fe20000000f00 */
[----:B------:R-:W-:-:S02]  /*37af0*/  IMAD.MOV.U32 R25, RZ, RZ, R8 ;  /* 0x000000ffff197224 */ /* 0x000fc400078e0008 */
[----:B------:R-:W0:Y:S04]  /*37b00*/  LDSM.16.M88.4 R8, [R11+0x19080] ;  /* 0x019080000b08783b */ /* 0x000e280000000200 */
[----:B--2---:R-:W-:Y:S04]  /*37b10*/  STL.64 [R1+0x20f0], R22 ;  /* 0x0020f01601007387 */ /* 0x004fe80000100a00 */
[----:B------:R1:W-:Y:S04]  /*37b20*/  STL.64 [R1+0x20e8], R20 ;  /* 0x0020e81401007387 */ /* 0x0003e80000100a00 */
[----:B-1----:R-:W2:Y:S04]  /*37b30*/  LDL.LU R20, [R1+0x340] ;  /* 0x0003400001147983 */ /* 0x002ea80000300800 */
[----:B------:R-:W2:Y:S04]  /*37b40*/  LDL.LU R21, [R1+0x344] ;  /* 0x0003440001157983 */ /* 0x000ea80000300800 */
[----:B------:R-:W4:Y:S04]  /*37b50*/  LDL.LU R22, [R1+0x348] ;  /* 0x0003480001167983 */ /* 0x000f280000300800 */
[----:B------:R-:W4:Y:S04]  /*37b60*/  LDL.LU R23, [R1+0x34c] ;  /* 0x00034c0001177983 */ /* 0x000f280000300800 */
[----:B----4-:R-:W-:Y:S04]  /*37b70*/  STL.64 [R1+0x2100], R22 ;  /* 0x0021001601007387 */ /* 0x010fe80000100a00 */
[----:B--2---:R1:W-:Y:S04]  /*37b80*/  STL.64 [R1+0x20f8], R20 ;  /* 0x0020f81401007387 */ /* 0x0043e80000100a00 */
[----:B-1----:R-:W2:Y:S04]  /*37b90*/  LDL.LU R20, [R1+0x350] ;  /* 0x0003500001147983 */ /* 0x002ea80000300800 */
[----:B------:R-:W2:Y:S04]  /*37ba0*/  LDL.LU R21, [R1+0x354] ;  /* 0x0003540001157983 */ /* 0x000ea80000300800 */
[----:B------:R-:W2:Y:S04]  /*37bb0*/  LDL.LU R22, [R1+0x358] ;  /* 0x0003580001167983 */ /* 0x000ea80000300800 */
[----:B------:R-:W2:Y:S04]  /*37bc0*/  LDL.LU R23, [R1+0x35c] ;  /* 0x00035c0001177983 */ /* 0x000ea80000300800 */
[----:B------:R-:W4:Y:S04]  /*37bd0*/  LDL.LU R4, [R1+0x330] ;  /* 0x0003300001047983 */ /* 0x000f280000300800 */
[----:B------:R-:W4:Y:S04]  /*37be0*/  LDL.LU R5, [R1+0x334] ;  /* 0x0003340001057983 */ /* 0x000f280000300800 */
[----:B------:R-:W4:Y:S04]  /*37bf0*/  LDL.LU.64 R16, [R1+0xc0] ;  /* 0x0000c00001107983 */ /* 0x000f280000300a00 */
[----:B0-----:R-:W-:Y:S04]  /*37c00*/  STL.64 [R1+0x1ee8], R10 ;  /* 0x001ee80a01007387 */ /* 0x001fe80000100a00 */
[----:B------:R0:W-:Y:S04]  /*37c10*/  STL.64 [R1+0x1ee0], R8 ;  /* 0x001ee00801007387 */ /* 0x0001e80000100a00 */
[----:B0-----:R-:W4:Y:S04]  /*37c20*/  LDL.LU.64 R8, [R1+0x70] ;  /* 0x0000700001087983 */ /* 0x001f280000300a00 */
[----:B------:R-:W4:Y:S01]  /*37c30*/  LDL.LU.64 R10, [R1+0x78] ;  /* 0x00007800010a7983 */ /* 0x000f220000300a00 */
[----:B------:R-:W-:Y:S01]  /*37c40*/  IMAD.MOV.U32 R6, RZ, RZ, R2 ;  /* 0x000000ffff067224 */ /* 0x000fe200078e0002 */
[----:B---3--:R-:W-:Y:S01]  /*37c50*/  MOV R7, R0 ;  /* 0x0000000000077202 */ /* 0x008fe20000000f00 */
[C---:B--2---:R-:W-:Y:S11]  /*37c60*/  HMMA.16816.F32.BF16 R20, R12.reuse, R24, R20 ;  /* 0x000000180c14723c */ /* 0x044ff60000041814 */
[----:B------:R-:W-:Y:S11]  /*37c70*/  @!UPT UIADD3 URZ, URZ, URZ, URZ ;  /* 0x0000003f3f3ff290 */ /* 0x000ff6000fffe03f */
[----:B------:R-:W-:Y:S02]  /*37c80*/  @!UPT UIADD3 URZ, URZ, URZ, URZ ;  /* 0x0000003f3f3ff290 */ /* 0x000fe4000fffe03f */
[----:B------:R-:W-:Y:S01]  /*37c90*/  MOV R2, R22 ;  /* 0x0000001600027202 */ /* 0x000fe20000000f00 */
[----:B------:R-:W-:Y:S01]  /*37ca0*/  IMAD.MOV.U32 R0, RZ, RZ, R23 ;  /* 0x000000ffff007224 */ /* 0x000fe200078e0017 */
[----:B----4-:R-:W-:Y:S04]  /*37cb0*/  STL.64 [R1+0x20a0], R10 ;  /* 0x0020a00a01007387 */ /* 0x010fe80000100a00 */
[----:B------:R0:W-:Y:S04]  /*37cc0*/  STL.64 [R1+0x2098], R8 ;  /* 0x0020980801007387 */ /* 0x0001e80000100a00 */
[----:B0-----:R-:W2:Y:S04]  /*37cd0*/  LDL.64 R8, [R1+0xd0] ;  /* 0x0000d00001087983 */ /* 0x001ea80000100a00 */
[----:B------:R0:W-:Y:S04]  /*37ce0*/  STL.64 [R1+0x20], R20 ;  /* 0x0000201401007387 */ /* 0x0001e80000100a00 */
[----:B------:R-:W2:Y:S04]  /*37cf0*/  LDL.LU.64 R22, [R1+0x2100] ;  /* 0x0021000001167983 */ /* 0x000ea80000300a00 */
[----:B0-----:R-:W2:Y:S04]  /*37d00*/  LDL.LU.64 R20, [R1+0x20f8] ;  /* 0x0020f80001147983 */ /* 0x001ea80000300a00 */
[----:B------:R-:W-:Y:S04]  /*37d10*/  STL [R1+0x1fc4], R0 ;  /* 0x001fc40001007387 */ /* 0x000fe80000100800 */
[----:B------:R-:W-:Y:S01]  /*37d20*/  STL [R1+0x1fc0], R2 ;  /* 0x001fc00201007387 */ /* 0x000fe20000100800 */
[----:B--2---:R-:W-:Y:S01]  /*37d30*/  HMMA.16816.F32.BF16 R20, R12, R8, R20 ;  /* 0x000000080c14723c */ /* 0x004fe20000041814 */
[----:B------:R-:W-:-:S02]  /*37d40*/  MOV R27, R8 ;  /* 0x00000008001b7202 */ /* 0x000fc40000000f00 */
[----:B------:R-:W-:-:S04]  /*37d50*/  MOV R26, R9 ;  /* 0x00000009001a7202 */ /* 0x000fc80000000f00 */
[----:B------:R-:W-:Y:S01]  /*37d60*/  IMAD.MOV.U32 R8, RZ, RZ, R19 ;  /* 0x000000ffff087224 */ /* 0x000fe200078e0013 */
[----:B------:R-:W-:Y:S11]  /*37d70*/  MOV R9, R18 ;  /* 0x0000001200097202 */ /* 0x000ff60000000f00 */
[----:B------:R-:W-:Y:S04]  /*37d80*/  @!UPT UIADD3 URZ, URZ, URZ, URZ ;  /* 0x0000003f3f3ff290 */ /* 0x000fe8000fffe03f */
[----:B------:R-:W-:Y:S04]  /*37d90*/  STL.64 [R1+0x10], R20 ;  /* 0x0000101401007387 */ /* 0x000fe80000100a00 */
[----:B------:R0:W-:Y:S04]  /*37da0*/  STL.64 [R1+0x18], R22 ;  /* 0x0000181601007387 */ /* 0x0001e80000100a00 */
[----:B0-----:R-:W2:Y:S04]  /*37db0*/  LDL.LU.64 R22, [R1+0x20f0] ;  /* 0x0020f00001167983 */ /* 0x001ea80000300a00 */
[----:B------:R-:W2:Y:S04]  /*37dc0*/  LDL.LU.64 R20, [R1+0x20e8] ;  /* 0x0020e80001147983 */ /* 0x000ea80000300a00 */
[----:B------:R-:W-:Y:S04]  /*37dd0*/  STL.64 [R1+0x20b0], R26 ;  /* 0x0020b01a01007387 */ /* 0x000fe80000100a00 */
[----:B------:R-:W-:Y:S04]  /*37de0*/  STL.64 [R1+0x20a8], R24 ;  /* 0x0020a81801007387 */ /* 0x000fe80000100a00 */
[----:B------:R0:W-:Y:S02]  /*37df0*/  STL.64 [R1+0x20b8], R8 ;  /* 0x0020b80801007387 */ /* 0x0001e40000100a00 */
[----:B0-----:R-:W-:Y:S01]  /*37e00*/  MOV R8, R3 ;  /* 0x0000000300087202 */ /* 0x001fe20000000f00 */
[----:B------:R-:W-:Y:S01]  /*37e10*/  IMAD.MOV.U32 R9, RZ, RZ, R29 ;  /* 0x000000ffff097224 */ /* 0x000fe200078e001d */
[----:B------:R-:W3:Y:S04]  /*37e20*/  LDL.LU R3, [R1+0x20e4] ;  /* 0x0020e40001037983 */ /* 0x000ee80000300800 */
[----:B------:R-:W4:Y:S04]  /*37e30*/  LDL.LU R29, [R1+0x20e0] ;  /* 0x0020e000011d7983 */ /* 0x000f280000300800 */
[----:B------:R-:W2:Y:S04]  /*37e40*/  LDL.LU R24, [R1+0x300] ;  /* 0x0003000001187983 */ /* 0x000ea80000300800 */
[----:B------:R-:W2:Y:S04]  /*37e50*/  LDL.LU R25, [R1+0x304] ;  /* 0x0003040001197983 */ /* 0x000ea80000300800 */
[----:B------:R-:W2:Y:S04]  /*37e60*/  LDL.LU R26, [R1+0x308] ;  /* 0x00030800011a7983 */ /* 0x000ea80000300800 */
[----:B------:R-:W2:Y:S01]  /*37e70*/  LDL.LU R27, [R1+0x30c] ;  /* 0x00030c00011b7983 */ /* 0x000ea20000300800 */
[----:B------:R-:W-:Y:S01]  /*37e80*/  HMMA.16816.F32.BF16 R4, R12, R16, R4 ;  /* 0x000000100c04723c */ /* 0x000fe20000041804 */
[----:B------:R-:W-:-:S02]  /*37e90*/  MOV R11, R16 ;  /* 0x00000010000b7202 */ /* 0x000fc40000000f00 */
[----:B------:R-:W-:Y:S01]  /*37ea0*/  MOV R10, R17 ;  /* 0x00000011000a7202 */ /* 0x000fe20000000f00 */
[----:B--2---:R-:W-:Y:S04]  /*37eb0*/  STL.64 [R1+0x20c8], R26 ;  /* 0x0020c81a01007387 */ /* 0x004fe80000100a00 */
[----:B------:R0:W-:Y:S04]  /*37ec0*/  STL.64 [R1+0x20c0], R24 ;  /* 0x0020c01801007387 */ /* 0x0001e80000100a00 */
[----:B0-----:R-:W2:Y:S04]  /*37ed0*/  LDL.LU R24, [R1+0x310] ;  /* 0x0003100001187983 */ /* 0x001ea80000300800 */
[----:B------:R-:W2:Y:S04]  /*37ee0*/  LDL.LU R25, [R1+0x314] ;  /* 0x0003140001197983 */ /* 0x000ea80000300800 */
[----:B------:R-:W2:Y:S04]  /*37ef0*/  LDL.LU R26, [R1+0x318] ;  /* 0x00031800011a7983 */ /* 0x000ea80000300800 */
[----:B------:R-:W2:Y:S04]  /*37f00*/  LDL.LU R27, [R1+0x31c] ;  /* 0x00031c00011b7983 */ /* 0x000ea80000300800 */
[----:B------:R-:W2:Y:S01]  /*37f10*/  LDL.LU.64 R16, [R1+0x20d8] ;  /* 0x0020d80001107983 */ /* 0x000ea20000300a00 */
[----:B------:R-:W-:Y:S01]  /*37f20*/  MOV R2, R7 ;  /* 0x0000000700027202 */ /* 0x000fe20000000f00 */
[----:B------:R-:W-:-:S02]  /*37f30*/  IMAD.MOV.U32 R0, RZ, RZ, R6 ;  /* 0x000000ffff007224 */ /* 0x000fc400078e0006 */
[----:B------:R2:W-:Y:S04]  /*37f40*/  STL.64 [R1], R4 ;  /* 0x0000000401007387 */ /* 0x0005e80000100a00 */
[----:B------:R-:W-:Y:S04]  /*37f50*/  STL [R1+0x1fdc], R2 ;  /* 0x001fdc0201007387 */ /* 0x000fe80000100800 */
[----:B------:R-:W-:Y:S01]  /*37f60*/  STL [R1+0x1fd8], R0 ;  /* 0x001fd80001007387 */ /* 0x000fe20000100800 */
[----:B--2---:R-:W-:Y:S03]  /*37f70*/  HMMA.16816.F32.BF16 R4, R12, R16, R20 ;  /* 0x000000100c04723c */ /* 0x004fe60000041814 */
[----:B------:R-:W2:Y:S04]  /*37f80*/  LDL.LU R20, [R1+0x1e0] ;  /* 0x0001e00001147983 */ /* 0x000ea80000300800 */
[----:B------:R-:W2:Y:S04]  /*37f90*/  LDL.LU R21, [R1+0x1e4] ;  /* 0x0001e40001157983 */ /* 0x000ea80000300800 */
[----:B------:R-:W2:Y:S04]  /*37fa0*/  LDL.LU R22, [R1+0x1e8] ;  /* 0x0001e80001167983 */ /* 0x000ea80000300800 */
[----:B------:R-:W2:Y:S04]  /*37fb0*/  LDL.LU R23, [R1+0x1ec] ;  /* 0x0001ec0001177983 */ /* 0x000ea80000300800 */
[----:B--2---:R-:W-:Y:S04]  /*37fc0*/  STL.64 [R1+0x2000], R22 ;  /* 0x0020001601007387 */ /* 0x004fe80000100a00 */
[----:B------:R0:W-:Y:S04]  /*37fd0*/  STL.64 [R1+0x1ff8], R20 ;  /* 0x001ff81401007387 */ /* 0x0001e80000100a00 */
[----:B0-----:R-:W2:Y:S04]  /*37fe0*/  LDL.LU.64 R20, [R1+0x80] ;  /* 0x0000800001147983 */ /* 0x001ea80000300a00 */
[----:B------:R-:W-:Y:S04]  /*37ff0*/  STL.64 [R1+0x1ea0], R6 ;  /* 0x001ea00601007387 */ /* 0x000fe80000100a00 */
[----:B------:R0:W-:Y:S02]  /*38000*/  STL.64 [R1+0x1e98], R4 ;  /* 0x001e980401007387 */ /* 0x0001e40000100a00 */
[----:B0-----:R-:W-:Y:S01]  /*38010*/  MOV R4, R11 ;  /* 0x0000000b00047202 */ /* 0x001fe20000000f00 */
[----:B------:R-:W-:-:S02]  /*38020*/  IMAD.MOV.U32 R5, RZ, RZ, R10 ;  /* 0x000000ffff057224 */ /* 0x000fc400078e000a */
[----:B------:R-:W-:Y:S01]  /*38030*/  HMMA.16816.F32.BF16 R8, R12, R8, R24 ;  /* 0x000000080c08723c */ /* 0x000fe20000041818 */
[----:B---3--:R-:W-:Y:S02]  /*38040*/  MOV R6, R3 ;  /* 0x0000000300067202 */ /* 0x008fe40000000f00 */
[----:B------:R-:W3:Y:S01]  /*38050*/  LDL.LU R3, [R1+0x20d4] ;  /* 0x0020d40001037983 */ /* 0x000ee20000300800 */
[----:B------:R-:W-:-:S03]  /*38060*/  MOV R7, R28 ;  /* 0x0000001c00077202 */ /* 0x000fc60000000f00 */
        /* <DEDUP_REMOVED lines=10> */
[----:B------:R-:W2:Y:S04]  /*38110*/  LDL.LU.64 R26, [R1+0x20c8] ;  /* 0x0020c800011a7983 */ /* 0x000ea80000300a00 */
[----:B------:R-:W2:Y:S04]  /*38120*/  LDL.LU.64 R24, [R1+0x20c0] ;  /* 0x0020c00001187983 */ /* 0x000ea80000300a00 */
[----:B------:R0:W-:Y:S04]  /*38130*/  STL.64 [R1+0x40], R8 ;  /* 0x0000400801007387 */ /* 0x0001e80000100a00 */
[----:B------:R2:W-:Y:S04]  /*38140*/  STL.64 [R1+0x48], R10 ;  /* 0x0000480a01007387 */ /* 0x0005e80000100a00 */
[----:B0-----:R-:W2:Y:S02]  /*38150*/  LDL.LU.64 R8, [R1+0x20b8] ;  /* 0x0020b80001087983 */ /* 0x001ea40000300a00 */
[----:B--2---:R-:W-:Y:S02]  /*38160*/  HMMA.16816.F32.BF16 R8, R12, R8, R24 ;  /* 0x000000080c08723c */ /* 0x004fe40000041818 */
[----:B------:R-:W2:Y:S01]  /*38170*/  LDL.LU.64 R26, [R1+0x20b0] ;  /* 0x0020b000011a7983 */ /* 0x000ea20000300a00 */
[----:B------:R-:W-:-:S03]  /*38180*/  IMAD.MOV.U32 R7, RZ, RZ, R28 ;  /* 0x000000ffff077224 */ /* 0x000fc600078e001c */
[----:B------:R-:W3:Y:S04]  /*38190*/  LDL.LU.64 R24, [R1+0x20a8] ;  /* 0x0020a80001187983 */ /* 0x000ee80000300a00 */
[----:B------:R-:W-:Y:S11]  /*381a0*/  HMMA.16816.F32.BF16 R4, R12, R20, R4 ;  /* 0x000000140c04723c */ /* 0x000ff60000041804 */
[----:B------:R-:W-:Y:S02]  /*381b0*/  @!UPT UIADD3 URZ, URZ, URZ, URZ ;  /* 0x0000003f3f3ff290 */ /* 0x000fe4000fffe03f */
[----:B------:R-:W-:Y:S01]  /*381c0*/  STL.64 [R1+0x1d0], R8 ;  /* 0x0001d00801007387 */ /* 0x000fe20000100a00 */
[----:B------:R-:W-:-:S03]  /*381d0*/  MOV R28, R11 ;  /* 0x0000000b001c7202 */ /* 0x000fc60000000f00 */
[----:B------:R0:W-:Y:S04]  /*381e0*/  STL [R1+0x1d8], R10 ;  /* 0x0001d80a01007387 */ /* 0x0001e80000100800 */
[----:B0-----:R-:W3:Y:S04]  /*381f0*/  LDL.LU.64 R10, [R1+0x20a0] ;  /* 0x0020a000010a7983 */ /* 0x001ee80000300a00 */
[----:B------:R-:W3:Y:S04]  /*38200*/  LDL.LU.64 R8, [R1+0x2098] ;  /* 0x0020980001087983 */ /* 0x000ee80000300a00 */
[----:B------:R-:W-:Y:S04]  /*38210*/  STL [R1+0x1fe0], R28 ;  /* 0x001fe01c01007387 */ /* 0x000fe80000100800 */
[----:B------:R2:W-:Y:S04]  /*38220*/  STL.64 [R1+0x2f0], R4 ;  /* 0x0002f00401007387 */ /* 0x0005e80000100a00 */
[----:B------:R-:W-:Y:S01]  /*38230*/  STL.64 [R1+0x2f8], R6 ;  /* 0x0002f80601007387 */ /* 0x000fe20000100a00 */
[----:B--2---:R-:W-:Y:S01]  /*38240*/  MOV R4, R27 ;  /* 0x0000001b00047202 */ /* 0x004fe20000000f00 */
[----:B------:R-:W-:-:S05]  /*38250*/  IMAD.MOV.U32 R5, RZ, RZ, R26 ;  /* 0x000000ffff057224 */ /* 0x000fca00078e001a */
[----:B------:R0:W-:Y:S04]  /*38260*/  STL.64 [R1+0x2078], R4 ;  /* 0x0020780401007387 */ /* 0x0001e80000100a00 */
[----:B0-----:R-:W2:Y:S04]  /*38270*/  LDL.LU R4, [R1+0x270] ;  /* 0x0002700001047983 */ /* 0x001ea80000300800 */
[----:B------:R-:W2:Y:S04]  /*38280*/  LDL.LU R5, [R1+0x274] ;  /* 0x0002740001057983 */ /* 0x000ea80000300800 */
[----:B------:R-:W2:Y:S04]  /*38290*/  LDL.LU R6, [R1+0x278] ;  /* 0x0002780001067983 */ /* 0x000ea80000300800 */
[----:B------:R-:W2:Y:S04]  /*382a0*/  LDL.LU R7, [R1+0x27c] ;  /* 0x00027c0001077983 */ /* 0x000ea80000300800 */
[----:B------:R0:W-:Y:S04]  /*382b0*/  STL.64 [R1+0x2018], R20 ;  /* 0x0020181401007387 */ /* 0x0001e80000100a00 */
[----:B0-----:R-:W2:Y:S04]  /*382c0*/  LDL.LU.64 R20, [R1+0x90] ;  /* 0x0000900001147983 */ /* 0x001ea80000300a00 */
[----:B--2---:R0:W-:Y:S04]  /*382d0*/  STL.64 [R1+0x2020], R20 ;  /* 0x0020201401007387 */ /* 0x0041e80000100a00 */
[----:B0-----:R-:W2:Y:S04]  /*382e0*/  LDL.64 R20, [R1+0xa0] ;  /* 0x0000a00001147983 */ /* 0x001ea80000100a00 */
[----:B--2---:R0:W-:Y:S04]  /*382f0*/  STL.64 [R1+0x2038], R20 ;  /* 0x0020381401007387 */ /* 0x0041e80000100a00 */
[----:B0-----:R-:W2:Y:S01]  /*38300*/  LDL.LU.64 R20, [R1+0xb0] ;  /* 0x0000b00001147983 */ /* 0x001ea20000300a00 */
[----:B---3--:R-:W-:Y:S03]  /*38310*/  HMMA.16816.F32.BF16 R12, R12, R8, R16 ;  /* 0x000000080c0c723c */ /* 0x008fe60000041810 */
        /* <DEDUP_REMOVED lines=11> */
[----:B------:R-:W3:Y:S04]  /*383d0*/  LDL.LU.64 R18, [R1+0x2090] ;  /* 0x0020900001127983 */ /* 0x000ee80000300a00 */
[----:B------:R-:W3:Y:S04]  /*383e0*/  LDL.LU.64 R16, [R1+0x2088] ;  /* 0x0020880001107983 */ /* 0x000ee80000300a00 */
[----:B------:R-:W-:Y:S04]  /*383f0*/  STL.64 [R1+0x2010], R10 ;  /* 0x0020100a01007387 */ /* 0x000fe80000100a00 */
[----:B------:R0:W-:Y:S04]  /*38400*/  STL.64 [R1+0x2008], R8 ;  /* 0x0020080801007387 */ /* 0x0001e80000100a00 */
[----:B------:R-:W-:Y:S04]  /*38410*/  STL.64 [R1+0x290], R12 ;  /* 0x0002900c01007387 */ /* 0x000fe80000100a00 */
[----:B------:R-:W-:Y:S04]  /*38420*/  STL.64 [R1+0x298], R14 ;  /* 0x0002980e01007387 */ /* 0x000fe80000100a00 */
        /* <DEDUP_REMOVED lines=10> */
[----:B---3--:R-:W-:Y:S01]  /*384d0*/  HMMA.16816.F32.BF16 R4, R16, R24, R4 ;  /* 0x000000181004723c */ /* 0x008fe20000041804 */
[----:B------:R-:W-:-:S02]  /*384e0*/  MOV R14, R3 ;  /* 0x00000003000e7202 */ /* 0x000fc40000000f00 */
[----:B----4-:R-:W-:Y:S01]  /*384f0*/  MOV R15, R29 ;  /* 0x0000001d000f7202 */ /* 0x010fe20000000f00 */
[----:B--2---:R-:W-:Y:S04]  /*38500*/  STL.64 [R1+0x2048], R10 ;  /* 0x0020480a01007387 */ /* 0x004fe80000100a00 */
        /* <DEDUP_REMOVED lines=8> */
[----:B------:R-:W2:Y:S04]  /*38590*/  LDL.LU R29, [R1+0x2080] ;  /* 0x00208000011d7983 */ /* 0x000ea80000300800 */
[----:B------:R0:W-:Y:S04]  /*385a0*/  STL.64 [R1+0x350], R4 ;  /* 0x0003500401007387 */ /* 0x0001e80000100a00 */
[----:B------:R1:W-:Y:S04]  /*385b0*/  STL.64 [R1+0x358], R6 ;  /* 0x0003580601007387 */ /* 0x0003e80000100a00 */
[----:B0-----:R-:W1:Y:S02]  /*385c0*/  LDL.LU.64 R4, [R1+0x2078] ;  /* 0x0020780001047983 */ /* 0x001e640000300a00 */
[C---:B-1----:R-:W-:Y:S02]  /*385d0*/  HMMA.16816.F32.BF16 R4, R16.reuse, R4, R20 ;  /* 0x000000041004723c */ /* 0x042fe40000041814 */
[----:B------:R-:W2:Y:S04]  /*385e0*/  LDL.LU.64 R22, [R1+0x2070] ;  /* 0x0020700001167983 */ /* 0x000ea80000300a00 */
[----:B------:R-:W2:Y:S11]  /*385f0*/  LDL.LU.64 R20, [R1+0x2068] ;  /* 0x0020680001147983 */ /* 0x000eb60000300a00 */
[----:B------:R-:W-:Y:S06]  /*38600*/  @!UPT UIADD3 URZ, URZ, URZ, URZ ;  /* 0x0000003f3f3ff290 */ /* 0x000fec000fffe03f */
[----:B------:R-:W-:Y:S04]  /*38610*/  STL.64 [R1+0x340], R4 ;  /* 0x0003400401007387 */ /* 0x000fe80000100a00 */
[----:B------:R0:W-:Y:S04]  /*38620*/  STL.64 [R1+0x348], R6 ;  /* 0x0003480601007387 */ /* 0x0001e80000100a00 */
[----:B0-----:R-:W2:Y:S04]  /*38630*/  LDL.LU.64 R6, [R1+0x2060] ;  /* 0x0020600001067983 */ /* 0x001ea80000300a00 */
[----:B------:R-:W2:Y:S02]  /*38640*/  LDL.LU.64 R4, [R1+0x2058] ;  /* 0x0020580001047983 */ /* 0x000ea40000300a00 */
[C---:B--2---:R-:W-:Y:S11]  /*38650*/  HMMA.16816.F32.BF16 R20, R16.reuse, R4, R20 ;  /* 0x000000041014723c */ /* 0x044ff60000041814 */
[----:B------:R-:W-:Y:S11]  /*38660*/  @!UPT UIADD3 URZ, URZ, URZ, URZ ;  /* 0x0000003f3f3ff290 */ /* 0x000ff6000fffe03f */
[----:B------:R-:W-:Y:S01]  /*38670*/  @!UPT UIADD3 URZ, URZ, URZ, URZ ;  /* 0x0000003f3f3ff290 */ /* 0x000fe2000fffe03f */
[----:B------:R0:W-:Y:S04]  /*38680*/  STL.64 [R1+0x330], R20 ;  /* 0x0003301401007387 */ /* 0x0001e80000100a00 */
[----:B------:R-:W-:Y:S04]  /*38690*/  STL.64 [R1+0x338], R22 ;  /* 0x0003381601007387 */ /* 0x000fe80000100a00 */
[----:B0-----:R-:W2:Y:S04]  /*386a0*/  LDL.LU.64 R20, [R1+0x2050] ;  /* 0x0020500001147983 */ /* 0x001ea80000300a00 */
[----:B------:R-:W-:Y:S04]  /*386b0*/  STL.64 [R1+0x1fd0], R6 ;  /* 0x001fd00601007387 */ /* 0x000fe80000100a00 */
[----:B------:R0:W-:Y:S04]  /*386c0*/  STL.64 [R1+0x1fc8], R4 ;  /* 0x001fc80401007387 */ /* 0x0001e80000100a00 */
[----:B0-----:R-:W3:Y:S04]  /*386d0*/  LDL.LU R4, [R1+0x210] ;  /* 0x0002100001047983 */ /* 0x001ee80000300800 */
[----:B------:R-:W3:Y:S01]  /*386e0*/  LDL.LU R5, [R1+0x214] ;  /* 0x0002140001057983 */ /* 0x000ee20000300800 */
        /* <DEDUP_REMOVED lines=8> */
[----:B------:R-:W2:Y:S02]  /*38770*/  LDL.LU.64 R20, [R1+0x2038] ;  /* 0x0020380001147983 */ /* 0x000ea40000300a00 */
[----:B--2---:R-:W-:Y:S01]  /*38780*/  HMMA.16816.F32.BF16 R8, R16, R20, R8 ;  /* 0x000000141008723c */ /* 0x004fe20000041808 */
[----:B------:R-:W-:Y:S11]  /*38790*/  MOV R28, R21 ;  /* 0x00000015001c7202 */ /* 0x000ff60000000f00 */
[----:B------:R-:W-:Y:S11]  /*387a0*/  @!UPT UIADD3 URZ, URZ, URZ, URZ ;  /* 0x0000003f3f3ff290 */ /* 0x000ff6000fffe03f */
[----:B------:R-:W-:Y:S04]  /*387b0*/  STL.64 [R1+0x310], R8 ;  /* 0x0003100801007387 */ /* 0x000fe80000100a00 */
[----:B------:R0:W-:Y:S04]  /*387c0*/  STL.64 [R1+0x318], R10 ;  /* 0x0003180a01007387 */ /* 0x0001e80000100a00 */
[----:B0-----:R-:W2:Y:S04]  /*387d0*/  LDL.LU.64 R10, [R1+0x2030] ;  /* 0x00203000010a7983 */ /* 0x001ea80000300a00 */
[----:B------:R-:W2:Y:S04]  /*387e0*/  LDL.LU.64 R8, [R1+0x2028] ;  /* 0x0020280001087983 */ /* 0x000ea80000300a00 */
[----:B------:R-:W3:Y:S01]  /*387f0*/  LDL.LU.64 R20, [R1+0x2020] ;  /* 0x0020200001147983 */ /* 0x000ee20000300a00 */
[----:B------:R-:W-:Y:S01]  /*38800*/  IMAD.MOV.U32 R6, RZ, RZ, R29 ;  /* 0x000000ffff067224 */ /* 0x000fe200078e001d */
[----:B----4-:R-:W-:-:S07]  /*38810*/  MOV R7, R3 ;  /* 0x0000000300077202 */ /* 0x010fce0000000f00 */
[C---:B---3--:R-:W-:Y:S11]  /*38820*/  HMMA.16816.F32.BF16 R4, R16.reuse, R20, R4 ;  /* 0x000000141004723c */ /* 0x048ff60000041804 */
[----:B------:R-:W-:Y:S11]  /*38830*/  @!UPT UIADD3 URZ, URZ, URZ, URZ ;  /* 0x0000003f3f3ff290 */ /* 0x000ff6000fffe03f */
[----:B------:R-:W-:Y:S01]  /*38840*/  @!UPT UIADD3 URZ, URZ, URZ, URZ ;  /* 0x0000003f3f3ff290 */ /* 0x000fe2000fffe03f */
[----:B------:R0:W-:Y:S04]  /*38850*/  STL.64 [R1+0x300], R4 ;  /* 0x0003000401007387 */ /* 0x0001e80000100a00 */
[----:B------:R1:W-:Y:S01]  /*38860*/  STL.64 [R1+0x308], R6 ;  /* 0x0003080601007387 */ /* 0x0003e20000100a00 */
[----:B0-----:R-:W-:Y:S01]  /*38870*/  MOV R5, R20 ;  /* 0x0000001400057202 */ /* 0x001fe20000000f00 */
[----:B------:R-:W-:Y:S02]  /*38880*/  IMAD.MOV.U32 R4, RZ, RZ, R21 ;  /* 0x000000ffff047224 */ /* 0x000fe400078e0015 */
[----:B------:R-:W2:Y:S02]  /*38890*/  LDL.LU.64 R20, [R1+0x2018] ;  /* 0x0020180001147983 */ /* 0x000ea40000300a00 */
[----:B--2---:R-:W-:Y:S01]  /*388a0*/  HMMA.16816.F32.BF16 R8, R16, R20, R8 ;  /* 0x000000141008723c */ /* 0x004fe20000041808 */
[----:B-1----:R-:W-:-:S02]  /*388b0*/  MOV R7, R20 ;  /* 0x0000001400077202 */ /* 0x002fc40000000f00 */
[----:B------:R-:W-:Y:S11]  /*388c0*/  MOV R6, R21 ;  /* 0x0000001500067202 */ /* 0x000ff60000000f00 */
[----:B------:R-:W-:Y:S09]  /*388d0*/  @!UPT UIADD3 URZ, URZ, URZ, URZ ;  /* 0x0000003f3f3ff290 */ /* 0x000ff2000fffe03f */
[----:B------:R-:W-:Y:S04]  /*388e0*/  STL.64 [R1+0x2e0], R8 ;  /* 0x0002e00801007387 */ /* 0x000fe80000100a00 */
[----:B------:R0:W-:Y:S04]  /*388f0*/  STL.64 [R1+0x2e8], R10 ;  /* 0x0002e80a01007387 */ /* 0x0001e80000100a00 */
[----:B0-----:R-:W2:Y:S04]  /*38900*/  LDL.LU.64 R10, [R1+0x2010] ;  /* 0x00201000010a7983 */ /* 0x001ea80000300a00 */
[----:B------:R-:W3:Y:S04]  /*38910*/  LDL.LU.64 R8, [R1+0x2008] ;  /* 0x0020080001087983 */ /* 0x000ee80000300a00 */
[----:B------:R-:W3:Y:S04]  /*38920*/  LDL.LU.64 R22, [R1+0x2000] ;  /* 0x0020000001167983 */ /* 0x000ee80000300a00 */
[----:B------:R-:W3:Y:S02]  /*38930*/  LDL.LU.64 R20, [R1+0x1ff8] ;  /* 0x001ff80001147983 */ /* 0x000ee40000300a00 */
[----:B---3--:R-:W-:Y:S02]  /*38940*/  HMMA.16816.F32.BF16 R16, R16, R8, R20 ;  /* 0x000000081010723c */ /* 0x008fe40000041814 */
[----:B------:R-:W3:Y:S04]  /*38950*/  LDL.LU.64 R22, [R1+0x1ff0] ;  /* 0x001ff00001167983 */ /* 0x000ee80000300a00 */
[----:B------:R-:W3:Y:S04]  /*38960*/  LDL.LU.64 R20, [R1+0x1fe8] ;  /* 0x001fe80001147983 */ /* 0x000ee80000300a00 */
[----:B--2---:R-:W-:Y:S04]  /*38970*/  STL.64 [R1+0x1f60], R10 ;  /* 0x001f600a01007387 */ /* 0x004fe80000100a00 */
[----:B------:R0:W-:Y:S09]  /*38980*/  STL.64 [R1+0x1f58], R8 ;  /* 0x001f580801007387 */ /* 0x0001f20000100a00 */
[----:B------:R-:W-:Y:S04]  /*38990*/  STL.64 [R1+0x2d0], R16 ;  /* 0x0002d01001007387 */ /* 0x000fe80000100a00 */
[----:B------:R-:W-:Y:S01]  /*389a0*/  STL.64 [R1+0x2d8], R18 ;  /* 0x0002d81201007387 */ /* 0x000fe20000100a00 */
[----:B---3--:R-:W-:Y:S11]  /*389b0*/  HMMA.16816.F32.BF16 R12, R20, R24, R12 ;  /* 0x00000018140c723c */ /* 0x008ff6000004180c */
[----:B------:R-:W-:Y:S11]  /*389c0*/  @!UPT UIADD3 URZ, URZ, URZ, URZ ;  /* 0x0000003f3f3ff290 */ /* 0x000ff6000fffe03f */
[----:B------:R-:W-:Y:S01]  /*389d0*/  @!UPT UIADD3 URZ, URZ, URZ, URZ ;  /* 0x0000003f3f3ff290 */ /* 0x000fe2000fffe03f */
[----:B------:R1:W-:Y:S04]  /*389e0*/  STL.64 [R1+0x2c0], R12 ;  /* 0x0002c00c01007387 */ /* 0x0003e80000100a00 */
[----:B------:R-:W2:Y:S04]  /*389f0*/  LDL.LU R24, [R1+0x140] ;  /* 0x0001400001187983 */ /* 0x000ea80000300800 */
[----:B------:R-:W2:Y:S04]  /*38a00*/  LDL.LU R25, [R1+0x144] ;  /* 0x0001440001197983 */ /* 0x000ea80000300800 */
[----:B------:R-:W3:Y:S04]  /*38a10*/  LDL.LU R26, [R1+0x148] ;  /* 0x00014800011a7983 */ /* 0x000ee80000300800 */
[----:B------:R-:W3:Y:S01]  /*38a20*/  LDL.LU R27, [R1+0x14c] ;  /* 0x00014c00011b7983 */ /* 0x000ee20000300800 */
[----:B0-----:R-:W-:Y:S01]  /*38a30*/  MOV R8, R7 ;  /* 0x0000000700087202 */ /* 0x001fe20000000f00 */
[----:B------:R-:W-:Y:S01]  /*38a40*/  IMAD.MOV.U32 R9, RZ, RZ, R6 ;  /* 0x000000ffff097224 */ /* 0x000fe200078e0006 */
[----:B------:R-:W-:Y:S01]  /*38a50*/  MOV R3, R15 ;  /* 0x0000000f00037202 */ /* 0x000fe20000000f00 */
[----:B------:R-:W-:Y:S01]  /*38a60*/  IMAD.MOV.U32 R29, RZ, RZ, R14 ;  /* 0x000000ffff1d7224 */ /* 0x000fe200078e000e */
[----:B---3--:R-:W-:Y:S04]  /*38a70*/  STL.64 [R1+0x1f70], R26 ;  /* 0x001f701a01007387 */ /* 0x008fe80000100a00 */
[----:B--2---:R-:W-:Y:S04]  /*38a80*/  STL.64 [R1+0x1f68], R24 ;  /* 0x001f681801007387 */ /* 0x004fe80000100a00 */
[----:B------:R0:W-:Y:S04]  /*38a90*/  STL.64 [R1+0x1f78], R8 ;  /* 0x001f780801007387 */ /* 0x0001e80000100a00 */
[----:B-1----:R-:W2:Y:S04]  /*38aa0*/  LDL.LU R12, [R1+0x190] ;  /* 0x00019000010c7983 */ /* 0x002ea80000300800 */
[----:B------:R-:W2:Y:S04]  /*38ab0*/  LDL.LU R13, [R1+0x194] ;  /* 0x00019400010d7983 */ /* 0x000ea80000300800 */
[----:B------:R-:W2:Y:S01]  /*38ac0*/  LDL.LU R14, [R1+0x198] ;  /* 0x00019800010e7983 */ /* 0x000ea20000300800 */
[----:B0-----:R-:W-:-:S03]  /*38ad0*/  MOV R8, R5 ;  /* 0x0000000500087202 */ /* 0x001fc60000000f00 */
[----:B------:R-:W2:Y:S01]  /*38ae0*/  LDL.LU R15, [R1+0x19c] ;  /* 0x00019c00010f7983 */ /* 0x000ea20000300800 */
[----:B------:R-:W-:-:S03]  /*38af0*/  MOV R9, R4 ;  /* 0x0000000400097202 */ /* 0x000fc60000000f00 */
[----:B------:R-:W3:Y:S04]  /*38b00*/  LDL.LU R16, [R1+0xd0] ;  /* 0x0000d00001107983 */ /* 0x000ee80000300800 */
[----:B------:R-:W3:Y:S04]  /*38b10*/  LDL.LU R17, [R1+0xd4] ;  /* 0x0000d40001117983 */ /* 0x000ee80000300800 */
[----:B------:R-:W3:Y:S04]  /*38b20*/  LDL.LU R4, [R1+0x1a0] ;  /* 0x0001a00001047983 */ /* 0x000ee80000300800 */
[----:B------:R-:W3:Y:S04]  /*38b30*/  LDL.LU R5, [R1+0x1a4] ;  /* 0x0001a40001057983 */ /* 0x000ee80000300800 */
[----:B------:R-:W3:Y:S04]  /*38b40*/  LDL.LU R6, [R1+0x1a8] ;  /* 0x0001a80001067983 */ /* 0x000ee80000300800 */
[----:B------:R-:W3:Y:S04]  /*38b50*/  LDL.LU R7, [R1+0x1ac] ;  /* 0x0001ac0001077983 */ /* 0x000ee80000300800 */
[----:B------:R0:W-:Y:S04]  /*38b60*/  STL.64 [R1+0x1f90], R8 ;  /* 0x001f900801007387 */ /* 0x0001e80000100a00 */
[----:B0-----:R-:W4:Y:S01]  /*38b70*/  LDL.LU R8, [R1+0xa0] ;  /* 0x0000a00001087983 */ /* 0x001f220000300800 */
[----:B------:R-:W-:-:S03]  /*38b80*/  IMAD.MOV.U32 R9, RZ, RZ, R28 ;  /* 0x000000ffff097224 */ /* 0x000fc600078e001c */
[----:B------:R-:W2:Y:S04]  /*38b90*/  LDL.LU R28, [R1+0x1fe0] ;  /* 0x001fe000011c7983 */ /* 0x000ea80000300800 */
[----:B----4-:R0:W-:Y:S04]  /*38ba0*/  STL.64 [R1+0x1fa8], R8 ;  /* 0x001fa80801007387 */ /* 0x0101e80000100a00 */
[----:B------:R-:W4:Y:S04]  /*38bb0*/  LDL.LU R24, [R1+0x150] ;  /* 0x0001500001187983 */ /* 0x000f280000300800 */
[----:B------:R-:W4:Y:S04]  /*38bc0*/  LDL.LU R25, [R1+0x154] ;  /* 0x0001540001197983 */ /* 0x000f280000300800 */
[----:B------:R-:W2:Y:S04]  /*38bd0*/  LDL.LU R26, [R1+0x158] ;  /* 0x00015800011a7983 */ /* 0x000ea80000300800 */
[----:B------:R-:W2:Y:S01]  /*38be0*/  LDL.LU R27, [R1+0x15c] ;  /* 0x00015c00011b7983 */ /* 0x000ea20000300800 */
[----:B0-----:R-:W-:-:S02]  /*38bf0*/  MOV R8, R2 ;  /* 0x0000000200087202 */ /* 0x001fc40000000f00 */
[----:B------:R-:W-:Y:S01]  /*38c00*/  MOV R9, R0 ;  /* 0x0000000000097202 */ /* 0x000fe20000000f00 */
[----:B------:R-:W3:Y:S04]  /*38c10*/  LDL.LU R2, [R1+0x1fdc] ;  /* 0x001fdc0001027983 */ /* 0x000ee80000300800 */
[----:B------:R-:W3:Y:S04]  /*38c20*/  LDL.LU R0, [R1+0x1fd8] ;  /* 0x001fd80001007983 */ /* 0x000ee80000300800 */
        /* <DEDUP_REMOVED lines=12> */
[C---:B---3--:R-:W-:Y:S03]  /*38cf0*/  HMMA.16816.F32.BF16 R16, R20.reuse, R16, R4 ;  /* 0x000000101410723c */ /* 0x048fe60000041804 */
[----:B----4-:R-:W-:Y:S01]  /*38d00*/  STL.64 [R1+0x1fb8], R26 ;  /* 0x001fb81a01007387 */ /* 0x010fe20000100a00 */
[----:B--2---:R0:W-:Y:S03]  /*38d10*/  STL.64 [R1+0x1fb0], R24 ;  /* 0x001fb01801007387 */ /* 0x0041e60000100a00 */
[----:B0-----:R-:W2:Y:S01]  /*38d20*/  LDL.LU R24, [R1+0x180] ;  /* 0x0001800001187983 */ /* 0x001ea20000300800 */
[----:B------:R-:W2:Y:S02]  /*38d30*/  LDL.LU R25, [R1+0x184] ;  /* 0x0001840001197983 */ /* 0x000ea40000300800 */
[----:B------:R-:W2:Y:S02]  /*38d40*/  LDL.LU R26, [R1+0x188] ;  /* 0x00018800011a7983 */ /* 0x000ea40000300800 */
[----:B------:R-:W2:Y:S01]  /*38d50*/  LDL.LU R27, [R1+0x18c] ;  /* 0x00018c00011b7983 */ /* 0x000ea20000300800 */
[----:B------:R0:W-:Y:S01]  /*38d60*/  STL [R1+0x1e24], R3 ;  /* 0x001e240301007387 */ /* 0x0001e20000100800 */
[----:B------:R1:W-:Y:S02]  /*38d70*/  STL [R1+0x1e20], R29 ;  /* 0x001e201d01007387 */ /* 0x0003e40000100800 */
[----:B------:R-:W3:Y:S02]  /*38d80*/  LDL.LU.64 R6, [R1+0x1fd0] ;  /* 0x001fd00001067983 */ /* 0x000ee40000300a00 */
[----:B------:R-:W4:Y:S05]  /*38d90*/  LDL.LU.64 R4, [R1+0x1fc8] ;  /* 0x001fc80001047983 */ /* 0x000f2a0000300a00 */
[----:B------:R-:W-:Y:S01]  /*38da0*/  STL.64 [R1+0x2b0], R16 ;  /* 0x0002b01001007387 */ /* 0x000fe20000100a00 */
[----:B------:R-:W-:Y:S01]  /*38db0*/  STL.64 [R1+0x2b8], R18 ;  /* 0x0002b81201007387 */ /* 0x000fe20000100a00 */
[C---:B----4-:R-:W-:Y:S11]  /*38dc0*/  HMMA.16816.F32.BF16 R12, R20.reuse, R4, R12 ;  /* 0x00000004140c723c */ /* 0x050ff6000004180c */
[----:B------:R-:W-:Y:S11]  /*38dd0*/  @!UPT UIADD3 URZ, URZ, URZ, URZ ;  /* 0x0000003f3f3ff290 */ /* 0x000ff6000fffe03f */
[----:B------:R-:W-:Y:S01]  /*38de0*/  @!UPT UIADD3 URZ, URZ, URZ, URZ ;  /* 0x0000003f3f3ff290 */ /* 0x000fe2000fffe03f */
[----:B------:R4:W-:Y:S01]  /*38df0*/  STL.64 [R1+0x2a0], R12 ;  /* 0x0002a00c01007387 */ /* 0x0009e20000100a00 */
[----:B0-----:R-:W-:Y:S01]  /*38e00*/  IMAD.MOV.U32 R3, RZ, RZ, R14 ;  /* 0x000000ffff037224 */ /* 0x001fe200078e000e */
[----:B-1----:R-:W-:Y:S02]  /*38e10*/  MOV R29, R15 ;  /* 0x0000000f001d7202 */ /* 0x002fe40000000f00 */
[----:B----4-:R-:W4:Y:S01]  /*38e20*/  LDL.LU R12, [R1+0x120] ;  /* 0x00012000010c7983 */ /* 0x010f220000300800 */
[----:B------:R-:W4:Y:S02]  /*38e30*/  LDL.LU R13, [R1+0x124] ;  /* 0x00012400010d7983 */ /* 0x000f240000300800 */
[----:B------:R-:W4:Y:S02]  /*38e40*/  LDL.LU R14, [R1+0x128] ;  /* 0x00012800010e7983 */ /* 0x000f240000300800 */
[----:B------:R-:W4:Y:S01]  /*38e50*/  LDL.LU R15, [R1+0x12c] ;  /* 0x00012c00010f7983 */ /* 0x000f220000300800 */
[----:B------:R-:W3:Y:S01]  /*38e60*/  LDL R19, [R1+0x10e8] ;  /* 0x0010e80001137983 */ /* 0x000ee20000100800 */
[----:B--2---:R-:W-:Y:S01]  /*38e70*/  HMMA.16816.F32.BF16 R8, R20, R8, R24 ;  /* 0x000000081408723c */ /* 0x004fe20000041818 */
[----:B------:R-:W-:-:S02]  /*38e80*/  MOV R18, R0 ;  /* 0x0000000000127202 */ /* 0x000fc40000000f00 */
[----:B---3--:R0:W-:Y:S01]  /*38e90*/  STL [R1+0x1ea8], R19 ;  /* 0x001ea81301007387 */ /* 0x0081e20000100800 */
[----:B------:R-:W2:Y:S02]  /*38ea0*/  LDL.LU R16, [R1] ;  /* 0x0000000001107983 */ /* 0x000ea40000300800 */
[----:B------:R-:W2:Y:S02]  /*38eb0*/  LDL.LU R17, [R1+0x4] ;  /* 0x0000040001117983 */ /* 0x000ea40000300800 */
[----:B------:R-:W3:Y:S02]  /*38ec0*/  LDL.LU R0, [R1+0x1fc4] ;  /* 0x001fc40001007983 */ /* 0x000ee40000300800 */
[----:B0-----:R-:W-:Y:S02]  /*38ed0*/  IMAD.MOV.U32 R19, RZ, RZ, R2 ;  /* 0x000000ffff137224 */ /* 0x001fe400078e0002 */
[----:B------:R-:W3:Y:S03]  /*38ee0*/  LDL.LU R2, [R1+0x1fc0] ;  /* 0x001fc00001027983 */ /* 0x000ee60000300800 */
[----:B------:R0:W-:Y:S01]  /*38ef0*/  STL.64 [R1+0x1eb8], R18 ;  /* 0x001eb81201007387 */ /* 0x0001e20000100a00 */
[----:B--2---:R-:W-:Y:S01]  /*38f00*/  STL.64 [R1+0x1eb0], R16 ;  /* 0x001eb01001007387 */ /* 0x004fe20000100a00 */
[----:B0-----:R-:W4:Y:S02]  /*38f10*/  LDL R18, [R1+0xd8] ;  /* 0x0000d80001127983 */ /* 0x001f240000100800 */
[----:B------:R-:W4:Y:S02]  /*38f20*/  LDL R19, [R1+0xdc] ;  /* 0x0000dc0001137983 */ /* 0x000f240000100800 */
[----:B------:R-:W-:Y:S01]  /*38f30*/  STL [R1+0x1e2c], R29 ;  /* 0x001e2c1d01007387 */ /* 0x000fe20000100800 */
[----:B------:R-:W-:Y:S01]  /*38f40*/  STL [R1+0x1e28], R3 ;  /* 0x001e280301007387 */ /* 0x000fe20000100800 */
[----:B------:R-:W2:Y:S02]  /*38f50*/  LDL.LU.64 R26, [R1+0x1fb8] ;  /* 0x001fb800011a7983 */ /* 0x000ea40000300a00 */
[----:B------:R-:W2:Y:S02]  /*38f60*/  LDL.LU.64 R24, [R1+0x1fb0] ;  /* 0x001fb00001187983 */ /* 0x000ea40000300a00 */
[----:B------:R0:W-:Y:S01]  /*38f70*/  STL.64 [R1+0x280], R8 ;  /* 0x0002800801007387 */ /* 0x0001e20000100a00 */
[----:B------:R2:W-:Y:S04]  /*38f80*/  STL.64 [R1+0x288], R10 ;  /* 0x0002880a01007387 */ /* 0x0005e80000100a00 */
[----:B0-----:R-:W2:Y:S02]  /*38f90*/  LDL.LU.64 R8, [R1+0x1fa8] ;  /* 0x001fa80001087983 */ /* 0x001ea40000300a00 */
[----:B--2---:R-:W-:Y:S02]  /*38fa0*/  HMMA.16816.F32.BF16 R8, R20, R8, R24 ;  /* 0x000000081408723c */ /* 0x004fe40000041818 */
[----:B------:R-:W2:Y:S01]  /*38fb0*/  LDL.LU.64 R26, [R1+0x1fa0] ;  /* 0x001fa000011a7983 */ /* 0x000ea20000300a00 */
[----:B------:R-:W2:Y:S11]  /*38fc0*/  LDL.LU.64 R24, [R1+0x1f98] ;  /* 0x001f980001187983 */ /* 0x000eb60000300a00 */
[----:B------:R-:W-:Y:S09]  /*38fd0*/  @!UPT UIADD3 URZ, URZ, URZ, URZ ;  /* 0x0000003f3f3ff290 */ /* 0x000ff2000fffe03f */
[----:B------:R0:W-:Y:S04]  /*38fe0*/  STL.64 [R1+0x270], R8 ;  /* 0x0002700801007387 */ /* 0x0001e80000100a00 */
[----:B0-----:R-:W2:Y:S01]  /*38ff0*/  LDL.LU.64 R8, [R1+0x1f90] ;  /* 0x001f900001087983 */ /* 0x001ea20000300a00 */
[----:B------:R-:W-:Y:S02]  /*39000*/  MOV R29, R10 ;  /* 0x0000000a001d7202 */ /* 0x000fe40000000f00 */
[----:B------:R-:W-:-:S05]  /*39010*/  MOV R3, R11 ;  /* 0x0000000b00037202 */ /* 0x000fca0000000f00 */
[----:B------:R0:W-:Y:S04]  /*39020*/  STL [R1+0x1e34], R3 ;  /* 0x001e340301007387 */ /* 0x0001e80000100800 */
[----:B0-----:R-:W3:Y:S01]  /*39030*/  LDL R3, [R1+0x10e4] ;  /* 0x0010e40001037983 */ /* 0x001ee20000100800 */
[----:B------:R-:W-:Y:S01]  /*39040*/  STL [R1+0x1e30], R29 ;  /* 0x001e301d01007387 */ /* 0x000fe20000100800 */
[C---:B--2---:R-:W-:Y:S02]  /*39050*/  HMMA.16816.F32.BF16 R8, R20.reuse, R8, R24 ;  /* 0x000000081408723c */ /* 0x044fe40000041818 */
[----:B------:R-:W2:Y:S01]  /*39060*/  LDL.LU.64 R26, [R1+0x1f88] ;  /* 0x001f8800011a7983 */ /* 0x000ea20000300a00 */
[----:B------:R-:W2:Y:S11]  /*39070*/  LDL.LU.64 R24, [R1+0x1f80] ;  /* 0x001f800001187983 */ /* 0x000eb60000300a00 */
[----:B------:R-:W-:Y:S09]  /*39080*/  @!UPT UIADD3 URZ, URZ, URZ, URZ ;  /* 0x0000003f3f3ff290 */ /* 0x000ff2000fffe03f */
[----:B------:R0:W-:Y:S01]  /*39090*/  STL.64 [R1+0x260], R8 ;  /* 0x0002600801007387 */ /* 0x0001e20000100a00 */
[----:B------:R2:W-:Y:S03]  /*390a0*/  STL.64 [R1+0x268], R10 ;  /* 0x0002680a01007387 */ /* 0x0005e60000100a00 */
[----:B0-----:R-:W2:Y:S02]  /*390b0*/  LDL.LU.64 R8, [R1+0x1f78] ;  /* 0x001f780001087983 */ /* 0x001ea40000300a00 */
[C---:B--2---:R-:W-:Y:S02]  /*390c0*/  HMMA.16816.F32.BF16 R8, R20.reuse, R8, R24 ;  /* 0x000000081408723c */ /* 0x044fe40000041818 */
[----:B------:R-:W2:Y:S01]  /*390d0*/  LDL.LU.64 R26, [R1+0x1f70] ;  /* 0x001f7000011a7983 */ /* 0x000ea20000300a00 */
[----:B------:R-:W2:Y:S11]  /*390e0*/  LDL.LU.64 R24, [R1+0x1f68] ;  /* 0x001f680001187983 */ /* 0x000eb60000300a00 */
[----:B------:R-:W-:Y:S09]  /*390f0*/  @!UPT UIADD3 URZ, URZ, URZ, URZ ;  /* 0x0000003f3f3ff290 */ /* 0x000ff2000fffe03f */
[----:B------:R-:W-:Y:S01]  /*39100*/  STL.64 [R1+0x250], R8 ;  /* 0x0002500801007387 */ /* 0x000fe20000100a00 */
[----:B------:R0:W-:Y:S03]  /*39110*/  STL.64 [R1+0x258], R10 ;  /* 0x0002580a01007387 */ /* 0x0001e60000100a00 */
[----:B0-----:R-:W2:Y:S01]  /*39120*/  LDL.LU.64 R10, [R1+0x1f60] ;  /* 0x001f6000010a7983 */ /* 0x001ea20000300a00 */
[----:B------:R-:W2:Y:S02]  /*39130*/  LDL.LU.64 R8, [R1+0x1f58] ;  /* 0x001f580001087983 */ /* 0x000ea40000300a00 */
[----:B------:R-:W3:Y:S01]  /*39140*/  LDL R29, [R1+0x10c4] ;  /* 0x0010c400011d7983 */ /* 0x000ee20000100800 */
[----:B--2---:R-:W-:Y:S01]  /*39150*/  HMMA.16816.F32.BF16 R20, R20, R8, R24 ;  /* 0x000000081414723c */ /* 0x004fe20000041818 */
[----:B------:R-:W2:Y:S01]  /*39160*/  LDL.LU.64 R26, [R1+0x1f50] ;  /* 0x001f5000011a7983 */ /* 0x000ea20000300a00 */
[----:B------:R-:W2:Y:S02]  /*39170*/  LDL.LU.64 R24, [R1+0x1f48] ;  /* 0x001f480001187983 */ /* 0x000ea40000300a00 */
[----:B------:R0:W-:Y:S02]  /*39180*/  STL.64 [R1+0x1ef8], R10 ;  /* 0x001ef80a01007387 */ /* 0x0001e40000100a00 */
[----:B0-----:R-:W2:Y:S11]  /*39190*/  LDL R10, [R1+0x88] ;  /* 0x00008800010a7983 */ /* 0x001eb60000100800 */
[----:B------:R-:W-:Y:S06]  /*391a0*/  @!UPT UIADD3 URZ, URZ, URZ, URZ ;  /* 0x0000003f3f3ff290 */ /* 0x000fec000fffe03f */
[----:B------:R-:W-:Y:S01]  /*391b0*/  STL.64 [R1+0x240], R20 ;  /* 0x0002401401007387 */ /* 0x000fe20000100a00 */
[----:B------:R0:W-:Y:S02]  /*391c0*/  STL.64 [R1+0x248], R22 ;  /* 0x0002481601007387 */ /* 0x0001e40000100a00 */
[----:B------:R-:W2:Y:S02]  /*391d0*/  LDL R11, [R1+0x8c] ;  /* 0x00008c00010b7983 */ /* 0x000ea40000100800 */
[----:B--2---:R1:W-:Y:S01]  /*391e0*/  STL.64 [R1+0x1f10], R10 ;  /* 0x001f100a01007387 */ /* 0x0043e20000100a00 */
[----:B0-----:R-:W2:Y:S02]  /*391f0*/  LDL R22, [R1+0xa8] ;  /* 0x0000a80001167983 */ /* 0x001ea40000100800 */
[----:B------:R-:W2:Y:S01]  /*39200*/  LDL R23, [R1+0xac] ;  /* 0x0000ac0001177983 */ /* 0x000ea20000100800 */
[----:B-1----:R-:W3:Y:S04]  /*39210*/  LDL.64 R10, [R1+0xe8] ;  /* 0x0000e800010a7983 */ /* 0x002ee80000100a00 */
[----:B--2---:R0:W-:Y:S01]  /*39220*/  STL.64 [R1+0x1f30], R22 ;  /* 0x001f301601007387 */ /* 0x0041e20000100a00 */
[----:B------:R-:W2:Y:S02]  /*39230*/  LDL.LU R20, [R1+0x130] ;  /* 0x0001300001147983 */ /* 0x000ea40000300800 */
[----:B------:R-:W2:Y:S01]  /*39240*/  LDL.LU R21, [R1+0x134] ;  /* 0x0001340001157983 */ /* 0x000ea20000300800 */
[----:B0-----:R-:W2:Y:S01]  /*39250*/  LDL.LU R22, [R1+0x138] ;  /* 0x0001380001167983 */ /* 0x001ea20000300800 */
[----:B------:R-:W2:Y:S02]  /*39260*/  LDL.LU R23, [R1+0x13c] ;  /* 0x00013c0001177983 */ /* 0x000ea40000300800 */
[----:B---3--:R-:W-:Y:S01]  /*39270*/  IMAD.MOV.U32 R5, RZ, RZ, R10 ;  /* 0x000000ffff057224 */ /* 0x008fe200078e000a */
[----:B------:R-:W-:Y:S01]  /*39280*/  MOV R4, R11 ;  /* 0x0000000b00047202 */ /* 0x000fe20000000f00 */
[C---:B--2---:R-:W-:Y:S11]  /*39290*/  HMMA.16816.F32.BF16 R20, R24.reuse, R10, R20 ;  /* 0x0000000a1814723c */ /* 0x044ff60000041814 */
[----:B------:R-:W-:Y:S11]  /*392a0*/  @!UPT UIADD3 URZ, URZ, URZ, URZ ;  /* 0x0000003f3f3ff290 */ /* 0x000ff6000fffe03f */
[----:B------:R-:W-:Y:S01]  /*392b0*/  @!UPT UIADD3 URZ, URZ, URZ, URZ ;  /* 0x0000003f3f3ff290 */ /* 0x000fe2000fffe03f */
[----:B------:R-:W-:Y:S01]  /*392c0*/  STL.64 [R1+0x230], R20 ;  /* 0x0002301401007387 */ /* 0x000fe20000100a00 */
[----:B------:R-:W-:Y:S02]  /*392d0*/  STL.64 [R1+0x238], R22 ;  /* 0x0002381601007387 */ /* 0x000fe40000100a00 */
[----:B------:R-:W2:Y:S01]  /*392e0*/  LDL.64 R10, [R1+0x98] ;  /* 0x00009800010a7983 */ /* 0x000ea20000100a00 */
[C---:B----4-:R-:W-:Y:S01]  /*392f0*/  HMMA.16816.F32.BF16 R12, R24.reuse, R18, R12 ;  /* 0x00000012180c723c */ /* 0x050fe2000004180c */
[----:B--2---:R-:W-:Y:S11]  /*39300*/  STL.64 [R1+0x1f28], R10 ;  /* 0x001f280a01007387 */ /* 0x004ff60000100a00 */
[----:B------:R-:W-:Y:S11]  /*39310*/  @!UPT UIADD3 URZ, URZ, URZ, URZ ;  /* 0x0000003f3f3ff290 */ /* 0x000ff6000fffe03f */
[----:B------:R0:W-:Y:S02]  /*39320*/  STL.64 [R1+0x220], R12 ;  /* 0x0002200c01007387 */ /* 0x0001e40000100a00 */
[----:B------:R1:W-:Y:S02]  /*39330*/  STL.64 [R1+0x228], R14 ;  /* 0x0002280e01007387 */ /* 0x0003e40000100a00 */
[----:B------:R2:W-:Y:S01]  /*39340*/  STL.64 [R1+0x1ec8], R18 ;  /* 0x001ec81201007387 */ /* 0x0005e20000100a00 */
[----:B0-----:R-:W3:Y:S01]  /*39350*/  LDL.LU R12, [R1+0x100] ;  /* 0x00010000010c7983 */ /* 0x001ee20000300800 */
[----:B------:R-:W3:Y:S02]  /*39360*/  LDL.LU R13, [R1+0x104] ;  /* 0x00010400010d7983 */ /* 0x000ee40000300800 */
[----:B-1----:R-:W4:Y:S02]  /*39370*/  LDL.LU R14, [R1+0x108] ;  /* 0x00010800010e7983 */ /* 0x002f240000300800 */
[----:B------:R-:W4:Y:S01]  /*39380*/  LDL.LU R15, [R1+0x10c] ;  /* 0x00010c00010f7983 */ /* 0x000f220000300800 */
[----:B--2---:R-:W-:Y:S01]  /*39390*/  MOV R18, R5 ;  /* 0x0000000500127202 */ /* 0x004fe20000000f00 */
[----:B------:R-:W-:Y:S01]  /*393a0*/  IMAD.MOV.U32 R19, RZ, RZ, R4 ;  /* 0x000000ffff137224 */ /* 0x000fe200078e0004 */
[----:B----4-:R-:W-:Y:S01]  /*393b0*/  STL.64 [R1+0x1f40], R14 ;  /* 0x001f400e01007387 */ /* 0x010fe20000100a00 */
[----:B---3--:R0:W-:Y:S03]  /*393c0*/  STL.64 [R1+0x1f38], R12 ;  /* 0x001f380c01007387 */ /* 0x0081e60000100a00 */
[----:B0-----:R-:W2:Y:S01]  /*393d0*/  LDL.LU R12, [R1+0x110] ;  /* 0x00011000010c7983 */ /* 0x001ea20000300800 */
[----:B------:R-:W2:Y:S02]  /*393e0*/  LDL.LU R13, [R1+0x114] ;  /* 0x00011400010d7983 */ /* 0x000ea40000300800 */
[----:B------:R-:W2:Y:S02]  /*393f0*/  LDL.LU R14, [R1+0x118] ;  /* 0x00011800010e7983 */ /* 0x000ea40000300800 */
[----:B------:R-:W2:Y:S01]  /*39400*/  LDL.LU R15, [R1+0x11c] ;  /* 0x00011c00010f7983 */ /* 0x000ea20000300800 */
[----:B------:R-:W3:Y:S01]  /*39410*/  LDL.64 R22, [R1+0xb8] ;  /* 0x0000b80001167983 */ /* 0x000ee20000100a00 */
[----:B------:R-:W4:Y:S02]  /*39420*/  LDL.LU R8, [R1+0xf0] ;  /* 0x0000f00001087983 */ /* 0x000f240000300800 */
[----:B------:R-:W4:Y:S02]  /*39430*/  LDL.LU R9, [R1+0xf4] ;  /* 0x0000f40001097983 */ /* 0x000f240000300800 */
[----:B------:R-:W4:Y:S01]  /*39440*/  LDL.LU R10, [R1+0xf8] ;  /* 0x0000f800010a7983 */ /* 0x000f220000300800 */
[----:B------:R-:W4:Y:S01]  /*39450*/  LDL.LU R11, [R1+0xfc] ;  /* 0x0000fc00010b7983 */ /* 0x000f220000300800 */
[----:B------:R0:W-:Y:S02]  /*39460*/  STL.64 [R1+0x1ef0], R18 ;  /* 0x001ef01201007387 */ /* 0x0001e40000100a00 */
[----:B------:R-:W2:Y:S02]  /*39470*/  LDL.LU R16, [R1+0x30] ;  /* 0x0000300001107983 */ /* 0x000ea40000300800 */
[----:B------:R-:W2:Y:S01]  /*39480*/  LDL.LU R17, [R1+0x34] ;  /* 0x0000340001117983 */ /* 0x000ea20000300800 */
[----:B0-----:R-:W2:Y:S01]  /*39490*/  LDL.LU R18, [R1+0x38] ;  /* 0x0000380001127983 */ /* 0x001ea20000300800 */
[----:B------:R-:W2:Y:S03]  /*394a0*/  LDL.LU R19, [R1+0x3c] ;  /* 0x00003c0001137983 */ /* 0x000ea60000300800 */
[----:B--2---:R-:W-:Y:S01]  /*394b0*/  STL.64 [R1+0x1f08], R18 ;  /* 0x001f081201007387 */ /* 0x004fe20000100a00 */
[----:B------:R0:W-:Y:S03]  /*394c0*/  STL.64 [R1+0x1f00], R16 ;  /* 0x001f001001007387 */ /* 0x0001e60000100a00 */
[----:B0-----:R-:W2:Y:S01]  /*394d0*/  LDL.LU R16, [R1+0x50] ;  /* 0x0000500001107983 */ /* 0x001ea20000300800 */
[----:B------:R-:W2:Y:S02]  /*394e0*/  LDL.LU R17, [R1+0x54] ;  /* 0x0000540001117983 */ /* 0x000ea40000300800 */
[----:B------:R-:W2:Y:S02]  /*394f0*/  LDL.LU R18, [R1+0x58] ;  /* 0x0000580001127983 */ /* 0x000ea40000300800 */
[----:B------:R-:W2:Y:S01]  /*39500*/  LDL.LU R19, [R1+0x5c] ;  /* 0x00005c0001137983 */ /* 0x000ea20000300800 */
[C---:B------:R-:W-:Y:S01]  /*39510*/  HMMA.16816.F32.BF16 R12, R24.reuse, R6, R12 ;  /* 0x00000006180c723c */ /* 0x040fe2000004180c */
        /* <DEDUP_REMOVED lines=10> */
[----:B------:R-:W3:Y:S02]  /*395c0*/  LDL.LU.64 R12, [R1+0x1f38] ;  /* 0x001f3800010c7983 */ /* 0x000ee40000300a00 */
[----:B------:R0:W-:Y:S02]  /*395d0*/  STL.64 [R1+0x1ec0], R6 ;  /* 0x001ec00601007387 */ /* 0x0001e40000100a00 */
[----:B------:R-:W2:Y:S01]  /*395e0*/  LDL.LU R4, [R1+0x10] ;  /* 0x0000100001047983 */ /* 0x000ea20000300800 */
[----:B------:R-:W2:Y:S04]  /*395f0*/  LDL.LU R5, [R1+0x14] ;  /* 0x0000140001057983 */ /* 0x000ea80000300800 */
[----:B0-----:R-:W2:Y:S01]  /*39600*/  LDL.LU R6, [R1+0x18] ;  /* 0x0000180001067983 */ /* 0x001ea20000300800 */
[----:B------:R-:W2:Y:S01]  /*39610*/  LDL.LU R7, [R1+0x1c] ;  /* 0x00001c0001077983 */ /* 0x000ea20000300800 */
[C---:B---3--:R-:W-:Y:S02]  /*39620*/  HMMA.16816.F32.BF16 R12, R24.reuse, R22, R12 ;  /* 0x00000016180c723c */ /* 0x048fe4000004180c */
[----:B--2---:R-:W-:Y:S01]  /*39630*/  STL.64 [R1+0x1ed8], R6 ;  /* 0x001ed80601007387 */ /* 0x004fe20000100a00 */
[----:B------:R0:W-:Y:S03]  /*39640*/  STL.64 [R1+0x1ed0], R4 ;  /* 0x001ed00401007387 */ /* 0x0001e60000100a00 */
[----:B0-----:R-:W2:Y:S01]  /*39650*/  LDL.LU R4, [R1+0x20] ;  /* 0x0000200001047983 */ /* 0x001ea20000300800 */
[----:B------:R-:W2:Y:S11]  /*39660*/  LDL.LU R5, [R1+0x24] ;  /* 0x0000240001057983 */ /* 0x000eb60000300800 */
[----:B------:R-:W-:Y:S05]  /*39670*/  @!UPT UIADD3 URZ, URZ, URZ, URZ ;  /* 0x0000003f3f3ff290 */ /* 0x000fea000fffe03f */
[----:B------:R-:W-:Y:S02]  /*39680*/  STL.64 [R1+0x200], R12 ;  /* 0x0002000c01007387 */ /* 0x000fe40000100a00 */
[----:B------:R0:W-:Y:S02]  /*39690*/  STL.64 [R1+0x208], R14 ;  /* 0x0002080e01007387 */ /* 0x0001e40000100a00 */
[----:B0-----:R-:W-:Y:S01]  /*396a0*/  IMAD.MOV.U32 R15, RZ, RZ, R22 ;  /* 0x000000ffff0f7224 */ /* 0x001fe200078e0016 */
[----:B------:R-:W-:Y:S02]  /*396b0*/  MOV R14, R23 ;  /* 0x00000017000e7202 */ /* 0x000fe40000000f00 */
[----:B------:R-:W4:Y:S02]  /*396c0*/  LDL.LU.64 R22, [R1+0x1f30] ;  /* 0x001f300001167983 */ /* 0x000f240000300a00 */
[C---:B----4-:R-:W-:Y:S11]  /*396d0*/  HMMA.16816.F32.BF16 R8, R24.reuse, R22, R8 ;  /* 0x000000161808723c */ /* 0x050ff60000041808 */
[----:B------:R-:W-:Y:S11]  /*396e0*/  @!UPT UIADD3 URZ, URZ, URZ, URZ ;  /* 0x0000003f3f3ff290 */ /* 0x000ff6000fffe03f */
[----:B------:R-:W-:Y:S01]  /*396f0*/  @!UPT UIADD3 URZ, URZ, URZ, URZ ;  /* 0x0000003f3f3ff290 */ /* 0x000fe2000fffe03f */
[----:B------:R-:W-:Y:S01]  /*39700*/  STL.64 [R1+0x1f0], R8 ;  /* 0x0001f00801007387 */ /* 0x000fe20000100a00 */
[----:B------:R0:W-:Y:S03]  /*39710*/  STL.64 [R1+0x1f8], R10 ;  /* 0x0001f80a01007387 */ /* 0x0001e60000100a00 */
[----:B0-----:R-:W3:Y:S02]  /*39720*/  LDL.LU.64 R10, [R1+0x1f28] ;  /* 0x001f2800010a7983 */ /* 0x001ee40000300a00 */
[C---:B---3--:R-:W-:Y:S01]  /*39730*/  HMMA.16816.F32.BF16 R16, R24.reuse, R10, R16 ;  /* 0x0000000a1810723c */ /* 0x048fe20000041810 */
[----:B------:R-:W-:Y:S01]  /*39740*/  MOV R13, R10 ;  /* 0x0000000a000d7202 */ /* 0x000fe20000000f00 */
[----:B------:R-:W-:Y:S11]  /*39750*/  IMAD.MOV.U32 R12, RZ, RZ, R11 ;  /* 0x000000ffff0c7224 */ /* 0x000ff600078e000b */
[----:B------:R-:W-:Y:S10]  /*39760*/  @!UPT UIADD3 URZ, URZ, URZ, URZ ;  /* 0x0000003f3f3ff290 */ /* 0x000ff4000fffe03f */
[----:B------:R-:W-:Y:S01]  /*39770*/  STL.64 [R1+0x1e0], R16 ;  /* 0x0001e01001007387 */ /* 0x000fe20000100a00 */
[----:B------:R0:W-:Y:S03]  /*39780*/  STL.64 [R1+0x1e8], R18 ;  /* 0x0001e81201007387 */ /* 0x0001e60000100a00 */
[----:B0-----:R-:W3:Y:S01]  /*39790*/  LDL.LU.64 R18, [R1+0x1f20] ;  /* 0x001f200001127983 */ /* 0x001ee20000300a00 */
[----:B------:R-:W3:Y:S02]  /*397a0*/  LDL.LU.64 R16, [R1+0x1f18] ;  /* 0x001f180001107983 */ /* 0x000ee40000300a00 */
[----:B------:R-:W3:Y:S02]  /*397b0*/  LDL.LU.64 R10, [R1+0x1f10] ;  /* 0x001f1000010a7983 */ /* 0x000ee40000300a00 */
[C---:B---3--:R-:W-:Y:S01]  /*397c0*/  HMMA.16816.F32.BF16 R8, R24.reuse, R10, R16 ;  /* 0x0000000a1808723c */ /* 0x048fe20000041810 */
[----:B------:R-:W3:Y:S01]  /*397d0*/  LDL.LU.64 R18, [R1+0x1f08] ;  /* 0x001f080001127983 */ /* 0x000ee20000300a00 */
[----:B------:R-:W3:Y:S11]  /*397e0*/  LDL.LU.64 R16, [R1+0x1f00] ;  /* 0x001f000001107983 */ /* 0x000ef60000300a00 */
[----:B------:R-:W-:Y:S10]  /*397f0*/  @!UPT UIADD3 URZ, URZ, URZ, URZ ;  /* 0x0000003f3f3ff290 */ /* 0x000ff4000fffe03f */
[----:B------:R-:W-:Y:S01]  /*39800*/  STL.64 [R1+0x1c0], R8 ;  /* 0x0001c00801007387 */ /* 0x000fe20000100a00 */
[----:B------:R0:W-:Y:S03]  /*39810*/  STL.64 [R1+0x1c8], R10 ;  /* 0x0001c80a01007387 */ /* 0x0001e60000100a00 */
[----:B0-----:R-:W3:Y:S01]  /*39820*/  LDL.LU.64 R10, [R1+0x1ef8] ;  /* 0x001ef800010a7983 */ /* 0x001ee20000300a00 */
[----:B------:R-:W-:Y:S02]  /*39830*/  MOV R6, R2 ;  /* 0x0000000200067202 */ /* 0x000fe40000000f00 */
[----:B------:R-:W-:Y:S01]  /*39840*/  MOV R7, R0 ;  /* 0x0000000000077202 */ /* 0x000fe20000000f00 */
[----:B---3--:R-:W-:Y:S01]  /*39850*/  HMMA.16816.F32.BF16 R24, R24, R10, R16 ;  /* 0x0000000a1818723c */ /* 0x008fe20000041810 */
[----:B------:R-:W2:Y:S01]  /*39860*/  LDL.LU.64 R18, [R1+0x1ef0] ;  /* 0x001ef00001127983 */ /* 0x000ea20000300a00 */
[----:B------:R-:W-:-:S02]  /*39870*/  MOV R2, R10 ;  /* 0x0000000a00027202 */ /* 0x000fc40000000f00 */
[----:B------:R-:W-:Y:S11]  /*39880*/  MOV R0, R11 ;  /* 0x0000000b00007202 */ /* 0x000ff60000000f00 */
[----:B------:R-:W-:Y:S08]  /*39890*/  @!UPT UIADD3 URZ, URZ, URZ, URZ ;  /* 0x0000003f3f3ff290 */ /* 0x000ff0000fffe03f */
[----:B------:R-:W-:Y:S01]  /*398a0*/  STL.64 [R1+0x1b0], R24 ;  /* 0x0001b01801007387 */ /* 0x000fe20000100a00 */
[----:B------:R-:W-:Y:S02]  /*398b0*/  STL.64 [R1+0x1b8], R26 ;  /* 0x0001b81a01007387 */ /* 0x000fe40000100a00 */
[----:B------:R-:W2:Y:S02]  /*398c0*/  LDL.LU.64 R10, [R1+0x1ee8] ;  /* 0x001ee800010a7983 */ /* 0x000ea40000300a00 */
[----:B------:R-:W2:Y:S02]  /*398d0*/  LDL.LU.64 R8, [R1+0x1ee0] ;  /* 0x001ee00001087983 */ /* 0x000ea40000300a00 */
[C---:B--2---:R-:W-:Y:S01]  /*398e0*/  HMMA.16816.F32.BF16 R16, R8.reuse, R18, R4 ;  /* 0x000000120810723c */ /* 0x044fe20000041804 */
[----:B------:R-:W2:Y:S01]  /*398f0*/  LDL.LU.64 R6, [R1+0x1ed8] ;  /* 0x001ed80001067983 */ /* 0x000ea20000300a00 */
[----:B------:R-:W2:Y:S11]  /*39900*/  LDL.LU.64 R4, [R1+0x1ed0] ;  /* 0x001ed00001047983 */ /* 0x000eb60000300a00 */
[----:B------:R-:W-:Y:S10]  /*39910*/  @!UPT UIADD3 URZ, URZ, URZ, URZ ;  /* 0x0000003f3f3ff290 */ /* 0x000ff4000fffe03f */
[----:B------:R-:W-:Y:S01]  /*39920*/  STL.64 [R1+0x1a0], R16 ;  /* 0x0001a01001007387 */ /* 0x000fe20000100a00 */
[----:B------:R0:W-:Y:S03]  /*39930*/  STL.64 [R1+0x1a8], R18 ;  /* 0x0001a81201007387 */ /* 0x0001e60000100a00 */
[----:B0-----:R-:W2:Y:S02]  /*39940*/  LDL.LU.64 R18, [R1+0x1ec8] ;  /* 0x001ec80001127983 */ /* 0x001ea40000300a00 */
[C---:B--2---:R-:W-:Y:S02]  /*39950*/  HMMA.16816.F32.BF16 R16, R8.reuse, R18, R4 ;  /* 0x000000120810723c */ /* 0x044fe40000041804 */
[----:B------:R-:W2:Y:S11]  /*39960*/  LDL.LU.64 R6, [R1+0x1ec0] ;  /* 0x001ec00001067983 */ /* 0x000eb60000300a00 */
[----:B------:R-:W-:Y:S10]  /*39970*/  @!UPT UIADD3 URZ, URZ, URZ, URZ ;  /* 0x0000003f3f3ff290 */ /* 0x000ff4000fffe03f */
[----:B------:R-:W-:Y:S01]  /*39980*/  STL.64 [R1+0x190], R16 ;  /* 0x0001901001007387 */ /* 0x000fe20000100a00 */
[----:B------:R0:W-:Y:S03]  /*39990*/  STL.64 [R1+0x198], R18 ;  /* 0x0001981201007387 */ /* 0x0001e60000100a00 */
[----:B0-----:R-:W2:Y:S01]  /*399a0*/  LDL.LU.64 R18, [R1+0x1eb8] ;  /* 0x001eb80001127983 */ /* 0x001ea20000300a00 */
[----:B------:R-:W2:Y:S02]  /*399b0*/  LDL.LU.64 R16, [R1+0x1eb0] ;  /* 0x001eb00001107983 */ /* 0x000ea40000300a00 */
[----:B--2---:R-:W-:Y:S01]  /*399c0*/  HMMA.16816.F32.BF16 R4, R8, R6, R16 ;  /* 0x000000060804723c */ /* 0x004fe20000041810 */
[----:B------:R-:W2:Y:S11]  /*399d0*/  LDL.LU R19, [R1+0x1ea8] ;  /* 0x001ea80001137983 */ /* 0x000eb60000300800 */
[----:B------:R-:W-:Y:S11]  /*399e0*/  @!UPT UIADD3 URZ, URZ, URZ, URZ ;  /* 0x0000003f3f3ff290 */ /* 0x000ff6000fffe03f */
[----:B------:R-:W-:Y:S01]  /*399f0*/  STL.64 [R1+0x170], R4 ;  /* 0x0001700401007387 */ /* 0x000fe20000100a00 */
[----:B------:R0:W-:Y:S03]  /*39a00*/  STL.64 [R1+0x178], R6 ;  /* 0x0001780601007387 */ /* 0x0001e60000100a00 */
[----:B0-----:R-:W3:Y:S01]  /*39a10*/  LDL.LU.64 R6, [R1+0x1ea0] ;  /* 0x001ea00001067983 */ /* 0x001ee20000300a00 */
[----:B------:R-:W3:Y:S02]  /*39a20*/  LDL.LU.64 R4, [R1+0x1e98] ;  /* 0x001e980001047983 */ /* 0x000ee40000300a00 */
[----:B------:R-:W-:Y:S01]  /*39a30*/  IMAD.MOV.U32 R26, RZ, RZ, R15 ;  /* 0x000000ffff1a7224 */ /* 0x000fe200078e000f */
[----:B------:R-:W-:-:S07]  /*39a40*/  MOV R27, R14 ;  /* 0x0000000e001b7202 */ /* 0x000fce0000000f00 */
[C---:B---3--:R-:W-:Y:S07]  /*39a50*/  HMMA.16816.F32.BF16 R24, R8.reuse, R26, R4 ;  /* 0x0000001a0818723c */ /* 0x048fee0000041804 */
[----:B------:R-:W-:Y:S01]  /*39a60*/  MOV R6, R13 ;  /* 0x0000000d00067202 */ /* 0x000fe20000000f00 */
[----:B------:R-:W-:Y:S02]  /*39a70*/  IMAD.MOV.U32 R7, RZ, RZ, R12 ;  /* 0x000000ffff077224 */ /* 0x000fe400078e000c */
[----:B--2---:R-:W0:Y:S02]  /*39a80*/  LDSM.16.M88.4 R12, [R19+0x1a080] ;  /* 0x01a08000130c783b */ /* 0x004e240000000200 */
[----:B------:R-:W1:Y:S11]  /*39a90*/  LDSM.16.M88.4 R16, [R19+0x1b080] ;  /* 0x01b080001310783b */ /* 0x000e760000000200 */
[----:B------:R-:W-:Y:S01]  /*39aa0*/  STL.64 [R1+0x160], R24 ;  /* 0x0001601801007387 */ /* 0x000fe20000100a00 */
[----:B------:R-:W-:Y:S02]  /*39ab0*/  STL.64 [R1+0x168], R26 ;  /* 0x0001681a01007387 */ /* 0x000fe40000100a00 */
[----:B------:R2:W-:Y:S02]  /*39ac0*/  STL.64 [R1+0x1e90], R6 ;  /* 0x001e900601007387 */ /* 0x0005e40000100a00 */
[----:B------:R-:W3:Y:S01]  /*39ad0*/  LDL.LU R4, [R1+0x40] ;  /* 0x0000400001047983 */ /* 0x000ee20000300800 */
[----:B------:R-:W3:Y:S04]  /*39ae0*/  LDL.LU R5, [R1+0x44] ;  /* 0x0000440001057983 */ /* 0x000ee80000300800 */
[----:B--2---:R-:W3:Y:S01]  /*39af0*/  LDL.LU R6, [R1+0x48] ;  /* 0x0000480001067983 */ /* 0x004ee20000300800 */
[----:B------:R-:W3:Y:S02]  /*39b00*/  LDL.LU R7, [R1+0x4c] ;  /* 0x00004c0001077983 */ /* 0x000ee40000300800 */
[----:B------:R-:W2:Y:S01]  /*39b10*/  LDL.LU.64 R26, [R1+0x88] ;  /* 0x00008800011a7983 */ /* 0x000ea20000300a00 */
[----:B0-----:R-:W-:Y:S01]  /*39b20*/  STL.64 [R1+0x1e88], R14 ;  /* 0x001e880e01007387 */ /* 0x001fe20000100a00 */
[----:B------:R0:W-:Y:S03]  /*39b30*/  STL.64 [R1+0x1e80], R12 ;  /* 0x001e800c01007387 */ /* 0x0001e60000100a00 */
[----:B0-----:R-:W2:Y:S01]  /*39b40*/  LDL.LU R12, [R1+0x2f0] ;  /* 0x0002f000010c7983 */ /* 0x001ea20000300800 */
[----:B------:R-:W2:Y:S02]  /*39b50*/  LDL.LU R13, [R1+0x2f4] ;  /* 0x0002f400010d7983 */ /* 0x000ea40000300800 */
[----:B------:R-:W2:Y:S02]  /*39b60*/  LDL.LU R14, [R1+0x2f8] ;  /* 0x0002f800010e7983 */ /* 0x000ea40000300800 */
[----:B------:R-:W2:Y:S01]  /*39b70*/  LDL.LU R15, [R1+0x2fc] ;  /* 0x0002fc00010f7983 */ /* 0x000ea20000300800 */
[----:B-1----:R0:W-:Y:S02]  /*39b80*/  STL.64 [R1+0x1e10], R18 ;  /* 0x001e101201007387 */ /* 0x0021e40000100a00 */
[----:B0-----:R-:W-:Y:S01]  /*39b90*/  MOV R19, R28 ;  /* 0x0000001c00137202 */ /* 0x001fe20000000f00 */
[----:B---3--:R-:W-:Y:S01]  /*39ba0*/  HMMA.16816.F32.BF16 R4, R8, R22, R4 ;  /* 0x000000160804723c */ /* 0x008fe20000041804 */
[----:B------:R-:W0:Y:S11]  /*39bb0*/  LDSM.16.M88.4 R20, [R3+0x18080] ;  /* 0x018080000314783b */ /* 0x000e360000000200 */
[----:B------:R-:W-:Y:S11]  /*39bc0*/  @!UPT UIADD3 URZ, URZ, URZ, URZ ;  /* 0x0000003f3f3ff290 */ /* 0x000ff6000fffe03f */
[----:B------:R-:W-:Y:S01]  /*39bd0*/  STL.64 [R1+0x150], R4 ;  /* 0x0001500401007387 */ /* 0x000fe20000100a00 */
[----:B------:R-:W-:Y:S02]  /*39be0*/  STL.64 [R1+0x158], R6 ;  /* 0x0001580601007387 */ /* 0x000fe40000100a00 */
[----:B------:R-:W1:Y:S04]  /*39bf0*/  LDSM.16.M88.4 R4, [R29+0x80] ;  /* 0x000080001d04783b */ /* 0x000e680000000200 */
[----:B------:R3:W-:Y:S02]  /*39c00*/  STL.64 [R1+0x1e08], R16 ;  /* 0x001e081001007387 */ /* 0x0007e40000100a00 */
[----:B---3--:R-:W3:Y:S01]  /*39c10*/  LDL.LU R16, [R1+0x1d0] ;  /* 0x0001d00001107983 */ /* 0x008ee20000300800 */
[----:B------:R-:W3:Y:S02]  /*39c20*/  LDL.LU R17, [R1+0x1d4] ;  /* 0x0001d40001117983 */ /* 0x000ee40000300800 */
[----:B------:R-:W3:Y:S02]  /*39c30*/  LDL.LU R18, [R1+0x1d8] ;  /* 0x0001d80001127983 */ /* 0x000ee40000300800 */
[----:B0-----:R-:W-:Y:S01]  /*39c40*/  STL.64 [R1+0x1d48], R22 ;  /* 0x001d481601007387 */ /* 0x001fe20000100a00 */
[----:B------:R-:W-:Y:S04]  /*39c50*/  STL.64 [R1+0x1d40], R20 ;  /* 0x001d401401007387 */ /* 0x000fe80000100a00 */
[----:B-1----:R-:W-:Y:S01]  /*39c60*/  STL.64 [R1+0x60], R4 ;  /* 0x0000600401007387 */ /* 0x002fe20000100a00 */
[----:B------:R0:W-:Y:S01]  /*39c70*/  STL.64 [R1+0x68], R6 ;  /* 0x0000680601007387 */ /* 0x0001e20000100a00 */
[----:B------:R-:W-:-:S02]  /*39c80*/  MOV R28, R7 ;  /* 0x00000007001c7202 */ /* 0x000fc40000000f00 */
[----:B0-----:R-:W3:Y:S03]  /*39c90*/  LDL.LU.64 R6, [R1+0x1e90] ;  /* 0x001e900001067983 */ /* 0x001ee60000300a00 */
[----:B------:R-:W-:Y:S01]  /*39ca0*/  STL [R1+0x1b44], R28 ;  /* 0x001b441c01007387 */ /* 0x000fe20000100800 */
[----:B------:R-:W-:Y:S01]  /*39cb0*/  MOV R22, R2 ;  /* 0x0000000200167202 */ /* 0x000fe20000000f00 */
[----:B------:R-:W-:Y:S01]  /*39cc0*/  IMAD.MOV.U32 R23, RZ, RZ, R0 ;  /* 0x000000ffff177224 */ /* 0x000fe200078e0000 */
[C---:B--2---:R-:W-:Y:S08]  /*39cd0*/  HMMA.16816.F32.BF16 R12, R8.reuse, R26, R12 ;  /* 0x0000001a080c723c */ /* 0x044ff0000004180c */
[----:B---3--:R-:W-:Y:S01]  /*39ce0*/  HMMA.16816.F32.BF16 R16, R8, R6, R16 ;  /* 0x000000060810723c */ /* 0x008fe20000041810 */
[----:B------:R-:W0:Y:S11]  /*39cf0*/  LDSM.16.M88.4 R4, [R29+0x2080] ;  /* 0x002080001d04783b */ /* 0x000e360000000200 */
[----:B------:R-:W-:Y:S11]  /*39d00*/  @!UPT UIADD3 URZ, URZ, URZ, URZ ;  /* 0x0000003f3f3ff290 */ /* 0x000ff6000fffe03f */
[----:B------:R-:W-:Y:S01]  /*39d10*/  STL.64 [R1+0x140], R16 ;  /* 0x0001401001007387 */ /* 0x000fe20000100a00 */
[----:B------:R-:W-:Y:S02]  /*39d20*/  STL.64 [R1+0x148], R18 ;  /* 0x0001481201007387 */ /* 0x000fe40000100a00 */
[----:B------:R-:W-:Y:S01]  /*39d30*/  LDSM.16.M88.4 R16, [R29+0x6080] ;  /* 0x006080001d10783b */ /* 0x000fe20000000200 */
[----:B0-----:R-:W-:Y:S01]  /*39d40*/  STL.64 [R1+0x50], R4 ;  /* 0x0000500401007387 */ /* 0x001fe20000100a00 */
[----:B------:R-:W-:Y:S02]  /*39d50*/  MOV R2, R4 ;  /* 0x0000000400027202 */ /* 0x000fe40000000f00 */
[----:B------:R-:W-:Y:S02]  /*39d60*/  STL.64 [R1+0x58], R6 ;  /* 0x0000580601007387 */ /* 0x000fe40000100a00 */
[----:B------:R-:W-:Y:S02]  /*39d70*/  IMAD.MOV.U32 R0, RZ, RZ, R5 ;  /* 0x000000ffff007224 */ /* 0x000fe400078e0005 */
[----:B------:R-:W0:Y:S04]  /*39d80*/  LDSM.16.M88.4 R4, [R29+0x4080] ;  /* 0x004080001d04783b */ /* 0x000e280000000200 */
[----:B------:R-:W-:Y:S01]  /*39d90*/  STL [R1+0x1e3c], R0 ;  /* 0x001e3c0001007387 */ /* 0x000fe20000100800 */
[----:B------:R-:W-:Y:S03]  /*39da0*/  STL [R1+0x1e38], R2 ;  /* 0x001e380201007387 */ /* 0x000fe60000100800 */
[----:B0-----:R-:W-:Y:S01]  /*39db0*/  STL.64 [R1+0x40], R4 ;  /* 0x0000400401007387 */ /* 0x001fe20000100a00 */
[----:B------:R-:W-:Y:S02]  /*39dc0*/  STL.64 [R1+0x48], R6 ;  /* 0x0000480601007387 */ /* 0x000fe40000100a00 */
[----:B------:R-:W0:Y:S02]  /*39dd0*/  LDSM.16.M88.4 R4, [R29+0x8080] ;  /* 0x008080001d04783b */ /* 0x000e240000000200 */
[----:B0-----:R-:W-:Y:S02]  /*39de0*/  STL.64 [R1+0x20], R4 ;  /* 0x0000200401007387 */ /* 0x001fe40000100a00 */
[----:B------:R-:W-:Y:S02]  /*39df0*/  STL.64 [R1+0x30], R16 ;  /* 0x0000301001007387 */ /* 0x000fe40000100a00 */
[----:B------:R-:W-:Y:S02]  /*39e00*/  STL.64 [R1+0x38], R18 ;  /* 0x0000381201007387 */ /* 0x000fe40000100a00 */
[----:B------:R-:W-:Y:S01]  /*39e10*/  STL.64 [R1+0x28], R6 ;  /* 0x0000280601007387 */ /* 0x000fe20000100a00 */
[----:B------:R-:W-:Y:S01]  /*39e20*/  MOV R28, R5 ;  /* 0x00000005001c7202 */ /* 0x000fe20000000f00 */
[----:B------:R-:W-:Y:S04]  /*39e30*/  LDSM.16.M88.4 R16, [R29+0xa080] ;  /* 0x00a080001d10783b */ /* 0x000fe80000000200 */
[----:B------:R-:W0:Y:S04]  /*39e40*/  LDSM.16.M88.4 R4, [R29+0xc080] ;  /* 0x00c080001d04783b */ /* 0x000e280000000200 */
[----:B------:R1:W-:Y:S04]  /*39e50*/  STL [R1+0x1d38], R28 ;  /* 0x001d381c01007387 */ /* 0x0003e80000100800 */
[----:B0-----:R-:W-:Y:S01]  /*39e60*/  STL.64 [R1], R4 ;  /* 0x0000000401007387 */ /* 0x001fe20000100a00 */
[----:B------:R-:W-:Y:S02]  /*39e70*/  STL.64 [R1+0x10], R16 ;  /* 0x0000101001007387 */ /* 0x000fe40000100a00 */
[----:B------:R-:W-:Y:S02]  /*39e80*/  STL.64 [R1+0x18], R18 ;  /* 0x0000181201007387 */ /* 0x000fe40000100a00 */
[----:B------:R-:W-:Y:S01]  /*39e90*/  STL.64 [R1+0x8], R6 ;  /* 0x0000080601007387 */ /* 0x000fe20000100a00 */
[----:B-1----:R-:W-:-:S02]  /*39ea0*/  MOV R28, R5 ;  /* 0x00000005001c7202 */ /* 0x002fc40000000f00 */
[----:B------:R-:W0:Y:S04]  /*39eb0*/  LDSM.16.M88.4 R4, [R29+0xe080] ;  /* 0x00e080001d04783b */ /* 0x000e280000000200 */
[----:B0-----:R-:W-:Y:S01]  /*39ec0*/  STL [R1+0x1b2c], R6 ;  /* 0x001b2c0601007387 */ /* 0x001fe20000100800 */
[----:B------:R-:W-:Y:S02]  /*39ed0*/  STL [R1+0x1b28], R7 ;  /* 0x001b280701007387 */ /* 0x000fe40000100800 */
[----:B------:R-:W-:Y:S02]  /*39ee0*/  STL.64 [R1+0x1d50], R4 ;  /* 0x001d500401007387 */ /* 0x000fe40000100a00 */
[----:B------:R0:W-:Y:S01]  /*39ef0*/  STL.64 [R1+0x130], R12 ;  /* 0x0001300c01007387 */ /* 0x0001e20000100a00 */
[----:B------:R1:W-:Y:S04]  /*39f00*/  STL.64 [R1+0x138], R14 ;  /* 0x0001380e01007387 */ /* 0x0003e80000100a00 */
[----:B0-----:R-:W2:Y:S01]  /*39f10*/  LDL.LU R12, [R1+0x290] ;  /* 0x00029000010c7983 */ /* 0x001ea20000300800 */
[----:B------:R-:W2:Y:S02]  /*39f20*/  LDL.LU R13, [R1+0x294] ;  /* 0x00029400010d7983 */ /* 0x000ea40000300800 */
[----:B-1----:R-:W2:Y:S02]  /*39f30*/  LDL.LU R14, [R1+0x298] ;  /* 0x00029800010e7983 */ /* 0x002ea40000300800 */
[----:B------:R-:W2:Y:S01]  /*39f40*/  LDL.LU R15, [R1+0x29c] ;  /* 0x00029c00010f7983 */ /* 0x000ea20000300800 */
[----:B------:R-:W3:Y:S01]  /*39f50*/  LDL.LU R16, [R1+0x350] ;  /* 0x0003500001107983 */ /* 0x000ee20000300800 */
[----:B------:R-:W3:Y:S02]  /*39f60*/  LDL.LU R17, [R1+0x354] ;  /* 0x0003540001117983 */ /* 0x000ee40000300800 */
[----:B------:R-:W3:Y:S02]  /*39f70*/  LDL.LU R18, [R1+0x358] ;  /* 0x0003580001127983 */ /* 0x000ee40000300800 */
[----:B------:R-:W3:Y:S01]  /*39f80*/  LDL.LU R19, [R1+0x35c] ;  /* 0x00035c0001137983 */ /* 0x000ee20000300800 */
[----:B------:R-:W4:Y:S01]  /*39f90*/  LDL.LU.64 R6, [R1+0xa8] ;  /* 0x0000a80001067983 */ /* 0x000f220000300a00 */
[----:B------:R-:W-:Y:S01]  /*39fa0*/  IMAD.MOV.U32 R5, RZ, RZ, R26 ;  /* 0x000000ffff057224 */ /* 0x000fe200078e001a */
[----:B------:R-:W-:-:S02]  /*39fb0*/  MOV R4, R27 ;  /* 0x0000001b00047202 */ /* 0x000fc40000000f00 */
[----:B------:R-:W0:Y:S04]  /*39fc0*/  LDSM.16.M88.4 R24, [R3+0x19080] ;  /* 0x019080000318783b */ /* 0x000e280000000200 */
[----:B----4-:R1:W-:Y:S01]  /*39fd0*/  STL.64 [R1+0x1e48], R6 ;  /* 0x001e480601007387 */ /* 0x0103e20000100a00 */
[----:B------:R-:W-:Y:S03]  /*39fe0*/  STL.64 [R1+0x1e40], R4 ;  /* 0x001e400401007387 */ /* 0x000fe60000100a00 */
[----:B-1----:R-:W4:Y:S04]  /*39ff0*/  LDL.LU.64 R6, [R1+0xc8] ;  /* 0x0000c80001067983 */ /* 0x002f280000300a00 */
[----:B----4-:R1:W-:Y:S04]  /*3a000*/  STL.64 [R1+0x1e60], R6 ;  /* 0x001e600601007387 */ /* 0x0103e80000100a00 */
[----:B-1----:R-:W4:Y:S04]  /*3a010*/  LDL.LU.64 R6, [R1+0xd8] ;  /* 0x0000d80001067983 */ /* 0x002f280000300a00 */
[----:B----4-:R1:W-:Y:S04]  /*3a020*/  STL.64 [R1+0x1e78], R6 ;  /* 0x001e780601007387 */ /* 0x0103e80000100a00 */
[----:B-1----:R-:W3:Y:S01]  /*3a030*/  LDL.LU.64 R6, [R1+0xe8] ;  /* 0x0000e80001067983 */ /* 0x002ee20000300a00 */
[----:B0-----:R-:W-:Y:S02]  /*3a040*/  STL.64 [R1+0x1cd0], R26 ;  /* 0x001cd01a01007387 */ /* 0x001fe40000100a00 */
[----:B------:R0:W-:Y:S02]  /*3a050*/  STL.64 [R1+0x1cc8], R24 ;  /* 0x001cc81801007387 */ /* 0x0001e40000100a00 */
[----:B0-----:R-:W4:Y:S01]  /*3a060*/  LDL.LU R24, [R1+0x320] ;  /* 0x0003200001187983 */ /* 0x001f220000300800 */
[----:B------:R-:W4:Y:S02]  /*3a070*/  LDL.LU R25, [R1+0x324] ;  /* 0x0003240001197983 */ /* 0x000f240000300800 */
[----:B------:R-:W2:Y:S02]  /*3a080*/  LDL.LU R26, [R1+0x328] ;  /* 0x00032800011a7983 */ /* 0x000ea40000300800 */
[----:B------:R-:W2:Y:S02]  /*3a090*/  LDL.LU R27, [R1+0x32c] ;  /* 0x00032c00011b7983 */ /* 0x000ea40000300800 */
[----:B--2---:R-:W-:Y:S01]  /*3a0a0*/  STL.64 [R1+0x1e58], R26 ;  /* 0x001e581a01007387 */ /* 0x004fe20000100a00 */
[----:B----4-:R0:W-:Y:S03]  /*3a0b0*/  STL.64 [R1+0x1e50], R24 ;  /* 0x001e501801007387 */ /* 0x0101e60000100a00 */
[----:B0-----:R-:W2:Y:S01]  /*3a0c0*/  LDL.LU R24, [R1+0x330] ;  /* 0x0003300001187983 */ /* 0x001ea20000300800 */
[----:B------:R-:W2:Y:S02]  /*3a0d0*/  LDL.LU R25, [R1+0x334] ;  /* 0x0003340001197983 */ /* 0x000ea40000300800 */
[----:B------:R-:W4:Y:S02]  /*3a0e0*/  LDL.LU R26, [R1+0x338] ;  /* 0x00033800011a7983 */ /* 0x000f240000300800 */
[----:B------:R-:W4:Y:S01]  /*3a0f0*/  LDL.LU R27, [R1+0x33c] ;  /* 0x00033c00011b7983 */ /* 0x000f220000300800 */
[----:B------:R-:W-:Y:S01]  /*3a100*/  HMMA.16816.F32.BF16 R8, R8, R22, R12 ;  /* 0x000000160808723c */ /* 0x000fe2000004180c */
[----:B----4-:R-:W-:Y:S01]  /*3a110*/  STL.64 [R1+0x1e70], R26 ;  /* 0x001e701a01007387 */ /* 0x010fe20000100a00 */
[----:B--2---:R0:W-:Y:S03]  /*3a120*/  STL.64 [R1+0x1e68], R24 ;  /* 0x001e681801007387 */ /* 0x0041e60000100a00 */
[----:B0-----:R-:W2:Y:S01]  /*3a130*/  LDL.LU R24, [R1+0x340] ;  /* 0x0003400001187983 */ /* 0x001ea20000300800 */
[----:B------:R-:W2:Y:S02]  /*3a140*/  LDL.LU R25, [R1+0x344] ;  /* 0x0003440001197983 */ /* 0x000ea40000300800 */
[----:B------:R-:W2:Y:S02]  /*3a150*/  LDL.LU R26, [R1+0x348] ;  /* 0x00034800011a7983 */ /* 0x000ea40000300800 */
[----:B------:R-:W2:Y:S01]  /*3a160*/  LDL.LU R27, [R1+0x34c] ;  /* 0x00034c00011b7983 */ /* 0x000ea20000300800 */
[----:B------:R-:W3:Y:S01]  /*3a170*/  LDL.LU.64 R14, [R1+0x1e88] ;  /* 0x001e8800010e7983 */ /* 0x000ee20000300a00 */
[----:B------:R-:W3:Y:S02]  /*3a180*/  LDL.LU.64 R12, [R1+0x1e80] ;  /* 0x001e8000010c7983 */ /* 0x000ee40000300a00 */
[----:B------:R0:W-:Y:S02]  /*3a190*/  STL.64 [R1+0x1e18], R22 ;  /* 0x001e181601007387 */ /* 0x0001e40000100a00 */
[----:B------:R-:W4:Y:S07]  /*3a1a0*/  LDL.LU R20, [R1+0x310] ;  /* 0x0003100001147983 */ /* 0x000f2e0000300800 */
[----:B------:R-:W-:Y:S01]  /*3a1b0*/  STL.64 [R1+0x120], R8 ;  /* 0x0001200801007387 */ /* 0x000fe20000100a00 */
[----:B------:R-:W-:Y:S02]  /*3a1c0*/  STL.64 [R1+0x128], R10 ;  /* 0x0001280a01007387 */ /* 0x000fe40000100a00 */
[----:B------:R-:W1:Y:S04]  /*3a1d0*/  LDSM.16.M88.4 R8, [R3+0x1a080] ;  /* 0x01a080000308783b */ /* 0x000e680000000200 */
[----:B------:R-:W4:Y:S01]  /*3a1e0*/  LDL.LU R21, [R1+0x314] ;  /* 0x0003140001157983 */ /* 0x000f220000300800 */
[----:B0-----:R-:W4:Y:S01]  /*3a1f0*/  LDL.LU R22, [R1+0x318] ;  /* 0x0003180001167983 */ /* 0x001f220000300800 */
[----:B------:R-:W4:Y:S03]  /*3a200*/  LDL.LU R23, [R1+0x31c] ;  /* 0x00031c0001177983 */ /* 0x000f260000300800 */
[----:B-1----:R0:W-:Y:S01]  /*3a210*/  STL.64 [R1+0x1c58], R10 ;  /* 0x001c580a01007387 */ /* 0x0021e20000100a00 */
[----:B------:R-:W-:Y:S03]  /*3a220*/  STL.64 [R1+0x1c50], R8 ;  /* 0x001c500801007387 */ /* 0x000fe60000100a00 */
[----:B0-----:R-:W2:Y:S01]  /*3a230*/  LDL.LU.64 R10, [R1+0xb8] ;  /* 0x0000b800010a7983 */ /* 0x001ea20000300a00 */
[C---:B---3--:R-:W-:Y:S11]  /*3a240*/  HMMA.16816.F32.BF16 R16, R12.reuse, R6, R16 ;  /* 0x000000060c10723c */ /* 0x048ff60000041810 */
[----:B------:R-:W-:Y:S11]  /*3a250*/  @!UPT UIADD3 URZ, URZ, URZ, URZ ;  /* 0x0000003f3f3ff290 */ /* 0x000ff6000fffe03f */
[----:B------:R-:W-:Y:S01]  /*3a260*/  @!UPT UIADD3 URZ, URZ, URZ, URZ ;  /* 0x0000003f3f3ff290 */ /* 0x000fe2000fffe03f */
[----:B------:R0:W-:Y:S01]  /*3a270*/  STL.64 [R1+0x110], R16 ;  /* 0x0001101001007387 */ /* 0x0001e20000100a00 */
[----:B------:R1:W-:Y:S01]  /*3a280*/  STL.64 [R1+0x118], R18 ;  /* 0x0001181201007387 */ /* 0x0003e20000100a00 */
[----:B0-----:R-:W-:Y:S01]  /*3a290*/  MOV R17, R6 ;  /* 0x0000000600117202 */ /* 0x001fe20000000f00 */
[----:B------:R-:W-:Y:S02]  /*3a2a0*/  IMAD.MOV.U32 R16, RZ, RZ, R7 ;  /* 0x000000ffff107224 */ /* 0x000fe400078e0007 */
[----:B------:R-:W2:Y:S02]  /*3a2b0*/  LDL.LU.64 R6, [R1+0x1e78] ;  /* 0x001e780001067983 */ /* 0x000ea40000300a00 */
[C---:B--2---:R-:W-:Y:S01]  /*3a2c0*/  HMMA.16816.F32.BF16 R24, R12.reuse, R6, R24 ;  /* 0x000000060c18723c */ /* 0x044fe20000041818 */
[----:B-1----:R-:W-:Y:S02]  /*3a2d0*/  MOV R19, R6 ;  /* 0x0000000600137202 */ /* 0x002fe40000000f00 */
[----:B------:R-:W-:Y:S11]  /*3a2e0*/  MOV R18, R7 ;  /* 0x0000000700127202 */ /* 0x000ff60000000f00 */
[----:B------:R-:W-:Y:S09]  /*3a2f0*/  @!UPT UIADD3 URZ, URZ, URZ, URZ ;  /* 0x0000003f3f3ff290 */ /* 0x000ff2000fffe03f */
[----:B------:R-:W-:Y:S01]  /*3a300*/  STL.64 [R1+0x100], R24 ;  /* 0x0001001801007387 */ /* 0x000fe20000100a00 */
[----:B------:R0:W-:Y:S03]  /*3a310*/  STL.64 [R1+0x108], R26 ;  /* 0x0001081a01007387 */ /* 0x0001e60000100a00 */
[----:B0-----:R-:W2:Y:S01]  /*3a320*/  LDL.LU.64 R26, [R1+0x1e70] ;  /* 0x001e7000011a7983 */ /* 0x001ea20000300a00 */
[----:B------:R-:W2:Y:S02]  /*3a330*/  LDL.LU.64 R24, [R1+0x1e68] ;  /* 0x001e680001187983 */ /* 0x000ea40000300a00 */
        /* <DEDUP_REMOVED lines=8> */
[----:B------:R-:W-:Y:S01]  /*3a3c0*/  IMAD.MOV.U32 R3, RZ, RZ, R6 ;  /* 0x000000ffff037224 */ /* 0x000fe200078e0006 */
[----:B------:R-:W-:Y:S02]  /*3a3d0*/  MOV R29, R7 ;  /* 0x00000007001d7202 */ /* 0x000fe40000000f00 */
[----:B------:R-:W-:Y:S01]  /*3a3e0*/  MOV R0, R10 ;  /* 0x0000000a00007202 */ /* 0x000fe20000000f00 */
[----:B------:R-:W4:Y:S01]  /*3a3f0*/  LDL.LU.64 R6, [R1+0x1e48] ;  /* 0x001e480001067983 */ /* 0x000f220000300a00 */
[----:B------:R-:W-:-:S02]  /*3a400*/  IMAD.MOV.U32 R2, RZ, RZ, R11 ;  /* 0x000000ffff027224 */ /* 0x000fc400078e000b */
[----:B------:R-:W3:Y:S01]  /*3a410*/  LDL.LU.64 R4, [R1+0x1e40] ;  /* 0x001e400001047983 */ /* 0x000ee20000300a00 */
[C---:B--2---:R-:W-:Y:S11]  /*3a420*/  HMMA.16816.F32.BF16 R24, R12.reuse, R10, R24 ;  /* 0x0000000a0c18723c */ /* 0x044ff60000041818 */
[----:B------:R-:W-:Y:S11]  /*3a430*/  @!UPT UIADD3 URZ, URZ, URZ, URZ ;  /* 0x0000003f3f3ff290 */ /* 0x000ff6000fffe03f */
[----:B------:R-:W-:Y:S02]  /*3a440*/  @!UPT UIADD3 URZ, URZ, URZ, URZ ;  /* 0x0000003f3f3ff290 */ /* 0x000fe4000fffe03f */
[----:B------:R-:W-:Y:S02]  /*3a450*/  MOV R11, R24 ;  /* 0x00000018000b7202 */ /* 0x000fe40000000f00 */
[----:B------:R-:W-:Y:S02]  /*3a460*/  MOV R10, R25 ;  /* 0x00000019000a7202 */ /* 0x000fe40000000f00 */
[----:B------:R-:W2:Y:S01]  /*3a470*/  LDL.64 R24, [R1+0x60] ;  /* 0x0000600001187983 */ /* 0x000ea20000100a00 */
[----:B------:R-:W-:Y:S01]  /*3a480*/  IMAD.MOV.U32 R9, RZ, RZ, R26 ;  /* 0x000000ffff097224 */ /* 0x000fe200078e001a */
[----:B------:R-:W-:Y:S01]  /*3a490*/  MOV R8, R27 ;  /* 0x0000001b00087202 */ /* 0x000fe20000000f00 */
[----:B---3--:R-:W-:Y:S01]  /*3a4a0*/  IMAD.MOV.U32 R27, RZ, RZ, R4 ;  /* 0x000000ffff1b7224 */ /* 0x008fe200078e0004 */
[----:B------:R-:W-:Y:S01]  /*3a4b0*/  MOV R26, R5 ;  /* 0x00000005001a7202 */ /* 0x000fe20000000f00 */
[----:B--2---:R-:W-:Y:S01]  /*3a4c0*/  STL.64 [R1+0x1d58], R24 ;  /* 0x001d581801007387 */ /* 0x004fe20000100a00 */
[----:B------:R-:W-:Y:S02]  /*3a4d0*/  STL.64 [R1+0x1c88], R10 ;  /* 0x001c880a01007387 */ /* 0x000fe40000100a00 */
[----:B------:R4:W-:Y:S02]  /*3a4e0*/  STL.64 [R1+0x1c80], R8 ;  /* 0x001c800801007387 */ /* 0x0009e40000100a00 */
[----:B----4-:R-:W-:Y:S01]  /*3a4f0*/  HMMA.16816.F32.BF16 R8, R12, R6, R20 ;  /* 0x000000060c08723c */ /* 0x010fe20000041814 */
[----:B------:R-:W-:-:S02]  /*3a500*/  MOV R25, R6 ;  /* 0x0000000600197202 */ /* 0x000fc40000000f00 */
[----:B------:R-:W-:Y:S11]  /*3a510*/  MOV R24, R7 ;  /* 0x0000000700187202 */ /* 0x000ff60000000f00 */
[----:B------:R-:W-:Y:S09]  /*3a520*/  @!UPT UIADD3 URZ, URZ, URZ, URZ ;  /* 0x0000003f3f3ff290 */ /* 0x000ff2000fffe03f */
[----:B------:R-:W-:Y:S01]  /*3a530*/  STL.64 [R1+0x290], R8 ;  /* 0x0002900801007387 */ /* 0x000fe20000100a00 */
[----:B------:R-:W-:Y:S02]  /*3a540*/  STL.64 [R1+0x298], R10 ;  /* 0x0002980a01007387 */ /* 0x000fe40000100a00 */
[----:B------:R-:W2:Y:S02]  /*3a550*/  LDL.LU R4, [R1+0x240] ;  /* 0x0002400001047983 */ /* 0x000ea40000300800 */
[----:B------:R-:W2:Y:S01]  /*3a560*/  LDL.LU R5, [R1+0x244] ;  /* 0x0002440001057983 */ /* 0x000ea20000300800 */
[----:B------:R-:W3:Y:S01]  /*3a570*/  LDL.LU R6, [R1+0x248] ;  /* 0x0002480001067983 */ /* 0x000ee20000300800 */
[----:B------:R-:W3:Y:S03]  /*3a580*/  LDL.LU R7, [R1+0x24c] ;  /* 0x00024c0001077983 */ /* 0x000ee60000300800 */
[----:B---3--:R-:W-:Y:S01]  /*3a590*/  STL.64 [R1+0x1d68], R6 ;  /* 0x001d680601007387 */ /* 0x008fe20000100a00 */
[----:B--2---:R0:W-:Y:S03]  /*3a5a0*/  STL.64 [R1+0x1d60], R4 ;  /* 0x001d600401007387 */ /* 0x0041e60000100a00 */
[----:B0-----:R-:W2:Y:S01]  /*3a5b0*/  LDL.LU R4, [R1+0x250] ;  /* 0x0002500001047983 */ /* 0x001ea20000300800 */
[----:B------:R-:W2:Y:S02]  /*3a5c0*/  LDL.LU R5, [R1+0x254] ;  /* 0x0002540001057983 */ /* 0x000ea40000300800 */
[----:B------:R-:W3:Y:S02]  /*3a5d0*/  LDL.LU R6, [R1+0x258] ;  /* 0x0002580001067983 */ /* 0x000ee40000300800 */
[----:B------:R-:W3:Y:S01]  /*3a5e0*/  LDL.LU R7, [R1+0x25c] ;  /* 0x00025c0001077983 */ /* 0x000ee20000300800 */
[----:B------:R-:W4:Y:S01]  /*3a5f0*/  LDL.LU R20, [R1+0x300] ;  /* 0x0003000001147983 */ /* 0x000f220000300800 */
[----:B------:R-:W4:Y:S02]  /*3a600*/  LDL.LU R21, [R1+0x304] ;  /* 0x0003040001157983 */ /* 0x000f240000300800 */
[----:B------:R-:W4:Y:S02]  /*3a610*/  LDL.LU R22, [R1+0x308] ;  /* 0x0003080001167983 */ /* 0x000f240000300800 */
[----:B------:R-:W4:Y:S01]  /*3a620*/  LDL.LU R23, [R1+0x30c] ;  /* 0x00030c0001177983 */ /* 0x000f220000300800 */
[----:B---3--:R0:W-:Y:S01]  /*3a630*/  STL.64 [R1+0x1d78], R6 ;  /* 0x001d780601007387 */ /* 0x0081e20000100a00 */
[----:B--2---:R-:W-:Y:S03]  /*3a640*/  STL.64 [R1+0x1d70], R4 ;  /* 0x001d700401007387 */ /* 0x004fe60000100a00 */
[----:B0-----:R-:W4:Y:S01]  /*3a650*/  LDL.LU R6, [R1+0x98] ;  /* 0x0000980001067983 */ /* 0x001f220000300800 */
[----:B------:R-:W4:Y:S02]  /*3a660*/  LDL.LU R7, [R1+0x9c] ;  /* 0x00009c0001077983 */ /* 0x000f240000300800 */
[----:B------:R-:W2:Y:S02]  /*3a670*/  LDL R8, [R1+0x30] ;  /* 0x0000300001087983 */ /* 0x000ea40000100800 */
[----:B------:R-:W2:Y:S02]  /*3a680*/  LDL R9, [R1+0x34] ;  /* 0x0000340001097983 */ /* 0x000ea40000100800 */
[----:B--2---:R0:W-:Y:S04]  /*3a690*/  STL.64 [R1+0x1d18], R8 ;  /* 0x001d180801007387 */ /* 0x0041e80000100a00 */
[----:B0-----:R-:W2:Y:S01]  /*3a6a0*/  LDL.LU R8, [R1+0x230] ;  /* 0x0002300001087983 */ /* 0x001ea20000300800 */
[----:B------:R-:W2:Y:S02]  /*3a6b0*/  LDL.LU R9, [R1+0x234] ;  /* 0x0002340001097983 */ /* 0x000ea40000300800 */
[----:B------:R-:W3:Y:S02]  /*3a6c0*/  LDL.LU R10, [R1+0x238] ;  /* 0x00023800010a7983 */ /* 0x000ee40000300800 */
[----:B------:R-:W3:Y:S02]  /*3a6d0*/  LDL.LU R11, [R1+0x23c] ;  /* 0x00023c00010b7983 */ /* 0x000ee40000300800 */
[----:B---3--:R-:W-:Y:S01]  /*3a6e0*/  STL.64 [R1+0x1d88], R10 ;  /* 0x001d880a01007387 */ /* 0x008fe20000100a00 */
[----:B--2---:R0:W-:Y:S03]  /*3a6f0*/  STL.64 [R1+0x1d80], R8 ;  /* 0x001d800801007387 */ /* 0x0041e60000100a00 */
[----:B0-----:R-:W2:Y:S01]  /*3a700*/  LDL.LU R8, [R1+0x260] ;  /* 0x0002600001087983 */ /* 0x001ea20000300800 */
[----:B------:R-:W2:Y:S02]  /*3a710*/  LDL.LU R9, [R1+0x264] ;  /* 0x0002640001097983 */ /* 0x000ea40000300800 */
[----:B------:R-:W3:Y:S02]  /*3a720*/  LDL.LU R10, [R1+0x268] ;  /* 0x00026800010a7983 */ /* 0x000ee40000300800 */
[----:B------:R-:W3:Y:S01]  /*3a730*/  LDL.LU R11, [R1+0x26c] ;  /* 0x00026c00010b7983 */ /* 0x000ee20000300800 */
[----:B----4-:R-:W-:Y:S01]  /*3a740*/  HMMA.16816.F32.BF16 R20, R12, R6, R20 ;  /* 0x000000060c14723c */ /* 0x010fe20000041814 */
[----:B---3--:R0:W-:Y:S01]  /*3a750*/  STL.64 [R1+0x1d98], R10 ;  /* 0x001d980a01007387 */ /* 0x0081e20000100a00 */
[----:B--2---:R-:W-:Y:S02]  /*3a760*/  STL.64 [R1+0x1d90], R8 ;  /* 0x001d900801007387 */ /* 0x004fe40000100a00 */
[----:B0-----:R-:W-:Y:S01]  /*3a770*/  IMAD.MOV.U32 R10, RZ, RZ, R25 ;  /* 0x000000ffff0a7224 */ /* 0x001fe200078e0019 */
[----:B------:R-:W-:-:S05]  /*3a780*/  MOV R11, R24 ;  /* 0x00000018000b7202 */ /* 0x000fca0000000f00 */
[----:B------:R0:W-:Y:S02]  /*3a790*/  STL.64 [R1+0x1da8], R10 ;  /* 0x001da80a01007387 */ /* 0x0001e40000100a00 */
[----:B0-----:R-:W-:Y:S01]  /*3a7a0*/  MOV R10, R0 ;  /* 0x00000000000a7202 */ /* 0x001fe20000000f00 */
[----:B------:R-:W-:Y:S01]  /*3a7b0*/  IMAD.MOV.U32 R11, RZ, RZ, R2 ;  /* 0x000000ffff0b7224 */ /* 0x000fe200078e0002 */
[----:B------:R-:W2:Y:S01]  /*3a7c0*/  LDL.LU R0, [R1+0x1e3c] ;  /* 0x001e3c0001007983 */ /* 0x000ea20000300800 */
[----:B------:R-:W3:Y:S03]  /*3a7d0*/  LDL.LU R2, [R1+0x1e38] ;  /* 0x001e380001027983 */ /* 0x000ee60000300800 */
[----:B------:R0:W-:Y:S02]  /*3a7e0*/  STL.64 [R1+0x1dc0], R10 ;  /* 0x001dc00a01007387 */ /* 0x0001e40000100a00 */
[----:B0-----:R-:W-:-:S02]  /*3a7f0*/  MOV R10, R3 ;  /* 0x00000003000a7202 */ /* 0x001fc40000000f00 */
[----:B------:R-:W-:Y:S01]  /*3a800*/  MOV R11, R29 ;  /* 0x0000001d000b7202 */ /* 0x000fe20000000f00 */
[----:B------:R-:W4:Y:S01]  /*3a810*/  LDL.LU R3, [R1+0x1e34] ;  /* 0x001e340001037983 */ /* 0x000f220000300800 */
[----:B------:R-:W2:Y:S03]  /*3a820*/  LDL.LU R29, [R1+0x1e30] ;  /* 0x001e3000011d7983 */ /* 0x000ea60000300800 */
[----:B------:R0:W-:Y:S02]  /*3a830*/  STL.64 [R1+0x1dd8], R10 ;  /* 0x001dd80a01007387 */ /* 0x0001e40000100a00 */
[----:B0-----:R-:W-:Y:S01]  /*3a840*/  IMAD.MOV.U32 R10, RZ, RZ, R19 ;  /* 0x000000ffff0a7224 */ /* 0x001fe200078e0013 */
[----:B------:R-:W-:-:S05]  /*3a850*/  MOV R11, R18 ;  /* 0x00000012000b7202 */ /* 0x000fca0000000f00 */
[----:B------:R-:W-:Y:S01]  /*3a860*/  STL.64 [R1+0x1df0], R10 ;  /* 0x001df00a01007387 */ /* 0x000fe20000100a00 */
[----:B------:R0:W-:Y:S02]  /*3a870*/  STL.64 [R1+0x2f0], R20 ;  /* 0x0002f01401007387 */ /* 0x0001e40000100a00 */
[----:B------:R1:W-:Y:S01]  /*3a880*/  STL.64 [R1+0x2f8], R22 ;  /* 0x0002f81601007387 */ /* 0x0003e20000100a00 */
[----:B0-----:R-:W3:Y:S01]  /*3a890*/  LDL.LU R20, [R1+0x2e0] ;  /* 0x0002e00001147983 */ /* 0x001ee20000300800 */
[----:B------:R-:W3:Y:S02]  /*3a8a0*/  LDL.LU R21, [R1+0x2e4] ;  /* 0x0002e40001157983 */ /* 0x000ee40000300800 */
[----:B-1----:R-:W3:Y:S02]  /*3a8b0*/  LDL.LU R22, [R1+0x2e8] ;  /* 0x0002e80001167983 */ /* 0x002ee40000300800 */
[----:B------:R-:W-:Y:S01]  /*3a8c0*/  IMAD.MOV.U32 R11, RZ, RZ, R16 ;  /* 0x000000ffff0b7224 */ /* 0x000fe200078e0010 */
[----:B------:R-:W3:Y:S01]  /*3a8d0*/  LDL.LU R23, [R1+0x2ec] ;  /* 0x0002ec0001177983 */ /* 0x000ee20000300800 */
[----:B------:R-:W-:Y:S01]  /*3a8e0*/  MOV R10, R17 ;  /* 0x00000011000a7202 */ /* 0x000fe20000000f00 */
[----:B------:R-:W3:Y:S02]  /*3a8f0*/  LDL.LU R16, [R1+0x2d0] ;  /* 0x0002d00001107983 */ /* 0x000ee40000300800 */
[----:B------:R-:W3:Y:S01]  /*3a900*/  LDL.LU R17, [R1+0x2d4] ;  /* 0x0002d40001117983 */ /* 0x000ee20000300800 */
[----:B------:R-:W3:Y:S01]  /*3a910*/  LDL.LU R18, [R1+0x2d8] ;  /* 0x0002d80001127983 */ /* 0x000ee20000300800 */
[----:B------:R-:W3:Y:S02]  /*3a920*/  LDL.LU R19, [R1+0x2dc] ;  /* 0x0002dc0001137983 */ /* 0x000ee40000300800 */
[----:B------:R4:W-:Y:S02]  /*3a930*/  STL.64 [R1+0x1da0], R6 ;  /* 0x001da00601007387 */ /* 0x0009e40000100a00 */
[----:B------:R-:W3:Y:S01]  /*3a940*/  LDL.LU R4, [R1+0x270] ;  /* 0x0002700001047983 */ /* 0x000ee20000300800 */
[----:B------:R-:W3:Y:S01]  /*3a950*/  LDL.LU R5, [R1+0x274] ;  /* 0x0002740001057983 */ /* 0x000ee20000300800 */
[----:B----4-:R-:W-:-:S02]  /*3a960*/  MOV R7, R3 ;  /* 0x0000000300077202 */ /* 0x010fc40000000f00 */
[----:B--2---:R-:W-:Y:S02]  /*3a970*/  MOV R6, R29 ;  /* 0x0000001d00067202 */ /* 0x004fe40000000f00 */
[----:B------:R-:W2:Y:S01]  /*3a980*/  LDL.LU R29, [R1+0x1e2c] ;  /* 0x001e2c00011d7983 */ /* 0x000ea20000300800 */
[----:B------:R-:W4:Y:S02]  /*3a990*/  LDL.LU R3, [R1+0x1e28] ;  /* 0x001e280001037983 */ /* 0x000f240000300800 */
[----:B------:R-:W-:Y:S01]  /*3a9a0*/  STL.64 [R1+0x1db8], R6 ;  /* 0x001db80601007387 */ /* 0x000fe20000100a00 */
[----:B---3--:R0:W-:Y:S04]  /*3a9b0*/  STL.64 [R1+0x1db0], R4 ;  /* 0x001db00401007387 */ /* 0x0081e80000100a00 */
[----:B0-----:R-:W3:Y:S01]  /*3a9c0*/  LDL.LU R4, [R1+0x280] ;  /* 0x0002800001047983 */ /* 0x001ee20000300800 */
[----:B------:R-:W3:Y:S02]  /*3a9d0*/  LDL.LU R5, [R1+0x284] ;  /* 0x0002840001057983 */ /* 0x000ee40000300800 */
[----:B------:R-:W2:Y:S02]  /*3a9e0*/  LDL.LU R6, [R1+0x288] ;  /* 0x0002880001067983 */ /* 0x000ea40000300800 */
[----:B------:R-:W2:Y:S02]  /*3a9f0*/  LDL.LU R7, [R1+0x28c] ;  /* 0x00028c0001077983 */ /* 0x000ea40000300800 */
[----:B--2---:R-:W-:Y:S01]  /*3aa00*/  STL.64 [R1+0x1dd0], R6 ;  /* 0x001dd00601007387 */ /* 0x004fe20000100a00 */
[----:B---3--:R0:W-:Y:S03]  /*3aa10*/  STL.64 [R1+0x1dc8], R4 ;  /* 0x001dc80401007387 */ /* 0x0081e60000100a00 */
[----:B0-----:R-:W2:Y:S01]  /*3aa20*/  LDL.LU R4, [R1+0x2a0] ;  /* 0x0002a00001047983 */ /* 0x001ea20000300800 */
[----:B------:R-:W2:Y:S02]  /*3aa30*/  LDL.LU R5, [R1+0x2a4] ;  /* 0x0002a40001057983 */ /* 0x000ea40000300800 */
[----:B----4-:R-:W-:Y:S01]  /*3aa40*/  IMAD.MOV.U32 R6, RZ, RZ, R3 ;  /* 0x000000ffff067224 */ /* 0x010fe200078e0003 */
[----:B------:R-:W-:Y:S01]  /*3aa50*/  MOV R7, R29 ;  /* 0x0000001d00077202 */ /* 0x000fe20000000f00 */
[----:B------:R-:W3:Y:S01]  /*3aa60*/  LDL.LU R3, [R1+0x1e24] ;  /* 0x001e240001037983 */ /* 0x000ee20000300800 */
[----:B------:R-:W4:Y:S03]  /*3aa70*/  LDL.LU R29, [R1+0x1e20] ;  /* 0x001e2000011d7983 */ /* 0x000f260000300800 */
[----:B------:R-:W-:Y:S01]  /*3aa80*/  STL.64 [R1+0x1de8], R6 ;  /* 0x001de80601007387 */ /* 0x000fe20000100a00 */
[C---:B------:R-:W-:Y:S03]  /*3aa90*/  HMMA.16816.F32.BF16 R20, R12.reuse, R26, R20 ;  /* 0x0000001a0c14723c */ /* 0x040fe60000041814 */
[----:B--2---:R0:W-:Y:S04]  /*3aaa0*/  STL.64 [R1+0x1de0], R4 ;  /* 0x001de00401007387 */ /* 0x0041e80000100a00 */
[----:B0-----:R-:W2:Y:S01]  /*3aab0*/  LDL.LU R4, [R1+0x2b0] ;  /* 0x0002b00001047983 */ /* 0x001ea20000300800 */
[----:B------:R-:W2:Y:S02]  /*3aac0*/  LDL.LU R5, [R1+0x2b4] ;  /* 0x0002b40001057983 */ /* 0x000ea40000300800 */
[----:B------:R-:W2:Y:S02]  /*3aad0*/  LDL.LU R6, [R1+0x2b8] ;  /* 0x0002b80001067983 */ /* 0x000ea40000300800 */
[----:B------:R-:W2:Y:S02]  /*3aae0*/  LDL.LU R7, [R1+0x2bc] ;  /* 0x0002bc0001077983 */ /* 0x000ea40000300800 */
[----:B--2---:R-:W-:Y:S01]  /*3aaf0*/  STL.64 [R1+0x1e00], R6 ;  /* 0x001e000601007387 */ /* 0x004fe20000100a00 */
[----:B------:R0:W-:Y:S03]  /*3ab00*/  STL.64 [R1+0x1df8], R4 ;  /* 0x001df80401007387 */ /* 0x0001e60000100a00 */
[----:B0-----:R-:W2:Y:S01]  /*3ab10*/  LDL.LU R4, [R1+0x2c0] ;  /* 0x0002c00001047983 */ /* 0x001ea20000300800 */
[----:B------:R-:W2:Y:S04]  /*3ab20*/  LDL.LU R5, [R1+0x2c4] ;  /* 0x0002c40001057983 */ /* 0x000ea80000300800 */
[----:B------:R-:W-:Y:S02]  /*3ab30*/  STL.64 [R1+0x320], R20 ;  /* 0x0003201401007387 */ /* 0x000fe40000100a00 */
[----:B------:R0:W-:Y:S02]  /*3ab40*/  STL.64 [R1+0x328], R22 ;  /* 0x0003281601007387 */ /* 0x0001e40000100a00 */
[----:B0-----:R-:W2:Y:S02]  /*3ab50*/  LDL.LU.64 R22, [R1+0x1e18] ;  /* 0x001e180001167983 */ /* 0x001ea40000300a00 */
        /* <DEDUP_REMOVED lines=8> */
[----:B----4-:R-:W-:Y:S01]  /*3abe0*/  MOV R6, R29 ;  /* 0x0000001d00067202 */ /* 0x010fe20000000f00 */
[----:B---3--:R-:W-:-:S02]  /*3abf0*/  IMAD.MOV.U32 R7, RZ, RZ, R3 ;  /* 0x000000ffff077224 */ /* 0x008fc400078e0003 */
[----:B------:R-:W-:Y:S05]  /*3ac00*/  STL.64 [R1+0x1c00], R14 ;  /* 0x001c000e01007387 */ /* 0x000fea0000100a00 */
        /* <DEDUP_REMOVED lines=28> */
[----:B------:R-:W-:Y:S01]  /*3add0*/  IMAD.MOV.U32 R12, RZ, RZ, R2 ;  /* 0x000000ffff0c7224 */ /* 0x000fe200078e0002 */
[----:B------:R-:W-:Y:S01]  /*3ade0*/  MOV R13, R0 ;  /* 0x00000000000d7202 */ /* 0x000fe20000000f00 */
[C---:B--2---:R-:W-:Y:S01]  /*3adf0*/  HMMA.16816.F32.BF16 R8, R16.reuse, R10, R4 ;  /* 0x0000000a1008723c */ /* 0x044fe20000041804 */
[----:B------:R-:W2:Y:S11]  /*3ae00*/  LDL.LU.64 R6, [R1+0x1da0] ;  /* 0x001da00001067983 */ /* 0x000eb60000300a00 */
[----:B------:R-:W-:Y:S11]  /*3ae10*/  @!UPT UIADD3 URZ, URZ, URZ, URZ ;  /* 0x0000003f3f3ff290 */ /* 0x000ff6000fffe03f */
[----:B------:R-:W-:Y:S01]  /*3ae20*/  @!UPT UIADD3 URZ, URZ, URZ, URZ ;  /* 0x0000003f3f3ff290 */ /* 0x000fe2000fffe03f */
[----:B------:R-:W-:Y:S02]  /*3ae30*/  MOV R2, R10 ;  /* 0x0000000a00027202 */ /* 0x000fe40000000f00 */
[----:B------:R-:W-:Y:S02]  /*3ae40*/  MOV R0, R11 ;  /* 0x0000000b00007202 */ /* 0x000fe40000000f00 */
[----:B------:R-:W-:Y:S01]  /*3ae50*/  MOV R29, R8 ;  /* 0x00000008001d7202 */ /* 0x000fe20000000f00 */
[----:B------:R-:W-:Y:S01]  /*3ae60*/  IMAD.MOV.U32 R3, RZ, RZ, R9 ;  /* 0x000000ffff037224 */ /* 0x000fe200078e0009 */
[----:B------:R-:W2:Y:S01]  /*3ae70*/  LDL.LU.64 R10, [R1+0x1d98] ;  /* 0x001d9800010a7983 */ /* 0x000ea20000300a00 */
[----:B------:R-:W2:Y:S02]  /*3ae80*/  LDL.LU.64 R8, [R1+0x1d90] ;  /* 0x001d900001087983 */ /* 0x000ea40000300a00 */
[----:B------:R-:W-:Y:S02]  /*3ae90*/  STL [R1+0x1bc4], R0 ;  /* 0x001bc40001007387 */ /* 0x000fe40000100800 */
[----:B------:R-:W-:Y:S01]  /*3aea0*/  STL [R1+0x1bc0], R2 ;  /* 0x001bc00201007387 */ /* 0x000fe20000100800 */
[----:B------:R-:W-:Y:S01]  /*3aeb0*/  STL [R1+0x1bbc], R3 ;  /* 0x001bbc0301007387 */ /* 0x000fe20000100800 */
[----:B------:R-:W-:Y:S01]  /*3aec0*/  STL [R1+0x1bb8], R29 ;  /* 0x001bb81d01007387 */ /* 0x000fe20000100800 */
[C---:B--2---:R-:W-:Y:S02]  /*3aed0*/  HMMA.16816.F32.BF16 R4, R16.reuse, R6, R8 ;  /* 0x000000061004723c */ /* 0x044fe40000041808 */
[----:B------:R-:W2:Y:S01]  /*3aee0*/  LDL.LU.64 R10, [R1+0x1d88] ;  /* 0x001d8800010a7983 */ /* 0x000ea20000300a00 */
[----:B------:R-:W2:Y:S11]  /*3aef0*/  LDL.LU.64 R8, [R1+0x1d80] ;  /* 0x001d800001087983 */ /* 0x000eb60000300a00 */
[----:B------:R-:W-:Y:S09]  /*3af00*/  @!UPT UIADD3 URZ, URZ, URZ, URZ ;  /* 0x0000003f3f3ff290 */ /* 0x000ff2000fffe03f */
[----:B------:R-:W-:Y:S01]  /*3af10*/  STL.64 [R1+0x2a0], R4 ;  /* 0x0002a00401007387 */ /* 0x000fe20000100a00 */
[----:B------:R0:W-:Y:S03]  /*3af20*/  STL.64 [R1+0x2a8], R6 ;  /* 0x0002a80601007387 */ /* 0x0001e60000100a00 */
[----:B0-----:R-:W3:Y:S01]  /*3af30*/  LDL.LU.64 R6, [R1+0x1d78] ;  /* 0x001d780001067983 */ /* 0x001ee20000300a00 */
[----:B------:R-:W3:Y:S02]  /*3af40*/  LDL.LU.64 R4, [R1+0x1d70] ;  /* 0x001d700001047983 */ /* 0x000ee40000300a00 */
[C---:B---3--:R-:W-:Y:S01]  /*3af50*/  HMMA.16816.F32.BF16 R24, R16.reuse, R26, R4 ;  /* 0x0000001a1018723c */ /* 0x048fe20000041804 */
[----:B------:R-:W3:Y:S01]  /*3af60*/  LDL.LU.64 R6, [R1+0x1d68] ;  /* 0x001d680001067983 */ /* 0x000ee20000300a00 */
[----:B------:R-:W3:Y:S11]  /*3af70*/  LDL.LU.64 R4, [R1+0x1d60] ;  /* 0x001d600001047983 */ /* 0x000ef60000300a00 */
[----:B------:R-:W-:Y:S10]  /*3af80*/  @!UPT UIADD3 URZ, URZ, URZ, URZ ;  /* 0x0000003f3f3ff290 */ /* 0x000ff4000fffe03f */
[----:B------:R0:W-:Y:S01]  /*3af90*/  STL.64 [R1+0x280], R24 ;  /* 0x0002801801007387 */ /* 0x0001e20000100a00 */
[----:B------:R-:W-:Y:S03]  /*3afa0*/  STL.64 [R1+0x288], R26 ;  /* 0x0002881a01007387 */ /* 0x000fe60000100a00 */
[----:B0-----:R-:W4:Y:S01]  /*3afb0*/  LDL.LU.64 R24, [R1+0x1d58] ;  /* 0x001d580001187983 */ /* 0x001f220000300a00 */
[----:B---3--:R-:W-:Y:S03]  /*3afc0*/  HMMA.16816.F32.BF16 R16, R16, R22, R4 ;  /* 0x000000161010723c */ /* 0x008fe60000041804 */
[----:B------:R-:W3:Y:S01]  /*3afd0*/  LDL.LU.64 R4, [R1+0x1d50] ;  /* 0x001d500001047983 */ /* 0x000ee20000300a00 */
[----:B------:R-:W2:Y:S02]  /*3afe0*/  LDL.LU.64 R22, [R1+0x1d48] ;  /* 0x001d480001167983 */ /* 0x000ea40000300a00 */
[----:B------:R-:W2:Y:S11]  /*3aff0*/  LDL.LU.64 R20, [R1+0x1d40] ;  /* 0x001d400001147983 */ /* 0x000eb60000300a00 */
[----:B------:R-:W-:Y:S06]  /*3b000*/  @!UPT UIADD3 URZ, URZ, URZ, URZ ;  /* 0x0000003f3f3ff290 */ /* 0x000fec000fffe03f */
[----:B------:R0:W-:Y:S01]  /*3b010*/  STL.64 [R1+0x270], R16 ;  /* 0x0002701001007387 */ /* 0x0001e20000100a00 */
[----:B------:R-:W-:Y:S03]  /*3b020*/  STL.64 [R1+0x278], R18 ;  /* 0x0002781201007387 */ /* 0x000fe60000100a00 */
[----:B0-----:R-:W3:Y:S01]  /*3b030*/  LDL.LU.64 R16, [R1+0x10] ;  /* 0x0000100001107983 */ /* 0x001ee20000300a00 */
[----:B----4-:R-:W-:Y:S01]  /*3b040*/  IMAD.MOV.U32 R2, RZ, RZ, R24 ;  /* 0x000000ffff027224 */ /* 0x010fe200078e0018 */
[----:B------:R-:W-:Y:S01]  /*3b050*/  MOV R0, R25 ;  /* 0x0000001900007202 */ /* 0x000fe20000000f00 */
[----:B--2---:R-:W-:Y:S11]  /*3b060*/  HMMA.16816.F32.BF16 R8, R20, R24, R8 ;  /* 0x000000181408723c */ /* 0x004ff60000041808 */
[----:B------:R-:W-:Y:S11]  /*3b070*/  @!UPT UIADD3 URZ, URZ, URZ, URZ ;  /* 0x0000003f3f3ff290 */ /* 0x000ff6000fffe03f */
[----:B------:R-:W-:Y:S02]  /*3b080*/  @!UPT UIADD3 URZ, URZ, URZ, URZ ;  /* 0x0000003f3f3ff290 */ /* 0x000fe4000fffe03f */
[----:B------:R-:W-:Y:S01]  /*3b090*/  MOV R6, R9 ;  /* 0x0000000900067202 */ /* 0x000fe20000000f00 */
[----:B---3--:R-:W-:Y:S01]  /*3b0a0*/  STL.64 [R1+0x1cf8], R16 ;  /* 0x001cf81001007387 */ /* 0x008fe20000100a00 */
[----:B------:R0:W-:Y:S02]  /*3b0b0*/  STL [R1+0x260], R8 ;  /* 0x0002600801007387 */ /* 0x0001e40000100800 */
[----:B------:R-:W-:Y:S02]  /*3b0c0*/  STL [R1+0x26c], R11 ;  /* 0x00026c0b01007387 */ /* 0x000fe40000100800 */
[----:B------:R-:W2:Y:S01]  /*3b0d0*/  LDL.LU R24, [R1+0x1b0] ;  /* 0x0001b00001187983 */ /* 0x000ea20000300800 */
[----:B------:R-:W2:Y:S01]  /*3b0e0*/  LDL.LU R25, [R1+0x1b4] ;  /* 0x0001b40001197983 */ /* 0x000ea20000300800 */
[----:B------:R-:W3:Y:S02]  /*3b0f0*/  LDL.LU R26, [R1+0x1b8] ;  /* 0x0001b800011a7983 */ /* 0x000ee40000300800 */
[----:B------:R-:W3:Y:S01]  /*3b100*/  LDL.LU R27, [R1+0x1bc] ;  /* 0x0001bc00011b7983 */ /* 0x000ee20000300800 */
[----:B0-----:R-:W4:Y:S01]  /*3b110*/  LDL.64 R8, [R1+0x40] ;  /* 0x0000400001087983 */ /* 0x001f220000100a00 */
[----:B------:R-:W-:-:S03]  /*3b120*/  IMAD.MOV.U32 R7, RZ, RZ, R10 ;  /* 0x000000ffff077224 */ /* 0x000fc600078e000a */
[----:B----4-:R-:W-:Y:S01]  /*3b130*/  STL.64 [R1+0x1d30], R8 ;  /* 0x001d300801007387 */ /* 0x010fe20000100a00 */
[----:B---3--:R-:W-:Y:S02]  /*3b140*/  STL.64 [R1+0x1ce0], R26 ;  /* 0x001ce01a01007387 */ /* 0x008fe40000100a00 */
[----:B--2---:R0:W-:Y:S02]  /*3b150*/  STL.64 [R1+0x1cd8], R24 ;  /* 0x001cd81801007387 */ /* 0x0041e40000100a00 */
[----:B0-----:R-:W2:Y:S01]  /*3b160*/  LDL R24, [R1] ;  /* 0x0000000001187983 */ /* 0x001ea20000100800 */
[----:B------:R-:W-:Y:S02]  /*3b170*/  MOV R25, R28 ;  /* 0x0000001c00197202 */ /* 0x000fe40000000f00 */
[----:B------:R-:W3:Y:S02]  /*3b180*/  LDL.LU R28, [R1+0x1d38] ;  /* 0x001d3800011c7983 */ /* 0x000ee40000300800 */
[----:B------:R-:W4:Y:S01]  /*3b190*/  LDL.LU R8, [R1+0x220] ;  /* 0x0002200001087983 */ /* 0x000f220000300800 */
[----:B------:R-:W4:Y:S01]  /*3b1a0*/  LDL.LU R9, [R1+0x224] ;  /* 0x0002240001097983 */ /* 0x000f220000300800 */
[----:B------:R-:W4:Y:S02]  /*3b1b0*/  LDL.LU R10, [R1+0x228] ;  /* 0x00022800010a7983 */ /* 0x000f240000300800 */
[----:B------:R-:W4:Y:S02]  /*3b1c0*/  LDL.LU R11, [R1+0x22c] ;  /* 0x00022c00010b7983 */ /* 0x000f240000300800 */
[----:B------:R-:W2:Y:S01]  /*3b1d0*/  LDL R16, [R1+0x20] ;  /* 0x0000200001107983 */ /* 0x000ea20000100800 */
[----:B---3--:R-:W-:-:S05]  /*3b1e0*/  MOV R17, R28 ;  /* 0x0000001c00117202 */ /* 0x008fca0000000f00 */
        /* <DEDUP_REMOVED lines=9> */
[----:B------:R-:W2:Y:S02]  /*3b280*/  LDL.LU R18, [R1+0x218] ;  /* 0x0002180001127983 */ /* 0x000ea40000300800 */
[----:B------:R-:W2:Y:S01]  /*3b290*/  LDL.LU R19, [R1+0x21c] ;  /* 0x00021c0001137983 */ /* 0x000ea20000300800 */
[----:B------:R0:W-:Y:S04]  /*3b2a0*/  STL.64 [R1+0x1cf0], R24 ;  /* 0x001cf01801007387 */ /* 0x0001e80000100a00 */
[----:B0-----:R-:W3:Y:S01]  /*3b2b0*/  LDL.LU R24, [R1+0x1e0] ;  /* 0x0001e00001187983 */ /* 0x001ee20000300800 */
[----:B------:R-:W3:Y:S02]  /*3b2c0*/  LDL.LU R25, [R1+0x1e4] ;  /* 0x0001e40001197983 */ /* 0x000ee40000300800 */
[----:B------:R-:W2:Y:S02]  /*3b2d0*/  LDL.LU R26, [R1+0x1e8] ;  /* 0x0001e800011a7983 */ /* 0x000ea40000300800 */
[----:B------:R-:W2:Y:S01]  /*3b2e0*/  LDL.LU R27, [R1+0x1ec] ;  /* 0x0001ec00011b7983 */ /* 0x000ea20000300800 */
[C---:B----4-:R-:W-:Y:S01]  /*3b2f0*/  HMMA.16816.F32.BF16 R8, R20.reuse, R12, R8 ;  /* 0x0000000c1408723c */ /* 0x050fe20000041808 */
[----:B--2---:R-:W-:Y:S01]  /*3b300*/  STL.64 [R1+0x1d08], R26 ;  /* 0x001d081a01007387 */ /* 0x004fe20000100a00 */
[----:B---3--:R0:W-:Y:S03]  /*3b310*/  STL.64 [R1+0x1d00], R24 ;  /* 0x001d001801007387 */ /* 0x0081e60000100a00 */
[----:B0-----:R-:W2:Y:S01]  /*3b320*/  LDL.LU R24, [R1+0x1f0] ;  /* 0x0001f00001187983 */ /* 0x001ea20000300800 */
[----:B------:R-:W2:Y:S02]  /*3b330*/  LDL.LU R25, [R1+0x1f4] ;  /* 0x0001f40001197983 */ /* 0x000ea40000300800 */
[----:B------:R-:W2:Y:S02]  /*3b340*/  LDL.LU R26, [R1+0x1f8] ;  /* 0x0001f800011a7983 */ /* 0x000ea40000300800 */
[----:B------:R-:W2:Y:S01]  /*3b350*/  LDL.LU R27, [R1+0x1fc] ;  /* 0x0001fc00011b7983 */ /* 0x000ea20000300800 */
[----:B------:R-:W-:Y:S01]  /*3b360*/  STL [R1+0x1b48], R7 ;  /* 0x001b480701007387 */ /* 0x000fe20000100800 */
[----:B------:R-:W-:Y:S02]  /*3b370*/  STL [R1+0x1b40], R6 ;  /* 0x001b400601007387 */ /* 0x000fe40000100800 */
[----:B------:R0:W-:Y:S02]  /*3b380*/  STL.64 [R1+0x1ce8], R4 ;  /* 0x001ce80401007387 */ /* 0x0001e40000100a00 */
[----:B0-----:R-:W3:Y:S01]  /*3b390*/  LDL.LU R4, [R1+0x1c0] ;  /* 0x0001c00001047983 */ /* 0x001ee20000300800 */
[----:B------:R-:W3:Y:S02]  /*3b3a0*/  LDL.LU R5, [R1+0x1c4] ;  /* 0x0001c40001057983 */ /* 0x000ee40000300800 */
[----:B------:R-:W3:Y:S02]  /*3b3b0*/  LDL.LU R6, [R1+0x1c8] ;  /* 0x0001c80001067983 */ /* 0x000ee40000300800 */
[----:B------:R-:W3:Y:S02]  /*3b3c0*/  LDL.LU R7, [R1+0x1cc] ;  /* 0x0001cc0001077983 */ /* 0x000ee40000300800 */
[----:B------:R0:W-:Y:S01]  /*3b3d0*/  STL.64 [R1+0x250], R8 ;  /* 0x0002500801007387 */ /* 0x0001e20000100a00 */
[----:B------:R-:W-:Y:S03]  /*3b3e0*/  STL.64 [R1+0x258], R10 ;  /* 0x0002580a01007387 */ /* 0x000fe60000100a00 */
[----:B0-----:R-:W4:Y:S01]  /*3b3f0*/  LDL.LU.64 R8, [R1+0x1d30] ;  /* 0x001d300001087983 */ /* 0x001f220000300a00 */
[----:B------:R0:W-:Y:S02]  /*3b400*/  STL.64 [R1+0x1cb0], R12 ;  /* 0x001cb00c01007387 */ /* 0x0001e40000100a00 */
[----:B0-----:R-:W-:Y:S01]  /*3b410*/  IMAD.MOV.U32 R12, RZ, RZ, R2 ;  /* 0x000000ffff0c7224 */ /* 0x001fe200078e0002 */
[----:B------:R-:W-:Y:S01]  /*3b420*/  MOV R13, R0 ;  /* 0x00000000000d7202 */ /* 0x000fe20000000f00 */
[C---:B----4-:R-:W-:Y:S01]  /*3b430*/  HMMA.16816.F32.BF16 R16, R20.reuse, R8, R16 ;  /* 0x000000081410723c */ /* 0x050fe20000041810 */
[----:B------:R-:W-:Y:S01]  /*3b440*/  MOV R2, R8 ;  /* 0x0000000800027202 */ /* 0x000fe20000000f00 */
[----:B------:R-:W-:Y:S11]  /*3b450*/  IMAD.MOV.U32 R0, RZ, RZ, R9 ;  /* 0x000000ffff007224 */ /* 0x000ff600078e0009 */
[----:B------:R-:W-:Y:S10]  /*3b460*/  @!UPT UIADD3 URZ, URZ, URZ, URZ ;  /* 0x0000003f3f3ff290 */ /* 0x000ff4000fffe03f */
[----:B------:R-:W-:Y:S01]  /*3b470*/  STL.64 [R1+0x240], R16 ;  /* 0x0002401001007387 */ /* 0x000fe20000100a00 */
[----:B------:R0:W-:Y:S03]  /*3b480*/  STL.64 [R1+0x248], R18 ;  /* 0x0002481201007387 */ /* 0x0001e60000100a00 */
[----:B0-----:R-:W4:Y:S01]  /*3b490*/  LDL.LU.64 R18, [R1+0x1d28] ;  /* 0x001d280001127983 */ /* 0x001f220000300a00 */
[----:B------:R-:W4:Y:S02]  /*3b4a0*/  LDL.LU.64 R16, [R1+0x1d20] ;  /* 0x001d200001107983 */ /* 0x000f240000300a00 */
[----:B------:R-:W4:Y:S02]  /*3b4b0*/  LDL.LU.64 R8, [R1+0x1d18] ;  /* 0x001d180001087983 */ /* 0x000f240000300a00 */
[----:B----4-:R-:W-:Y:S11]  /*3b4c0*/  HMMA.16816.F32.BF16 R16, R20, R8, R16 ;  /* 0x000000081410723c */ /* 0x010ff60000041810 */
[----:B------:R-:W-:Y:S11]  /*3b4d0*/  @!UPT UIADD3 URZ, URZ, URZ, URZ ;  /* 0x0000003f3f3ff290 */ /* 0x000ff6000fffe03f */
[----:B------:R-:W-:Y:S01]  /*3b4e0*/  @!UPT UIADD3 URZ, URZ, URZ, URZ ;  /* 0x0000003f3f3ff290 */ /* 0x000fe2000fffe03f */
[----:B------:R0:W-:Y:S01]  /*3b4f0*/  STL.64 [R1+0x230], R16 ;  /* 0x0002301001007387 */ /* 0x0001e20000100a00 */
[----:B------:R-:W-:Y:S03]  /*3b500*/  STL.64 [R1+0x238], R18 ;  /* 0x0002381201007387 */ /* 0x000fe60000100a00 */
[----:B0-----:R-:W2:Y:S01]  /*3b510*/  LDL.LU.64 R16, [R1+0x1d10] ;  /* 0x001d100001107983 */ /* 0x001ea20000300a00 */
[----:B------:R0:W-:Y:S02]  /*3b520*/  STL.64 [R1+0x1c98], R8 ;  /* 0x001c980801007387 */ /* 0x0001e40000100a00 */
[----:B0-----:R-:W-:Y:S02]  /*3b530*/  MOV R8, R2 ;  /* 0x0000000200087202 */ /* 0x001fe40000000f00 */
[----:B------:R-:W-:-:S05]  /*3b540*/  MOV R9, R0 ;  /* 0x0000000000097202 */ /* 0x000fca0000000f00 */
[----:B------:R0:W-:Y:S04]  /*3b550*/  STL.64 [R1+0x1ca8], R8 ;  /* 0x001ca80801007387 */ /* 0x0001e80000100a00 */
[----:B0-----:R-:W4:Y:S01]  /*3b560*/  LDL.LU R8, [R1+0x190] ;  /* 0x0001900001087983 */ /* 0x001f220000300800 */
[----:B------:R-:W4:Y:S02]  /*3b570*/  LDL.LU R9, [R1+0x194] ;  /* 0x0001940001097983 */ /* 0x000f240000300800 */
[----:B------:R-:W3:Y:S02]  /*3b580*/  LDL.LU R10, [R1+0x198] ;  /* 0x00019800010a7983 */ /* 0x000ee40000300800 */
[----:B------:R-:W3:Y:S01]  /*3b590*/  LDL.LU R11, [R1+0x19c] ;  /* 0x00019c00010b7983 */ /* 0x000ee20000300800 */
[C---:B--2---:R-:W-:Y:S01]  /*3b5a0*/  HMMA.16816.F32.BF16 R16, R20.reuse, R16, R24 ;  /* 0x000000101410723c */ /* 0x044fe20000041818 */
[----:B---3--:R-:W-:Y:S01]  /*3b5b0*/  STL.64 [R1+0x1cc0], R10 ;  /* 0x001cc00a01007387 */ /* 0x008fe20000100a00 */
[----:B----4-:R0:W-:Y:S03]  /*3b5c0*/  STL.64 [R1+0x1cb8], R8 ;  /* 0x001cb80801007387 */ /* 0x0101e60000100a00 */
[----:B0-----:R-:W2:Y:S01]  /*3b5d0*/  LDL.LU R8, [R1+0x1a0] ;  /* 0x0001a00001087983 */ /* 0x001ea20000300800 */
[----:B------:R-:W2:Y:S02]  /*3b5e0*/  LDL.LU R9, [R1+0x1a4] ;  /* 0x0001a40001097983 */ /* 0x000ea40000300800 */
[----:B------:R-:W2:Y:S02]  /*3b5f0*/  LDL.LU R10, [R1+0x1a8] ;  /* 0x0001a800010a7983 */ /* 0x000ea40000300800 */
[----:B------:R-:W2:Y:S01]  /*3b600*/  LDL.LU R11, [R1+0x1ac] ;  /* 0x0001ac00010b7983 */ /* 0x000ea20000300800 */
[----:B------:R-:W3:Y:S01]  /*3b610*/  LDL.LU.64 R26, [R1+0x1d08] ;  /* 0x001d0800011a7983 */ /* 0x000ee20000300a00 */
[----:B------:R-:W3:Y:S11]  /*3b620*/  LDL.LU.64 R24, [R1+0x1d00] ;  /* 0x001d000001187983 */ /* 0x000ef60000300a00 */
[----:B------:R0:W-:Y:S02]  /*3b630*/  STL.64 [R1+0x220], R16 ;  /* 0x0002201001007387 */ /* 0x0001e40000100a00 */
[----:B------:R-:W-:Y:S01]  /*3b640*/  STL.64 [R1+0x228], R18 ;  /* 0x0002281201007387 */ /* 0x000fe20000100a00 */
[----:B0-----:R-:W3:Y:S02]  /*3b650*/  LDL.LU.64 R16, [R1+0x1cf8] ;  /* 0x001cf80001107983 */ /* 0x001ee40000300a00 */
[C---:B---3--:R-:W-:Y:S11]  /*3b660*/  HMMA.16816.F32.BF16 R24, R20.reuse, R16, R24 ;  /* 0x000000101418723c */ /* 0x048ff60000041818 */
[----:B------:R-:W-:Y:S11]  /*3b670*/  @!UPT UIADD3 URZ, URZ, URZ, URZ ;  /* 0x0000003f3f3ff290 */ /* 0x000ff6000fffe03f */
[----:B------:R-:W-:Y:S01]  /*3b680*/  @!UPT UIADD3 URZ, URZ, URZ, URZ ;  /* 0x0000003f3f3ff290 */ /* 0x000fe2000fffe03f */
[----:B------:R0:W-:Y:S01]  /*3b690*/  STL.64 [R1+0x210], R24 ;  /* 0x0002101801007387 */ /* 0x0001e20000100a00 */
[----:B------:R-:W-:Y:S03]  /*3b6a0*/  STL.64 [R1+0x218], R26 ;  /* 0x0002181a01007387 */ /* 0x000fe60000100a00 */
[----:B0-----:R-:W3:Y:S01]  /*3b6b0*/  LDL.LU.64 R24, [R1+0x1cf0] ;  /* 0x001cf00001187983 */ /* 0x001ee20000300a00 */
[----:B------:R0:W-:Y:S03]  /*3b6c0*/  STL.64 [R1+0x1ca0], R16 ;  /* 0x001ca01001007387 */ /* 0x0001e60000100a00 */
[----:B0-----:R-:W4:Y:S01]  /*3b6d0*/  LDL.LU R16, [R1+0x170] ;  /* 0x0001700001107983 */ /* 0x001f220000300800 */
[----:B------:R-:W4:Y:S02]  /*3b6e0*/  LDL.LU R17, [R1+0x174] ;  /* 0x0001740001117983 */ /* 0x000f240000300800 */
[----:B------:R-:W4:Y:S02]  /*3b6f0*/  LDL.LU R18, [R1+0x178] ;  /* 0x0001780001127983 */ /* 0x000f240000300800 */
[----:B------:R-:W4:Y:S01]  /*3b700*/  LDL.LU R19, [R1+0x17c] ;  /* 0x00017c0001137983 */ /* 0x000f220000300800 */
[C---:B---3--:R-:W-:Y:S01]  /*3b710*/  HMMA.16816.F32.BF16 R24, R20.reuse, R24, R4 ;  /* 0x000000181418723c */ /* 0x048fe20000041804 */
[----:B------:R-:W3:Y:S11]  /*3b720*/  LDL.LU.64 R4, [R1+0x1ce8] ;  /* 0x001ce80001047983 */ /* 0x000ef60000300a00 */
[----:B------:R-:W-:Y:S11]  /*3b730*/  @!UPT UIADD3 URZ, URZ, URZ, URZ ;  /* 0x0000003f3f3ff290 */ /* 0x000ff6000fffe03f */
[----:B------:R-:W-:Y:S01]  /*3b740*/  STL.64 [R1+0x200], R24 ;  /* 0x0002001801007387 */ /* 0x000fe20000100a00 */
[----:B------:R0:W-:Y:S03]  /*3b750*/  STL.64 [R1+0x208], R26 ;  /* 0x0002081a01007387 */ /* 0x0001e60000100a00 */
[----:B0-----:R-:W3:Y:S01]  /*3b760*/  LDL.LU.64 R26, [R1+0x1ce0] ;  /* 0x001ce000011a7983 */ /* 0x001ee20000300a00 */
[----:B------:R-:W3:Y:S02]  /*3b770*/  LDL.LU.64 R24, [R1+0x1cd8] ;  /* 0x001cd80001187983 */ /* 0x000ee40000300a00 */
[----:B---3--:R-:W-:Y:S01]  /*3b780*/  HMMA.16816.F32.BF16 R20, R20, R4, R24 ;  /* 0x000000041414723c */ /* 0x008fe20000041818 */
[----:B------:R-:W2:Y:S01]  /*3b790*/  LDL.LU.64 R26, [R1+0x1cd0] ;  /* 0x001cd000011a7983 */ /* 0x000ea20000300a00 */
[----:B------:R-:W2:Y:S11]  /*3b7a0*/  LDL.LU.64 R24, [R1+0x1cc8] ;  /* 0x001cc80001187983 */ /* 0x000eb60000300a00 */
[----:B------:R-:W-:Y:S10]  /*3b7b0*/  @!UPT UIADD3 URZ, URZ, URZ, URZ ;  /* 0x0000003f3f3ff290 */ /* 0x000ff4000fffe03f */
[----:B------:R0:W-:Y:S01]  /*3b7c0*/  STL [R1+0x1f0], R20 ;  /* 0x0001f01401007387 */ /* 0x0001e20000100800 */
[----:B------:R-:W-:-:S03]  /*3b7d0*/  IMAD.MOV.U32 R7, RZ, RZ, R21 ;  /* 0x000000ffff077224 */ /* 0x000fc600078e0015 */
[----:B0-----:R-:W3:Y:S01]  /*3b7e0*/  LDL.LU.64 R20, [R1+0x20] ;  /* 0x0000200001147983 */ /* 0x001ee20000300a00 */
[----:B------:R-:W-:Y:S02]  /*3b7f0*/  MOV R28, R22 ;  /* 0x00000016001c7202 */ /* 0x000fe40000000f00 */
[----:B------:R-:W-:Y:S01]  /*3b800*/  MOV R6, R23 ;  /* 0x0000001700067202 */ /* 0x000fe20000000f00 */
[C---:B--2---:R-:W-:Y:S01]  /*3b810*/  HMMA.16816.F32.BF16 R12, R24.reuse, R12, R8 ;  /* 0x0000000c180c723c */ /* 0x044fe20000041808 */
[----:B---3--:R0:W-:Y:S04]  /*3b820*/  STL.64 [R1+0x1c90], R20 ;  /* 0x001c901401007387 */ /* 0x0081e80000100a00 */
[----:B0-----:R-:W2:Y:S01]  /*3b830*/  LDL.LU R20, [R1+0x160] ;  /* 0x0001600001147983 */ /* 0x001ea20000300800 */
[----:B------:R-:W2:Y:S02]  /*3b840*/  LDL.LU R21, [R1+0x164] ;  /* 0x0001640001157983 */ /* 0x000ea40000300800 */
[----:B------:R-:W2:Y:S02]  /*3b850*/  LDL.LU R22, [R1+0x168] ;  /* 0x0001680001167983 */ /* 0x000ea40000300800 */
[----:B------:R-:W2:Y:S01]  /*3b860*/  LDL.LU R23, [R1+0x16c] ;  /* 0x00016c0001177983 */ /* 0x000ea20000300800 */
[----:B------:R-:W-:Y:S01]  /*3b870*/  STL [R1+0x1b50], R28 ;  /* 0x001b501c01007387 */ /* 0x000fe20000100800 */
[----:B------:R-:W-:Y:S02]  /*3b880*/  STL [R1+0x1b4c], R6 ;  /* 0x001b4c0601007387 */ /* 0x000fe40000100800 */
[----:B------:R-:W3:Y:S02]  /*3b890*/  LDL.LU.64 R10, [R1+0x1cc0] ;  /* 0x001cc000010a7983 */ /* 0x000ee40000300a00 */
[----:B------:R-:W3:Y:S07]  /*3b8a0*/  LDL.LU.64 R8, [R1+0x1cb8] ;  /* 0x001cb80001087983 */ /* 0x000eee0000300a00 */
[----:B------:R0:W-:Y:S01]  /*3b8b0*/  STL.64 [R1+0x1e0], R12 ;  /* 0x0001e00c01007387 */ /* 0x0001e20000100a00 */
[----:B------:R3:W-:Y:S03]  /*3b8c0*/  STL.64 [R1+0x1e8], R14 ;  /* 0x0001e80e01007387 */ /* 0x0007e60000100a00 */
[----:B0-----:R-:W3:Y:S02]  /*3b8d0*/  LDL.LU.64 R12, [R1+0x1cb0] ;  /* 0x001cb000010c7983 */ /* 0x001ee40000300a00 */
[C---:B---3--:R-:W-:Y:S02]  /*3b8e0*/  HMMA.16816.F32.BF16 R12, R24.reuse, R12, R8 ;  /* 0x0000000c180c723c */ /* 0x048fe40000041808 */
[----:B------:R-:W4:Y:S11]  /*3b8f0*/  LDL.LU.64 R8, [R1+0x1ca8] ;  /* 0x001ca80001087983 */ /* 0x000f360000300a00 */
[----:B------:R-:W-:Y:S10]  /*3b900*/  @!UPT UIADD3 URZ, URZ, URZ, URZ ;  /* 0x0000003f3f3ff290 */ /* 0x000ff4000fffe03f */
[----:B------:R0:W-:Y:S01]  /*3b910*/  STL.64 [R1+0x1d8], R14 ;  /* 0x0001d80e01007387 */ /* 0x0001e20000100a00 */
[----:B------:R-:W-:Y:S01]  /*3b920*/  IMAD.MOV.U32 R28, RZ, RZ, R12 ;  /* 0x000000ffff1c7224 */ /* 0x000fe200078e000c */
[----:B------:R-:W-:Y:S01]  /*3b930*/  MOV R6, R13 ;  /* 0x0000000d00067202 */ /* 0x000fe20000000f00 */
[----:B------:R-:W3:Y:S01]  /*3b940*/  LDL.LU R12, [R1+0x140] ;  /* 0x00014000010c7983 */ /* 0x000ee20000300800 */
[----:B------:R-:W3:Y:S04]  /*3b950*/  LDL.LU R13, [R1+0x144] ;  /* 0x00014400010d7983 */ /* 0x000ee80000300800 */
[----:B0-----:R-:W3:Y:S01]  /*3b960*/  LDL.LU R14, [R1+0x148] ;  /* 0x00014800010e7983 */ /* 0x001ee20000300800 */
[----:B------:R-:W3:Y:S02]  /*3b970*/  LDL.LU R15, [R1+0x14c] ;  /* 0x00014c00010f7983 */ /* 0x000ee40000300800 */
[----:B------:R-:W-:Y:S02]  /*3b980*/  STL.64 [R1+0x1c68], R6 ;  /* 0x001c680601007387 */ /* 0x000fe40000100a00 */
[----:B------:R0:W-:Y:S02]  /*3b990*/  STL.64 [R1+0x1c60], R4 ;  /* 0x001c600401007387 */ /* 0x0001e40000100a00 */
[----:B0-----:R-:W2:Y:S01]  /*3b9a0*/  LDL.LU R4, [R1+0x150] ;  /* 0x0001500001047983 */ /* 0x001ea20000300800 */
[----:B------:R-:W2:Y:S02]  /*3b9b0*/  LDL.LU R5, [R1+0x154] ;  /* 0x0001540001057983 */ /* 0x000ea40000300800 */
[----:B------:R-:W2:Y:S02]  /*3b9c0*/  LDL.LU R6, [R1+0x158] ;  /* 0x0001580001067983 */ /* 0x000ea40000300800 */
[----:B------:R-:W2:Y:S01]  /*3b9d0*/  LDL.LU R7, [R1+0x15c] ;  /* 0x00015c0001077983 */ /* 0x000ea20000300800 */
[----:B------:R-:W-:Y:S01]  /*3b9e0*/  STL [R1+0x1bc8], R28 ;  /* 0x001bc81c01007387 */ /* 0x000fe20000100800 */
[C---:B----4-:R-:W-:Y:S03]  /*3b9f0*/  HMMA.16816.F32.BF16 R8, R24.reuse, R8, R16 ;  /* 0x000000081808723c */ /* 0x050fe60000041810 */
[----:B------:R-:W3:Y:S11]  /*3ba00*/  LDL.LU.64 R16, [R1+0x1ca0] ;  /* 0x001ca00001107983 */ /* 0x000ef60000300a00 */
[----:B------:R-:W-:Y:S09]  /*3ba10*/  @!UPT UIADD3 URZ, URZ, URZ, URZ ;  /* 0x0000003f3f3ff290 */ /* 0x000ff2000fffe03f */
[----:B------:R0:W-:Y:S01]  /*3ba20*/  STL.64 [R1+0x1c0], R8 ;  /* 0x0001c00801007387 */ /* 0x0001e20000100a00 */
[----:B------:R2:W-:Y:S03]  /*3ba30*/  STL.64 [R1+0x1c8], R10 ;  /* 0x0001c80a01007387 */ /* 0x0005e60000100a00 */
[----:B0-----:R-:W2:Y:S01]  /*3ba40*/  LDL.LU.64 R8, [R1+0x1c98] ;  /* 0x001c980001087983 */ /* 0x001ea20000300a00 */
[----:B------:R-:W4:Y:S01]  /*3ba50*/  LDL R19, [R1+0x10e4] ;  /* 0x0010e40001137983 */ /* 0x000f220000100800 */
[C---:B--2---:R-:W-:Y:S02]  /*3ba60*/  HMMA.16816.F32.BF16 R8, R24.reuse, R8, R20 ;  /* 0x000000081808723c */ /* 0x044fe40000041814 */
[----:B------:R-:W2:Y:S11]  /*3ba70*/  LDL.LU.64 R20, [R1+0x1c90] ;  /* 0x001c900001147983 */ /* 0x000eb60000300a00 */
[----:B------:R-:W-:Y:S10]  /*3ba80*/  @!UPT UIADD3 URZ, URZ, URZ, URZ ;  /* 0x0000003f3f3ff290 */ /* 0x000ff4000fffe03f */
[----:B------:R-:W-:Y:S01]  /*3ba90*/  STL.64 [R1+0x1b0], R8 ;  /* 0x0001b00801007387 */ /* 0x000fe20000100a00 */
[----:B------:R0:W-:Y:S03]  /*3baa0*/  STL.64 [R1+0x1b8], R10 ;  /* 0x0001b80a01007387 */ /* 0x0001e60000100a00 */
[----:B0-----:R-:W3:Y:S01]  /*3bab0*/  LDL.LU.64 R10, [R1+0x1c88] ;  /* 0x001c8800010a7983 */ /* 0x001ee20000300a00 */
[----:B------:R-:W3:Y:S01]  /*3bac0*/  LDL.LU.64 R8, [R1+0x1c80] ;  /* 0x001c800001087983 */ /* 0x000ee20000300a00 */
[C---:B--2---:R-:W-:Y:S02]  /*3bad0*/  HMMA.16816.F32.BF16 R4, R24.reuse, R20, R4 ;  /* 0x000000141804723c */ /* 0x044fe40000041804 */
[----:B------:R-:W-:Y:S11]  /*3bae0*/  STL.64 [R1+0x1c08], R20 ;  /* 0x001c081401007387 */ /* 0x000ff60000100a00 */
[----:B------:R-:W-:Y:S10]  /*3baf0*/  @!UPT UIADD3 URZ, URZ, URZ, URZ ;  /* 0x0000003f3f3ff290 */ /* 0x000ff4000fffe03f */
[----:B------:R0:W-:Y:S01]  /*3bb00*/  STL.64 [R1+0x1a0], R4 ;  /* 0x0001a00401007387 */ /* 0x0001e20000100a00 */
[----:B------:R-:W-:Y:S03]  /*3bb10*/  STL.64 [R1+0x1a8], R6 ;  /* 0x0001a80601007387 */ /* 0x000fe60000100a00 */
[----:B0-----:R-:W2:Y:S01]  /*3bb20*/  LDL.64 R4, [R1] ;  /* 0x0000000001047983 */ /* 0x001ea20000100a00 */
[----:B---3--:R-:W-:Y:S02]  /*3bb30*/  MOV R23, R8 ;  /* 0x0000000800177202 */ /* 0x008fe40000000f00 */
[----:B------:R-:W-:Y:S01]  /*3bb40*/  MOV R22, R9 ;  /* 0x0000000900167202 */ /* 0x000fe20000000f00 */
[----:B------:R-:W3:Y:S02]  /*3bb50*/  LDL.LU R8, [R1+0x120] ;  /* 0x0001200001087983 */ /* 0x000ee40000300800 */
[----:B------:R-:W-:Y:S01]  /*3bb60*/  IMAD.MOV.U32 R21, RZ, RZ, R10 ;  /* 0x000000ffff157224 */ /* 0x000fe200078e000a */
[----:B------:R-:W3:Y:S01]  /*3bb70*/  LDL.LU R9, [R1+0x124] ;  /* 0x0001240001097983 */ /* 0x000ee20000300800 */
[----:B------:R-:W-:Y:S01]  /*3bb80*/  MOV R20, R11 ;  /* 0x0000000b00147202 */ /* 0x000fe20000000f00 */
[----:B------:R-:W2:Y:S02]  /*3bb90*/  LDL.LU R10, [R1+0x128] ;  /* 0x00012800010a7983 */ /* 0x000ea40000300800 */
[----:B------:R-:W2:Y:S02]  /*3bba0*/  LDL.LU R11, [R1+0x12c] ;  /* 0x00012c00010b7983 */ /* 0x000ea40000300800 */
[----:B--2---:R-:W-:Y:S01]  /*3bbb0*/  STL.64 [R1+0x1c78], R10 ;  /* 0x001c780a01007387 */ /* 0x004fe20000100a00 */
[----:B---3--:R0:W-:Y:S03]  /*3bbc0*/  STL.64 [R1+0x1c70], R8 ;  /* 0x001c700801007387 */ /* 0x0081e60000100a00 */
[----:B0-----:R-:W2:Y:S01]  /*3bbd0*/  LDL.LU R8, [R1+0x130] ;  /* 0x0001300001087983 */ /* 0x001ea20000300800 */
[----:B------:R-:W2:Y:S02]  /*3bbe0*/  LDL.LU R9, [R1+0x134] ;  /* 0x0001340001097983 */ /* 0x000ea40000300800 */
[----:B------:R-:W2:Y:S02]  /*3bbf0*/  LDL.LU R10, [R1+0x138] ;  /* 0x00013800010a7983 */ /* 0x000ea40000300800 */
[----:B------:R-:W2:Y:S01]  /*3bc00*/  LDL.LU R11, [R1+0x13c] ;  /* 0x00013c00010b7983 */ /* 0x000ea20000300800 */
[----:B------:R-:W-:Y:S01]  /*3bc10*/  STL.64 [R1+0x1c18], R22 ;  /* 0x001c181601007387 */ /* 0x000fe20000100a00 */
[----:B------:R0:W-:Y:S03]  /*3bc20*/  STL.64 [R1+0x1c10], R20 ;  /* 0x001c101401007387 */ /* 0x0001e60000100a00 */
[----:B0-----:R-:W3:Y:S01]  /*3bc30*/  LDL.LU.64 R20, [R1+0x40] ;  /* 0x0000400001147983 */ /* 0x001ee20000300a00 */
[C---:B------:R-:W-:Y:S03]  /*3bc40*/  HMMA.16816.F32.BF16 R12, R24.reuse, R16, R12 ;  /* 0x00000010180c723c */ /* 0x040fe6000004180c */
[----:B---3--:R0:W-:Y:S04]  /*3bc50*/  STL.64 [R1+0x1c30], R20 ;  /* 0x001c301401007387 */ /* 0x0081e80000100a00 */
[----:B0-----:R-:W3:Y:S01]  /*3bc60*/  LDL.LU.64 R20, [R1+0x50] ;  /* 0x0000500001147983 */ /* 0x001ee20000300a00 */
[C---:B--2---:R-:W-:Y:S03]  /*3bc70*/  HMMA.16816.F32.BF16 R8, R24.reuse, R4, R8 ;  /* 0x000000041808723c */ /* 0x044fe60000041808 */
[----:B---3--:R0:W-:Y:S04]  /*3bc80*/  STL.64 [R1+0x1c48], R20 ;  /* 0x001c481401007387 */ /* 0x0081e80000100a00 */
[----:B0-----:R-:W2:Y:S01]  /*3bc90*/  LDL.LU R20, [R1+0x110] ;  /* 0x0001100001147983 */ /* 0x001ea20000300800 */
[----:B------:R-:W2:Y:S02]  /*3bca0*/  LDL.LU R21, [R1+0x114] ;  /* 0x0001140001157983 */ /* 0x000ea40000300800 */
[----:B------:R-:W2:Y:S02]  /*3bcb0*/  LDL.LU R22, [R1+0x118] ;  /* 0x0001180001167983 */ /* 0x000ea40000300800 */
[----:B------:R-:W2:Y:S01]  /*3bcc0*/  LDL.LU R23, [R1+0x11c] ;  /* 0x00011c0001177983 */ /* 0x000ea20000300800 */
[----:B----4-:R-:W-:Y:S01]  /*3bcd0*/  STL [R1+0x1c28], R19 ;  /* 0x001c281301007387 */ /* 0x010fe20000100800 */
[----:B------:R0:W-:Y:S02]  /*3bce0*/  STL.64 [R1+0x1c20], R16 ;  /* 0x001c201001007387 */ /* 0x0001e40000100a00 */
[----:B------:R-:W-:Y:S02]  /*3bcf0*/  STL.64 [R1+0x190], R12 ;  /* 0x0001900c01007387 */ /* 0x000fe40000100a00 */
[----:B------:R-:W-:Y:S01]  /*3bd00*/  STL.64 [R1+0x198], R14 ;  /* 0x0001980e01007387 */ /* 0x000fe20000100a00 */
[----:B0-----:R-:W3:Y:S01]  /*3bd10*/  LDL.LU R16, [R1+0xf0] ;  /* 0x0000f00001107983 */ /* 0x001ee20000300800 */
[----:B------:R-:W3:Y:S02]  /*3bd20*/  LDL.LU R17, [R1+0xf4] ;  /* 0x0000f40001117983 */ /* 0x000ee40000300800 */
[----:B------:R-:W4:Y:S02]  /*3bd30*/  LDL.LU R18, [R1+0xf8] ;  /* 0x0000f80001127983 */ /* 0x000f240000300800 */
[----:B------:R-:W4:Y:S02]  /*3bd40*/  LDL.LU R19, [R1+0xfc] ;  /* 0x0000fc0001137983 */ /* 0x000f240000300800 */
[----:B------:R-:W-:Y:S01]  /*3bd50*/  IMAD.MOV.U32 R2, RZ, RZ, R4 ;  /* 0x000000ffff027224 */ /* 0x000fe200078e0004 */
[----:B------:R-:W-:Y:S01]  /*3bd60*/  MOV R0, R5 ;  /* 0x0000000500007202 */ /* 0x000fe20000000f00 */
[----:B----4-:R-:W-:Y:S01]  /*3bd70*/  STL.64 [R1+0x1c40], R18 ;  /* 0x001c401201007387 */ /* 0x010fe20000100a00 */
[----:B---3--:R0:W-:Y:S03]  /*3bd80*/  STL.64 [R1+0x1c38], R16 ;  /* 0x001c381001007387 */ /* 0x0081e60000100a00 */
[----:B0-----:R-:W3:Y:S01]  /*3bd90*/  LDL.LU R16, [R1+0x100] ;  /* 0x0001000001107983 */ /* 0x001ee20000300800 */
[----:B------:R-:W3:Y:S02]  /*3bda0*/  LDL.LU R17, [R1+0x104] ;  /* 0x0001040001117983 */ /* 0x000ee40000300800 */
[----:B------:R-:W3:Y:S02]  /*3bdb0*/  LDL.LU R18, [R1+0x108] ;  /* 0x0001080001127983 */ /* 0x000ee40000300800 */
[----:B------:R-:W3:Y:S01]  /*3bdc0*/  LDL.LU R19, [R1+0x10c] ;  /* 0x00010c0001137983 */ /* 0x000ee20000300800 */
[----:B------:R-:W4:Y:S01]  /*3bdd0*/  LDL.LU R12, [R1+0x290] ;  /* 0x00029000010c7983 */ /* 0x000f220000300800 */
[----:B------:R-:W4:Y:S02]  /*3bde0*/  LDL.LU R13, [R1+0x294] ;  /* 0x00029400010d7983 */ /* 0x000f240000300800 */
[----:B------:R-:W4:Y:S02]  /*3bdf0*/  LDL.LU R14, [R1+0x298] ;  /* 0x00029800010e7983 */ /* 0x000f240000300800 */
[----:B------:R-:W4:Y:S01]  /*3be00*/  LDL.LU R15, [R1+0x29c] ;  /* 0x00029c00010f7983 */ /* 0x000f220000300800 */
[----:B------:R-:W-:Y:S01]  /*3be10*/  STL.64 [R1+0x170], R8 ;  /* 0x0001700801007387 */ /* 0x000fe20000100a00 */
[----:B------:R0:W-:Y:S03]  /*3be20*/  STL.64 [R1+0x178], R10 ;  /* 0x0001780a01007387 */ /* 0x0001e60000100a00 */
[----:B0-----:R-:W2:Y:S01]  /*3be30*/  LDL.LU.64 R10, [R1+0x1c78] ;  /* 0x001c7800010a7983 */ /* 0x001ea20000300a00 */
[----:B------:R-:W2:Y:S02]  /*3be40*/  LDL.LU.64 R8, [R1+0x1c70] ;  /* 0x001c700001087983 */ /* 0x000ea40000300a00 */
[----:B------:R-:W2:Y:S02]  /*3be50*/  LDL.LU.64 R6, [R1+0x1c68] ;  /* 0x001c680001067983 */ /* 0x000ea40000300a00 */
[----:B------:R-:W2:Y:S02]  /*3be60*/  LDL.LU.64 R4, [R1+0x1c60] ;  /* 0x001c600001047983 */ /* 0x000ea40000300a00 */
[----:B--2---:R-:W-:Y:S01]  /*3be70*/  HMMA.16816.F32.BF16 R24, R24, R4, R8 ;  /* 0x000000041818723c */ /* 0x004fe20000041808 */
[----:B------:R-:W2:Y:S01]  /*3be80*/  LDL.LU.64 R10, [R1+0x1c58] ;  /* 0x001c5800010a7983 */ /* 0x000ea20000300a00 */
[----:B------:R-:W2:Y:S11]  /*3be90*/  LDL.LU.64 R8, [R1+0x1c50] ;  /* 0x001c500001087983 */ /* 0x000eb60000300a00 */
[----:B------:R-:W-:Y:S10]  /*3bea0*/  @!UPT UIADD3 URZ, URZ, URZ, URZ ;  /* 0x0000003f3f3ff290 */ /* 0x000ff4000fffe03f */
[----:B------:R0:W-:Y:S01]  /*3beb0*/  STL.64 [R1+0x160], R24 ;  /* 0x0001601801007387 */ /* 0x0001e20000100a00 */
[----:B------:R-:W-:Y:S03]  /*3bec0*/  STL.64 [R1+0x168], R26 ;  /* 0x0001681a01007387 */ /* 0x000fe60000100a00 */
[----:B0-----:R-:W2:Y:S01]  /*3bed0*/  LDL.LU.64 R24, [R1+0x30] ;  /* 0x0000300001187983 */ /* 0x001ea20000300a00 */
[----:B------:R-:W-:Y:S02]  /*3bee0*/  STL.64 [R1+0x1be8], R6 ;  /* 0x001be80601007387 */ /* 0x000fe40000100a00 */
[----:B------:R0:W-:Y:S02]  /*3bef0*/  STL.64 [R1+0x1be0], R4 ;  /* 0x001be00401007387 */ /* 0x0001e40000100a00 */
[----:B0-----:R-:W2:Y:S02]  /*3bf00*/  LDL.LU.64 R4, [R1+0x60] ;  /* 0x0000600001047983 */ /* 0x001ea40000300a00 */
[----:B--2---:R-:W-:Y:S11]  /*3bf10*/  HMMA.16816.F32.BF16 R20, R8, R4, R20 ;  /* 0x000000040814723c */ /* 0x004ff60000041814 */
[----:B------:R-:W-:Y:S11]  /*3bf20*/  @!UPT UIADD3 URZ, URZ, URZ, URZ ;  /* 0x0000003f3f3ff290 */ /* 0x000ff6000fffe03f */
[----:B------:R-:W-:Y:S01]  /*3bf30*/  @!UPT UIADD3 URZ, URZ, URZ, URZ ;  /* 0x0000003f3f3ff290 */ /* 0x000fe2000fffe03f */
[----:B------:R0:W-:Y:S01]  /*3bf40*/  STL.64 [R1+0x150], R20 ;  /* 0x0001501401007387 */ /* 0x0001e20000100a00 */
[----:B------:R-:W-:Y:S03]  /*3bf50*/  STL.64 [R1+0x158], R22 ;  /* 0x0001581601007387 */ /* 0x000fe60000100a00 */
[----:B0-----:R-:W3:Y:S01]  /*3bf60*/  LDL.LU.64 R20, [R1+0x1c48] ;  /* 0x001c480001147983 */ /* 0x001ee20000300a00 */
[----:B------:R-:W-:Y:S01]  /*3bf70*/  MOV R3, R4 ;  /* 0x0000000400037202 */ /* 0x000fe20000000f00 */
[----:B------:R-:W-:-:S04]  /*3bf80*/  IMAD.MOV.U32 R29, RZ, RZ, R5 ;  /* 0x000000ffff1d7224 */ /* 0x000fc800078e0005 */
[----:B------:R-:W-:Y:S01]  /*3bf90*/  STL [R1+0x1bd0], R3 ;  /* 0x001bd00301007387 */ /* 0x000fe20000100800 */
[----:B------:R-:W-:Y:S01]  /*3bfa0*/  STL [R1+0x1bcc], R29 ;  /* 0x001bcc1d01007387 */ /* 0x000fe20000100800 */
[----:B------:R-:W-:Y:S02]  /*3bfb0*/  MOV R4, R2 ;  /* 0x0000000200047202 */ /* 0x000fe40000000f00 */
[----:B------:R-:W-:Y:S01]  /*3bfc0*/  MOV R5, R0 ;  /* 0x0000000000057202 */ /* 0x000fe20000000f00 */
[C---:B---3--:R-:W-:Y:S01]  /*3bfd0*/  HMMA.16816.F32.BF16 R16, R8.reuse, R20, R16 ;  /* 0x000000140810723c */ /* 0x048fe20000041810 */
[----:B------:R-:W-:Y:S01]  /*3bfe0*/  IMAD.MOV.U32 R0, RZ, RZ, R20 ;  /* 0x000000ffff007224 */ /* 0x000fe200078e0014 */
[----:B------:R-:W-:Y:S11]  /*3bff0*/  MOV R2, R21 ;  /* 0x0000001500027202 */ /* 0x000ff60000000f00 */
[----:B------:R-:W-:Y:S10]  /*3c000*/  @!UPT UIADD3 URZ, URZ, URZ, URZ ;  /* 0x0000003f3f3ff290 */ /* 0x000ff4000fffe03f */
[----:B------:R-:W-:Y:S01]  /*3c010*/  STL.64 [R1+0x140], R16 ;  /* 0x0001401001007387 */ /* 0x000fe20000100a00 */
[----:B------:R0:W-:Y:S03]  /*3c020*/  STL.64 [R1+0x148], R18 ;  /* 0x0001481201007387 */ /* 0x0001e60000100a00 */
[----:B0-----:R-:W2:Y:S01]  /*3c030*/  LDL.LU.64 R18, [R1+0x1c40] ;  /* 0x001c400001127983 */ /* 0x001ea20000300a00 */
[----:B------:R-:W2:Y:S02]  /*3c040*/  LDL.LU.64 R16, [R1+0x1c38] ;  /* 0x001c380001107983 */ /* 0x000ea40000300a00 */
[----:B------:R-:W2:Y:S02]  /*3c050*/  LDL.LU.64 R20, [R1+0x1c30] ;  /* 0x001c300001147983 */ /* 0x000ea40000300a00 */
[----:B------:R0:W-:Y:S02]  /*3c060*/  STL [R1+0x1bd8], R0 ;  /* 0x001bd80001007387 */ /* 0x0001e40000100800 */
[----:B0-----:R-:W3:Y:S01]  /*3c070*/  LDL R0, [R1+0x10e0] ;  /* 0x0010e00001007983 */ /* 0x001ee20000100800 */
[----:B------:R-:W-:Y:S01]  /*3c080*/  STL [R1+0x1bd4], R2 ;  /* 0x001bd40201007387 */ /* 0x000fe20000100800 */
[C---:B--2---:R-:W-:Y:S01]  /*3c090*/  HMMA.16816.F32.BF16 R16, R8.reuse, R20, R16 ;  /* 0x000000140810723c */ /* 0x044fe20000041810 */
[----:B------:R-:W-:Y:S01]  /*3c0a0*/  MOV R29, R20 ;  /* 0x00000014001d7202 */ /* 0x000fe20000000f00 */
[----:B------:R-:W-:Y:S11]  /*3c0b0*/  IMAD.MOV.U32 R28, RZ, RZ, R21 ;  /* 0x000000ffff1c7224 */ /* 0x000ff600078e0015 */
[----:B------:R-:W-:Y:S10]  /*3c0c0*/  @!UPT UIADD3 URZ, URZ, URZ, URZ ;  /* 0x0000003f3f3ff290 */ /* 0x000ff4000fffe03f */
[----:B------:R-:W-:Y:S01]  /*3c0d0*/  STL.64 [R1+0x130], R16 ;  /* 0x0001301001007387 */ /* 0x000fe20000100a00 */
[----:B------:R0:W-:Y:S03]  /*3c0e0*/  STL.64 [R1+0x138], R18 ;  /* 0x0001381201007387 */ /* 0x0001e60000100a00 */
[----:B0-----:R-:W2:Y:S01]  /*3c0f0*/  LDL.LU R19, [R1+0x1c28] ;  /* 0x001c280001137983 */ /* 0x001ea20000300800 */
[----:B------:R-:W2:Y:S02]  /*3c100*/  LDL.LU.64 R16, [R1+0x1c20] ;  /* 0x001c200001107983 */ /* 0x000ea40000300a00 */
[----:B------:R-:W2:Y:S02]  /*3c110*/  LDL.LU.64 R22, [R1+0x1c18] ;  /* 0x001c180001167983 */ /* 0x000ea40000300a00 */
[----:B------:R-:W2:Y:S02]  /*3c120*/  LDL.LU.64 R20, [R1+0x1c10] ;  /* 0x001c100001147983 */ /* 0x000ea40000300a00 */
[C---:B--2---:R-:W-:Y:S11]  /*3c130*/  HMMA.16816.F32.BF16 R20, R8.reuse, R24, R20 ;  /* 0x000000180814723c */ /* 0x044ff60000041814 */
[----:B------:R-:W-:Y:S11]  /*3c140*/  @!UPT UIADD3 URZ, URZ, URZ, URZ ;  /* 0x0000003f3f3ff290 */ /* 0x000ff6000fffe03f */
[----:B------:R-:W-:Y:S01]  /*3c150*/  @!UPT UIADD3 URZ, URZ, URZ, URZ ;  /* 0x0000003f3f3ff290 */ /* 0x000fe2000fffe03f */
[----:B------:R0:W-:Y:S01]  /*3c160*/  STL.64 [R1+0x120], R20 ;  /* 0x0001201401007387 */ /* 0x0001e20000100a00 */
[----:B------:R-:W-:Y:S03]  /*3c170*/  STL.64 [R1+0x128], R22 ;  /* 0x0001281601007387 */ /* 0x000fe60000100a00 */
[----:B0-----:R-:W4:Y:S01]  /*3c180*/  LDL.LU.64 R20, [R1+0x1c08] ;  /* 0x001c080001147983 */ /* 0x001f220000300a00 */
[----:B------:R-:W-:Y:S02]  /*3c190*/  MOV R2, R24 ;  /* 0x0000001800027202 */ /* 0x000fe40000000f00 */
[----:B------:R-:W-:Y:S02]  /*3c1a0*/  MOV R3, R25 ;  /* 0x0000001900037202 */ /* 0x000fe40000000f00 */
[----:B------:R-:W0:Y:S04]  /*3c1b0*/  LDSM.16.M88.4 R24, [R19+0x1b080] ;  /* 0x01b080001318783b */ /* 0x000e280000000200 */
[----:B0-----:R-:W-:Y:S01]  /*3c1c0*/  STL.64 [R1+0x1bf8], R26 ;  /* 0x001bf81a01007387 */ /* 0x001fe20000100a00 */
[----:B------:R0:W-:Y:S03]  /*3c1d0*/  STL.64 [R1+0x1bf0], R24 ;  /* 0x001bf01801007387 */ /* 0x0001e60000100a00 */
[----:B0-----:R-:W2:Y:S01]  /*3c1e0*/  LDL.LU R24, [R1+0x320] ;  /* 0x0003200001187983 */ /* 0x001ea20000300800 */
[----:B------:R-:W2:Y:S02]  /*3c1f0*/  LDL.LU R25, [R1+0x324] ;  /* 0x0003240001197983 */ /* 0x000ea40000300800 */
[----:B------:R-:W2:Y:S02]  /*3c200*/  LDL.LU R26, [R1+0x328] ;  /* 0x00032800011a7983 */ /* 0x000ea40000300800 */
[----:B------:R-:W2:Y:S01]  /*3c210*/  LDL.LU R27, [R1+0x32c] ;  /* 0x00032c00011b7983 */ /* 0x000ea20000300800 */
[C---:B----4-:R-:W-:Y:S11]  /*3c220*/  HMMA.16816.F32.BF16 R12, R8.reuse, R20, R12 ;  /* 0x00000014080c723c */ /* 0x050ff6000004180c */
[----:B------:R-:W-:Y:S11]  /*3c230*/  @!UPT UIADD3 URZ, URZ, URZ, URZ ;  /* 0x0000003f3f3ff290 */ /* 0x000ff6000fffe03f */
[----:B------:R-:W-:Y:S01]  /*3c240*/  @!UPT UIADD3 URZ, URZ, URZ, URZ ;  /* 0x0000003f3f3ff290 */ /* 0x000fe2000fffe03f */
[----:B------:R0:W-:Y:S02]  /*3c250*/  STL.64 [R1+0x110], R12 ;  /* 0x0001100c01007387 */ /* 0x0001e40000100a00 */
[----:B0-----:R-:W-:Y:S01]  /*3c260*/  IMAD.MOV.U32 R13, RZ, RZ, R20 ;  /* 0x000000ffff0d7224 */ /* 0x001fe200078e0014 */
[----:B------:R-:W-:Y:S02]  /*3c270*/  MOV R12, R21 ;  /* 0x00000015000c7202 */ /* 0x000fe40000000f00 */
[----:B---3--:R-:W0:Y:S04]  /*3c280*/  LDSM.16.M88.4 R20, [R0+0x18080] ;  /* 0x018080000014783b */ /* 0x008e280000000200 */
[----:B------:R1:W-:Y:S04]  /*3c290*/  STL.64 [R1+0x118], R14 ;  /* 0x0001180e01007387 */ /* 0x0003e80000100a00 */
[----:B-1----:R-:W3:Y:S04]  /*3c2a0*/  LDL.LU.64 R14, [R1+0x1c00] ;  /* 0x001c0000010e7983 */ /* 0x002ee80000300a00 */
[----:B0-----:R-:W-:Y:S01]  /*3c2b0*/  STL.64 [R1+0x1b38], R22 ;  /* 0x001b381601007387 */ /* 0x001fe20000100a00 */
[----:B------:R0:W-:Y:S03]  /*3c2c0*/  STL.64 [R1+0x1b30], R20 ;  /* 0x001b301401007387 */ /* 0x0001e60000100a00 */
[----:B0-----:R-:W4:Y:S01]  /*3c2d0*/  LDL.LU R20, [R1+0x2f0] ;  /* 0x0002f00001147983 */ /* 0x001f220000300800 */
[----:B------:R-:W4:Y:S02]  /*3c2e0*/  LDL.LU R21, [R1+0x2f4] ;  /* 0x0002f40001157983 */ /* 0x000f240000300800 */
[----:B------:R-:W4:Y:S02]  /*3c2f0*/  LDL.LU R22, [R1+0x2f8] ;  /* 0x0002f80001167983 */ /* 0x000f240000300800 */
[----:B------:R-:W4:Y:S01]  /*3c300*/  LDL.LU R23, [R1+0x2fc] ;  /* 0x0002fc0001177983 */ /* 0x000f220000300800 */
[C---:B--2---:R-:W-:Y:S08]  /*3c310*/  HMMA.16816.F32.BF16 R4, R8.reuse, R4, R24 ;  /* 0x000000040804723c */ /* 0x044ff00000041818 */
[----:B----4-:R-:W-:Y:S11]  /*3c320*/  HMMA.16816.F32.BF16 R20, R8, R16, R20 ;  /* 0x000000100814723c */ /* 0x010ff60000041814 */
[----:B------:R-:W-:Y:S11]  /*3c330*/  @!UPT UIADD3 URZ, URZ, URZ, URZ ;  /* 0x0000003f3f3ff290 */ /* 0x000ff6000fffe03f */
[----:B------:R-:W-:Y:S01]  /*3c340*/  @!UPT UIADD3 URZ, URZ, URZ, URZ ;  /* 0x0000003f3f3ff290 */ /* 0x000fe2000fffe03f */
[----:B------:R-:W-:Y:S01]  /*3c350*/  STL.64 [R1+0x100], R20 ;  /* 0x0001001401007387 */ /* 0x000fe20000100a00 */
[----:B------:R0:W-:Y:S02]  /*3c360*/  STL.64 [R1+0x108], R22 ;  /* 0x0001081601007387 */ /* 0x0001e40000100a00 */
[----:B0-----:R-:W-:Y:S01]  /*3c370*/  MOV R23, R16 ;  /* 0x0000001000177202 */ /* 0x001fe20000000f00 */
[----:B------:R-:W-:Y:S02]  /*3c380*/  IMAD.MOV.U32 R22, RZ, RZ, R17 ;  /* 0x000000ffff167224 */ /* 0x000fe400078e0011 */
[----:B------:R-:W0:Y:S04]  /*3c390*/  LDSM.16.M88.4 R16, [R0+0x19080] ;  /* 0x019080000010783b */ /* 0x000e280000000200 */
[----:B0-----:R-:W-:Y:S01]  /*3c3a0*/  STL.64 [R1+0x1aa0], R18 ;  /* 0x001aa01201007387 */ /* 0x001fe20000100a00 */
[----:B------:R0:W-:Y:S03]  /*3c3b0*/  STL.64 [R1+0x1a98], R16 ;  /* 0x001a981001007387 */ /* 0x0001e60000100a00 */
[----:B0-----:R-:W2:Y:S01]  /*3c3c0*/  LDL.LU R16, [R1+0x310] ;  /* 0x0003100001107983 */ /* 0x001ea20000300800 */
[----:B------:R-:W2:Y:S02]  /*3c3d0*/  LDL.LU R17, [R1+0x314] ;  /* 0x0003140001117983 */ /* 0x000ea40000300800 */
[----:B------:R-:W4:Y:S02]  /*3c3e0*/  LDL.LU.64 R26, [R1+0x1bf8] ;  /* 0x001bf800011a7983 */ /* 0x000f240000300a00 */
[----:B------:R-:W4:Y:S01]  /*3c3f0*/  LDL.LU.64 R24, [R1+0x1bf0] ;  /* 0x001bf00001187983 */ /* 0x000f220000300a00 */
[----:B------:R-:W-:Y:S01]  /*3c400*/  STL.64 [R1+0xf0], R4 ;  /* 0x0000f00401007387 */ /* 0x000fe20000100a00 */
[----:B------:R0:W-:Y:S03]  /*3c410*/  STL.64 [R1+0xf8], R6 ;  /* 0x0000f80601007387 */ /* 0x0001e60000100a00 */
[----:B0-----:R-:W2:Y:S01]  /*3c420*/  LDL.LU.64 R6, [R1+0x1be8] ;  /* 0x001be80001067983 */ /* 0x001ea20000300a00 */
[----:B------:R-:W2:Y:S01]  /*3c430*/  LDL.LU.64 R4, [R1+0x1be0] ;  /* 0x001be00001047983 */ /* 0x000ea20000300a00 */
[----:B---3--:R-:W-:-:S02]  /*3c440*/  MOV R18, R15 ;  /* 0x0000000f00127202 */ /* 0x008fc40000000f00 */
[----:B------:R-:W-:Y:S01]  /*3c450*/  MOV R19, R14 ;  /* 0x0000000e00137202 */ /* 0x000fe20000000f00 */
[----:B------:R-:W-:Y:S01]  /*3c460*/  IMAD.MOV.U32 R20, RZ, RZ, R13 ;  /* 0x000000ffff147224 */ /* 0x000fe200078e000d */
[----:B------:R-:W-:Y:S02]  /*3c470*/  MOV R21, R12 ;  /* 0x0000000c00157202 */ /* 0x000fe40000000f00 */
[----:B------:R-:W0:Y:S04]  /*3c480*/  LDSM.16.M88.4 R12, [R0+0x1a080] ;  /* 0x01a08000000c783b */ /* 0x000e280000000200 */
[----:B------:R1:W-:Y:S02]  /*3c490*/  STL.64 [R1+0x1b58], R20 ;  /* 0x001b581401007387 */ /* 0x0003e40000100a00 */
[----:B-1----:R-:W-:Y:S01]  /*3c4a0*/  MOV R20, R2 ;  /* 0x0000000200147202 */ /* 0x002fe20000000f00 */
[----:B------:R-:W-:Y:S01]  /*3c4b0*/  IMAD.MOV.U32 R21, RZ, RZ, R3 ;  /* 0x000000ffff157224 */ /* 0x000fe200078e0003 */
[----:B0-----:R-:W-:Y:S01]  /*3c4c0*/  STL.64 [R1+0x1a20], R14 ;  /* 0x001a200e01007387 */ /* 0x001fe20000100a00 */
[----:B------:R-:W-:Y:S01]  /*3c4d0*/  STL.64 [R1+0x1a18], R12 ;  /* 0x001a180c01007387 */ /* 0x000fe20000100a00 */
[----:B--2---:R-:W-:Y:S02]  /*3c4e0*/  HMMA.16816.F32.BF16 R8, R8, R4, R16 ;  /* 0x000000040808723c */ /* 0x004fe40000041810 */
[----:B------:R-:W-:Y:S01]  /*3c4f0*/  STL.64 [R1+0x1b68], R6 ;  /* 0x001b680601007387 */ /* 0x000fe20000100a00 */
[----:B------:R-:W-:Y:S11]  /*3c500*/  STL.64 [R1+0x1b60], R4 ;  /* 0x001b600401007387 */ /* 0x000ff60000100a00 */
[----:B------:R-:W-:Y:S09]  /*3c510*/  @!UPT UIADD3 URZ, URZ, URZ, URZ ;  /* 0x0000003f3f3ff290 */ /* 0x000ff2000fffe03f */
[----:B------:R-:W-:Y:S01]  /*3c520*/  STL.64 [R1+0xe0], R8 ;  /* 0x0000e00801007387 */ /* 0x000fe20000100a00 */
[----:B------:R-:W-:Y:S02]  /*3c530*/  STL.64 [R1+0xe8], R10 ;  /* 0x0000e80a01007387 */ /* 0x000fe40000100a00 */
[----:B------:R0:W1:Y:S02]  /*3c540*/  LDSM.16.M88.4 R8, [R0+0x1b080] ;  /* 0x01b080000008783b */ /* 0x0000640000000200 */
[----:B0-----:R-:W2:Y:S02]  /*3c550*/  LDL.LU R0, [R1+0x1bd8] ;  /* 0x001bd80001007983 */ /* 0x001ea40000300800 */
[----:B------:R-:W3:Y:S02]  /*3c560*/  LDL.LU R2, [R1+0x1bd4] ;  /* 0x001bd40001027983 */ /* 0x000ee40000300800 */
[----:B------:R-:W4:Y:S02]  /*3c570*/  LDL.LU R3, [R1+0x1bd0] ;  /* 0x001bd00001037983 */ /* 0x000f240000300800 */
[----:B------:R0:W-:Y:S02]  /*3c580*/  STL.64 [R1+0x1b70], R20 ;  /* 0x001b701401007387 */ /* 0x0001e40000100a00 */
[----:B0-----:R-:W-:-:S02]  /*3c590*/  MOV R20, R29 ;  /* 0x0000001d00147202 */ /* 0x001fc40000000f00 */
[----:B------:R-:W4:Y:S01]  /*3c5a0*/  LDL.LU R29, [R1+0x1bcc] ;  /* 0x001bcc00011d7983 */ /* 0x000f220000300800 */
[----:B------:R-:W-:Y:S02]  /*3c5b0*/  MOV R21, R28 ;  /* 0x0000001c00157202 */ /* 0x000fe40000000f00 */
[----:B------:R-:W4:Y:S03]  /*3c5c0*/  LDL.LU R28, [R1+0x1bc8] ;  /* 0x001bc800011c7983 */ /* 0x000f260000300800 */
[----:B------:R2:W-:Y:S02]  /*3c5d0*/  STL.64 [R1+0x1b88], R20 ;  /* 0x001b881401007387 */ /* 0x0005e40000100a00 */
[----:B--2---:R-:W-:Y:S01]  /*3c5e0*/  IMAD.MOV.U32 R20, RZ, RZ, R0 ;  /* 0x000000ffff147224 */ /* 0x004fe200078e0000 */
[----:B---3--:R-:W-:Y:S01]  /*3c5f0*/  MOV R21, R2 ;  /* 0x0000000200157202 */ /* 0x008fe20000000f00 */
[----:B------:R-:W2:Y:S01]  /*3c600*/  LDL.LU R0, [R1+0x1bc4] ;  /* 0x001bc40001007983 */ /* 0x000ea20000300800 */
[----:B------:R-:W3:Y:S03]  /*3c610*/  LDL.LU R2, [R1+0x1bc0] ;  /* 0x001bc00001027983 */ /* 0x000ee60000300800 */
[----:B------:R4:W-:Y:S02]  /*3c620*/  STL.64 [R1+0x1ba0], R20 ;  /* 0x001ba01401007387 */ /* 0x0009e40000100a00 */
[----:B----4-:R-:W-:Y:S01]  /*3c630*/  MOV R20, R3 ;  /* 0x0000000300147202 */ /* 0x010fe20000000f00 */
[----:B------:R-:W-:Y:S01]  /*3c640*/  IMAD.MOV.U32 R21, RZ, RZ, R29 ;  /* 0x000000ffff157224 */ /* 0x000fe200078e001d */
[----:B------:R-:W4:Y:S01]  /*3c650*/  LDL.LU R3, [R1+0x1bbc] ;  /* 0x001bbc0001037983 */ /* 0x000f220000300800 */
[----:B------:R-:W2:Y:S02]  /*3c660*/  LDL.LU R29, [R1+0x1bb8] ;  /* 0x001bb800011d7983 */ /* 0x000ea40000300800 */
[----:B------:R-:W2:Y:S02]  /*3c670*/  LDL.LU R4, [R1+0x2c0] ;  /* 0x0002c00001047983 */ /* 0x000ea40000300800 */
[----:B------:R-:W2:Y:S01]  /*3c680*/  LDL.LU R5, [R1+0x2c4] ;  /* 0x0002c40001057983 */ /* 0x000ea20000300800 */
[----:B------:R-:W2:Y:S01]  /*3c690*/  LDL.LU R6, [R1+0x2c8] ;  /* 0x0002c80001067983 */ /* 0x000ea20000300800 */
[----:B------:R-:W2:Y:S03]  /*3c6a0*/  LDL.LU R7, [R1+0x2cc] ;  /* 0x0002cc0001077983 */ /* 0x000ea60000300800 */
[----:B--2---:R-:W-:Y:S01]  /*3c6b0*/  STL.64 [R1+0x1b80], R6 ;  /* 0x001b800601007387 */ /* 0x004fe20000100a00 */
[----:B------:R0:W-:Y:S03]  /*3c6c0*/  STL.64 [R1+0x1b78], R4 ;  /* 0x001b780401007387 */ /* 0x0001e60000100a00 */
[----:B0-----:R-:W2:Y:S01]  /*3c6d0*/  LDL.LU R4, [R1+0x2d0] ;  /* 0x0002d00001047983 */ /* 0x001ea20000300800 */
[----:B------:R-:W2:Y:S02]  /*3c6e0*/  LDL.LU R5, [R1+0x2d4] ;  /* 0x0002d40001057983 */ /* 0x000ea40000300800 */
[----:B------:R-:W2:Y:S02]  /*3c6f0*/  LDL.LU R6, [R1+0x2d8] ;  /* 0x0002d80001067983 */ /* 0x000ea40000300800 */
[----:B------:R-:W2:Y:S02]  /*3c700*/  LDL.LU R7, [R1+0x2dc] ;  /* 0x0002dc0001077983 */ /* 0x000ea40000300800 */
        /* <DEDUP_REMOVED lines=11> */
[----:B------:R-:W2:Y:S01]  /*3c7c0*/  LDL.LU R7, [R1+0x30c] ;  /* 0x00030c0001077983 */ /* 0x000ea20000300800 */
[----:B------:R-:W-:-:S02]  /*3c7d0*/  MOV R16, R23 ;  /* 0x0000001700107202 */ /* 0x000fc40000000f00 */
[----:B------:R-:W-:Y:S01]  /*3c7e0*/  MOV R17, R22 ;  /* 0x0000001600117202 */ /* 0x000fe20000000f00 */
[----:B------:R-:W4:Y:S01]  /*3c7f0*/  LDL.LU R12, [R1+0x2a0] ;  /* 0x0002a000010c7983 */ /* 0x000f220000300800 */
[----:B------:R-:W4:Y:S02]  /*3c800*/  LDL.LU R13, [R1+0x2a4] ;  /* 0x0002a400010d7983 */ /* 0x000f240000300800 */
[----:B------:R-:W4:Y:S02]  /*3c810*/  LDL.LU R14, [R1+0x2a8] ;  /* 0x0002a800010e7983 */ /* 0x000f240000300800 */
[----:B------:R-:W4:Y:S01]  /*3c820*/  LDL.LU R15, [R1+0x2ac] ;  /* 0x0002ac00010f7983 */ /* 0x000f220000300800 */
[----:B-1----:R3:W-:Y:S01]  /*3c830*/  STL.64 [R1+0x1990], R10 ;  /* 0x0019900a01007387 */ /* 0x0027e20000100a00 */
[----:B------:R0:W-:Y:S01]  /*3c840*/  STL.64 [R1+0x1988], R8 ;  /* 0x0019880801007387 */ /* 0x0001e20000100a00 */
[----:B---3--:R-:W-:Y:S01]  /*3c850*/  MOV R10, R2 ;  /* 0x00000002000a7202 */ /* 0x008fe20000000f00 */
[----:B0-----:R-:W-:Y:S01]  /*3c860*/  IMAD.MOV.U32 R8, RZ, RZ, R29 ;  /* 0x000000ffff087224 */ /* 0x001fe200078e001d */
[----:B--2---:R-:W-:Y:S01]  /*3c870*/  HMMA.16816.F32.BF16 R20, R24, R20, R4 ;  /* 0x000000141814723c */ /* 0x004fe20000041804 */
[----:B------:R-:W2:Y:S01]  /*3c880*/  LDL.LU.64 R6, [R1+0x1bb0] ;  /* 0x001bb00001067983 */ /* 0x000ea20000300a00 */
[----:B------:R-:W2:Y:S11]  /*3c890*/  LDL.LU.64 R4, [R1+0x1ba8] ;  /* 0x001ba80001047983 */ /* 0x000eb60000300a00 */
[----:B------:R-:W-:Y:S11]  /*3c8a0*/  @!UPT UIADD3 URZ, URZ, URZ, URZ ;  /* 0x0000003f3f3ff290 */ /* 0x000ff6000fffe03f */
[----:B------:R-:W-:Y:S02]  /*3c8b0*/  MOV R29, R20 ;  /* 0x00000014001d7202 */ /* 0x000fe40000000f00 */
[----:B------:R-:W-:Y:S02]  /*3c8c0*/  MOV R2, R21 ;  /* 0x0000001500027202 */ /* 0x000fe40000000f00 */
[----:B------:R-:W2:Y:S01]  /*3c8d0*/  LDL.LU.64 R20, [R1+0x1ba0] ;  /* 0x001ba00001147983 */ /* 0x000ea20000300a00 */
[----:B----4-:R-:W-:Y:S01]  /*3c8e0*/  MOV R9, R3 ;  /* 0x0000000300097202 */ /* 0x010fe20000000f00 */
[----:B------:R-:W-:Y:S02]  /*3c8f0*/  IMAD.MOV.U32 R11, RZ, RZ, R0 ;  /* 0x000000ffff0b7224 */ /* 0x000fe400078e0000 */
[----:B------:R-:W-:Y:S01]  /*3c900*/  IMAD.MOV.U32 R0, RZ, RZ, R22 ;  /* 0x000000ffff007224 */ /* 0x000fe200078e0016 */
[----:B------:R-:W-:-:S05]  /*3c910*/  MOV R3, R23 ;  /* 0x0000001700037202 */ /* 0x000fca0000000f00 */
[----:B------:R-:W-:Y:S01]  /*3c920*/  STL [R1+0x19b8], R3 ;  /* 0x0019b80301007387 */ /* 0x000fe20000100800 */
[----:B------:R-:W-:Y:S02]  /*3c930*/  STL [R1+0x19b4], R0 ;  /* 0x0019b40001007387 */ /* 0x000fe40000100800 */
[----:B------:R-:W-:Y:S02]  /*3c940*/  STL [R1+0x19b0], R2 ;  /* 0x0019b00201007387 */ /* 0x000fe40000100800 */
[----:B------:R-:W-:Y:S01]  /*3c950*/  STL [R1+0x19ac], R29 ;  /* 0x0019ac1d01007387 */ /* 0x000fe20000100800 */
[C---:B--2---:R-:W-:Y:S01]  /*3c960*/  HMMA.16816.F32.BF16 R20, R24.reuse, R20, R4 ;  /* 0x000000141814723c */ /* 0x044fe20000041804 */
[----:B------:R-:W2:Y:S01]  /*3c970*/  LDL.LU.64 R6, [R1+0x1b98] ;  /* 0x001b980001067983 */ /* 0x000ea20000300a00 */
[----:B------:R-:W2:Y:S11]  /*3c980*/  LDL.LU.64 R4, [R1+0x1b90] ;  /* 0x001b900001047983 */ /* 0x000eb60000300a00 */
[----:B------:R-:W-:Y:S10]  /*3c990*/  @!UPT UIADD3 URZ, URZ, URZ, URZ ;  /* 0x0000003f3f3ff290 */ /* 0x000ff4000fffe03f */
[----:B------:R0:W-:Y:S01]  /*3c9a0*/  STL.64 [R1+0xc0], R20 ;  /* 0x0000c01401007387 */ /* 0x0001e20000100a00 */
[----:B------:R2:W-:Y:S03]  /*3c9b0*/  STL.64 [R1+0xc8], R22 ;  /* 0x0000c81601007387 */ /* 0x0005e60000100a00 */
[----:B0-----:R-:W2:Y:S02]  /*3c9c0*/  LDL.LU.64 R20, [R1+0x1b88] ;  /* 0x001b880001147983 */ /* 0x001ea40000300a00 */
[----:B--2---:R-:W-:Y:S02]  /*3c9d0*/  HMMA.16816.F32.BF16 R20, R24, R20, R4 ;  /* 0x000000141814723c */ /* 0x004fe40000041804 */
[----:B------:R-:W2:Y:S01]  /*3c9e0*/  LDL.LU.64 R6, [R1+0x1b80] ;  /* 0x001b800001067983 */ /* 0x000ea20000300a00 */
[----:B------:R-:W2:Y:S11]  /*3c9f0*/  LDL.LU.64 R4, [R1+0x1b78] ;  /* 0x001b780001047983 */ /* 0x000eb60000300a00 */
[----:B------:R-:W-:Y:S10]  /*3ca00*/  @!UPT UIADD3 URZ, URZ, URZ, URZ ;  /* 0x0000003f3f3ff290 */ /* 0x000ff4000fffe03f */
[----:B------:R-:W-:Y:S01]  /*3ca10*/  MOV R3, R20 ;  /* 0x0000001400037202 */ /* 0x000fe20000000f00 */
[----:B------:R-:W-:Y:S02]  /*3ca20*/  IMAD.MOV.U32 R0, RZ, RZ, R21 ;  /* 0x000000ffff007224 */ /* 0x000fe400078e0015 */
[----:B------:R-:W2:Y:S01]  /*3ca30*/  LDL.LU.64 R20, [R1+0x1b70] ;  /* 0x001b700001147983 */ /* 0x000ea20000300a00 */
[----:B------:R-:W-:Y:S02]  /*3ca40*/  MOV R2, R22 ;  /* 0x0000001600027202 */ /* 0x000fe40000000f00 */
[----:B------:R-:W-:-:S05]  /*3ca50*/  MOV R29, R23 ;  /* 0x00000017001d7202 */ /* 0x000fca0000000f00 */
[----:B------:R-:W-:Y:S01]  /*3ca60*/  STL [R1+0x1a6c], R29 ;  /* 0x001a6c1d01007387 */ /* 0x000fe20000100800 */
[----:B------:R-:W-:Y:S02]  /*3ca70*/  STL [R1+0x1a68], R2 ;  /* 0x001a680201007387 */ /* 0x000fe40000100800 */
[----:B------:R-:W-:Y:S02]  /*3ca80*/  STL [R1+0x1a64], R0 ;  /* 0x001a640001007387 */ /* 0x000fe40000100800 */
[----:B------:R-:W-:Y:S01]  /*3ca90*/  STL [R1+0x1a60], R3 ;  /* 0x001a600301007387 */ /* 0x000fe20000100800 */
[C---:B--2---:R-:W-:Y:S01]  /*3caa0*/  HMMA.16816.F32.BF16 R20, R24.reuse, R20, R4 ;  /* 0x000000141814723c */ /* 0x044fe20000041804 */
[----:B------:R-:W2:Y:S01]  /*3cab0*/  LDL.LU.64 R6, [R1+0x1b68] ;  /* 0x001b680001067983 */ /* 0x000ea20000300a00 */
[----:B------:R-:W3:Y:S11]  /*3cac0*/  LDL.LU.64 R4, [R1+0x1b60] ;  /* 0x001b600001047983 */ /* 0x000ef60000300a00 */
[----:B------:R-:W-:Y:S10]  /*3cad0*/  @!UPT UIADD3 URZ, URZ, URZ, URZ ;  /* 0x0000003f3f3ff290 */ /* 0x000ff4000fffe03f */
[----:B------:R0:W-:Y:S01]  /*3cae0*/  STL.64 [R1+0xa0], R20 ;  /* 0x0000a01401007387 */ /* 0x0001e20000100a00 */
[----:B------:R1:W-:Y:S03]  /*3caf0*/  STL.64 [R1+0xa8], R22 ;  /* 0x0000a81601007387 */ /* 0x0003e60000100a00 */
[----:B0-----:R-:W1:Y:S02]  /*3cb00*/  LDL.LU.64 R20, [R1+0x1b58] ;  /* 0x001b580001147983 */ /* 0x001e640000300a00 */
[C---:B-1----:R-:W-:Y:S11]  /*3cb10*/  HMMA.16816.F32.BF16 R20, R24.reuse, R20, R8 ;  /* 0x000000141814723c */ /* 0x042ff60000041808 */
[----:B------:R-:W-:Y:S11]  /*3cb20*/  @!UPT UIADD3 URZ, URZ, URZ, URZ ;  /* 0x0000003f3f3ff290 */ /* 0x000ff6000fffe03f */
[----:B------:R-:W-:Y:S02]  /*3cb30*/  @!UPT UIADD3 URZ, URZ, URZ, URZ ;  /* 0x0000003f3f3ff290 */ /* 0x000fe4000fffe03f */
[----:B------:R-:W-:Y:S01]  /*3cb40*/  IMAD.MOV.U32 R11, RZ, RZ, R20 ;  /* 0x000000ffff0b7224 */ /* 0x000fe200078e0014 */
[----:B------:R-:W-:Y:S02]  /*3cb50*/  MOV R10, R21 ;  /* 0x00000015000a7202 */ /* 0x000fe40000000f00 */
[----:B------:R-:W-:Y:S01]  /*3cb60*/  MOV R9, R22 ;  /* 0x0000001600097202 */ /* 0x000fe20000000f00 */
[----:B------:R-:W-:Y:S01]  /*3cb70*/  IMAD.MOV.U32 R8, RZ, RZ, R23 ;  /* 0x000000ffff087224 */ /* 0x000fe200078e0017 */
[----:B------:R-:W4:Y:S01]  /*3cb80*/  LDL.LU R20, [R1+0x280] ;  /* 0x0002800001147983 */ /* 0x000f220000300800 */
[----:B------:R-:W4:Y:S02]  /*3cb90*/  LDL.LU R21, [R1+0x284] ;  /* 0x0002840001157983 */ /* 0x000f240000300800 */
[----:B------:R-:W4:Y:S02]  /*3cba0*/  LDL.LU R22, [R1+0x288] ;  /* 0x0002880001167983 */ /* 0x000f240000300800 */
[----:B------:R-:W4:Y:S01]  /*3cbb0*/  LDL.LU R23, [R1+0x28c] ;  /* 0x00028c0001177983 */ /* 0x000f220000300800 */
[----:B------:R0:W-:Y:S01]  /*3cbc0*/  STL.64 [R1+0x19c8], R10 ;  /* 0x0019c80a01007387 */ /* 0x0001e20000100a00 */
[----:B------:R1:W-:Y:S03]  /*3cbd0*/  STL.64 [R1+0x19c0], R8 ;  /* 0x0019c00801007387 */ /* 0x0003e60000100a00 */
[----:B0-----:R-:W2:Y:S04]  /*3cbe0*/  LDL R10, [R1+0x48] ;  /* 0x00004800010a7983 */ /* 0x001ea80000100800 */
[----:B------:R-:W2:Y:S01]  /*3cbf0*/  LDL R11, [R1+0x4c] ;  /* 0x00004c00010b7983 */ /* 0x000ea20000100800 */
[----:B------:R-:W-:Y:S11]  /*3cc00*/  HMMA.16816.F32.BF16 R16, R24, R16, R12 ;  /* 0x000000101810723c */ /* 0x000ff6000004180c */
[----:B------:R-:W-:Y:S11]  /*3cc10*/  @!UPT UIADD3 URZ, URZ, URZ, URZ ;  /* 0x0000003f3f3ff290 */ /* 0x000ff6000fffe03f */
[----:B------:R-:W-:Y:S02]  /*3cc20*/  @!UPT UIADD3 URZ, URZ, URZ, URZ ;  /* 0x0000003f3f3ff290 */ /* 0x000fe4000fffe03f */
[----:B------:R-:W-:Y:S02]  /*3cc30*/  MOV R15, R16 ;  /* 0x00000010000f7202 */ /* 0x000fe40000000f00 */
[----:B------:R-:W-:Y:S01]  /*3cc40*/  MOV R14, R17 ;  /* 0x00000011000e7202 */ /* 0x000fe20000000f00 */
[----:B------:R-:W-:Y:S01]  /*3cc50*/  IMAD.MOV.U32 R13, RZ, RZ, R18 ;  /* 0x000000ffff0d7224 */ /* 0x000fe200078e0012 */
[----:B------:R-:W-:Y:S01]  /*3cc60*/  MOV R12, R19 ;  /* 0x00000013000c7202 */ /* 0x000fe20000000f00 */
[----:B--2---:R0:W-:Y:S01]  /*3cc70*/  STL.64 [R1+0x1b10], R10 ;  /* 0x001b100a01007387 */ /* 0x0041e20000100a00 */
[----:B-1----:R-:W3:Y:S02]  /*3cc80*/  LDL.LU R8, [R1+0x270] ;  /* 0x0002700001087983 */ /* 0x002ee40000300800 */
[----:B------:R-:W3:Y:S01]  /*3cc90*/  LDL.LU R9, [R1+0x274] ;  /* 0x0002740001097983 */ /* 0x000ee20000300800 */
[----:B0-----:R-:W3:Y:S01]  /*3cca0*/  LDL.LU R10, [R1+0x278] ;  /* 0x00027800010a7983 */ /* 0x001ee20000300800 */
[----:B------:R-:W3:Y:S02]  /*3ccb0*/  LDL.LU R11, [R1+0x27c] ;  /* 0x00027c00010b7983 */ /* 0x000ee40000300800 */
[----:B------:R-:W-:Y:S02]  /*3ccc0*/  STL.64 [R1+0x1a78], R14 ;  /* 0x001a780e01007387 */ /* 0x000fe40000100a00 */
[----:B------:R0:W-:Y:S02]  /*3ccd0*/  STL.64 [R1+0x1a70], R12 ;  /* 0x001a700c01007387 */ /* 0x0001e40000100a00 */
[----:B0-----:R-:W-:Y:S01]  /*3cce0*/  MOV R12, R28 ;  /* 0x0000001c000c7202 */ /* 0x001fe20000000f00 */
[----:B------:R-:W-:Y:S01]  /*3ccf0*/  IMAD.MOV.U32 R13, RZ, RZ, R6 ;  /* 0x000000ffff0d7224 */ /* 0x000fe200078e0006 */
[----:B------:R-:W2:Y:S01]  /*3cd00*/  LDL.LU R28, [R1+0x1b50] ;  /* 0x001b5000011c7983 */ /* 0x000ea20000300800 */
[----:B------:R-:W3:Y:S02]  /*3cd10*/  LDL.LU R6, [R1+0x1b4c] ;  /* 0x001b4c0001067983 */ /* 0x000ee40000300800 */
[----:B------:R-:W4:Y:S02]  /*3cd20*/  LDL.LU R14, [R1+0x1d8] ;  /* 0x0001d800010e7983 */ /* 0x000f240000300800 */
[----:B------:R-:W4:Y:S01]  /*3cd30*/  LDL.LU R15, [R1+0x1dc] ;  /* 0x0001dc00010f7983 */ /* 0x000f220000300800 */
[----:B------:R-:W4:Y:S01]  /*3cd40*/  LDL.LU R16, [R1+0x1f0] ;  /* 0x0001f00001107983 */ /* 0x000f220000300800 */
[----:B------:R-:W-:-:S02]  /*3cd50*/  MOV R17, R7 ;  /* 0x0000000700117202 */ /* 0x000fc40000000f00 */
[----:B------:R-:W4:Y:S01]  /*3cd60*/  LDL.LU R7, [R1+0x1b48] ;  /* 0x001b480001077983 */ /* 0x000f220000300800 */
[----:B--2---:R-:W-:Y:S01]  /*3cd70*/  MOV R18, R28 ;  /* 0x0000001c00127202 */ /* 0x004fe20000000f00 */
[----:B---3--:R-:W-:Y:S01]  /*3cd80*/  IMAD.MOV.U32 R19, RZ, RZ, R6 ;  /* 0x000000ffff137224 */ /* 0x008fe200078e0006 */
[----:B------:R-:W2:Y:S01]  /*3cd90*/  LDL.LU R28, [R1+0x1b44] ;  /* 0x001b4400011c7983 */ /* 0x000ea20000300800 */
[----:B------:R-:W3:Y:S03]  /*3cda0*/  LDL.LU R6, [R1+0x1b40] ;  /* 0x001b400001067983 */ /* 0x000ee60000300800 */
[----:B------:R-:W-:Y:S01]  /*3cdb0*/  STL.64 [R1+0x1ab0], R18 ;  /* 0x001ab01201007387 */ /* 0x000fe20000100a00 */
[----:B----4-:R0:W-:Y:S03]  /*3cdc0*/  STL.64 [R1+0x1aa8], R16 ;  /* 0x001aa81001007387 */ /* 0x0101e60000100a00 */
[----:B0-----:R-:W4:Y:S01]  /*3cdd0*/  LDL.LU.64 R16, [R1] ;  /* 0x0000000001107983 */ /* 0x001f220000300a00 */
[----:B------:R-:W2:Y:S02]  /*3cde0*/  LDL.64 R18, [R1+0x8] ;  /* 0x0000080001127983 */ /* 0x000ea40000100a00 */
[----:B------:R0:W-:Y:S02]  /*3cdf0*/  STL.64 [R1+0x1a88], R14 ;  /* 0x001a880e01007387 */ /* 0x0001e40000100a00 */
[----:B------:R-:W-:Y:S01]  /*3ce00*/  STL.64 [R1+0x1a80], R12 ;  /* 0x001a800c01007387 */ /* 0x000fe20000100a00 */
[----:B0-----:R-:W3:Y:S01]  /*3ce10*/  LDL R14, [R1+0x68] ;  /* 0x00006800010e7983 */ /* 0x001ee20000100800 */
[C---:B----4-:R-:W-:Y:S01]  /*3ce20*/  HMMA.16816.F32.BF16 R20, R24.reuse, R16, R20 ;  /* 0x000000101814723c */ /* 0x050fe20000041814 */
[----:B--2---:R-:W-:Y:S11]  /*3ce30*/  MOV R15, R28 ;  /* 0x0000001c000f7202 */ /* 0x004ff60000000f00 */
[----:B------:R-:W-:Y:S11]  /*3ce40*/  @!UPT UIADD3 URZ, URZ, URZ, URZ ;  /* 0x0000003f3f3ff290 */ /* 0x000ff6000fffe03f */
[----:B------:R0:W-:Y:S01]  /*3ce50*/  STL [R1+0x70], R20 ;  /* 0x0000701401007387 */ /* 0x0001e20000100800 */
[----:B------:R-:W-:Y:S01]  /*3ce60*/  IMAD.MOV.U32 R2, RZ, RZ, R22 ;  /* 0x000000ffff027224 */ /* 0x000fe200078e0016 */
[----:B------:R-:W-:Y:S02]  /*3ce70*/  MOV R28, R23 ;  /* 0x00000017001c7202 */ /* 0x000fe40000000f00 */
[----:B------:R-:W-:Y:S01]  /*3ce80*/  MOV R29, R21 ;  /* 0x00000015001d7202 */ /* 0x000fe20000000f00 */
[----:B------:R-:W2:Y:S04]  /*3ce90*/  LDL.LU.64 R22, [R1+0x1b38] ;  /* 0x001b380001167983 */ /* 0x000ea80000300a00 */
[----:B0-----:R-:W2:Y:S01]  /*3cea0*/  LDL.LU.64 R20, [R1+0x1b30] ;  /* 0x001b300001147983 */ /* 0x001ea20000300a00 */
[----:B------:R0:W-:Y:S03]  /*3ceb0*/  STL.64 [R1+0x1ac0], R18 ;  /* 0x001ac01201007387 */ /* 0x0001e60000100a00 */
[----:B0-----:R-:W4:Y:S04]  /*3cec0*/  LDL.LU.64 R18, [R1+0x18] ;  /* 0x0000180001127983 */ /* 0x001f280000300a00 */
[----:B----4-:R0:W-:Y:S04]  /*3ced0*/  STL.64 [R1+0x1ad8], R18 ;  /* 0x001ad81201007387 */ /* 0x0101e80000100a00 */
[----:B0-----:R-:W4:Y:S04]  /*3cee0*/  LDL.LU.64 R18, [R1+0x28] ;  /* 0x0000280001127983 */ /* 0x001f280000300a00 */
[----:B----4-:R0:W-:Y:S04]  /*3cef0*/  STL.64 [R1+0x1af0], R18 ;  /* 0x001af01201007387 */ /* 0x0101e80000100a00 */
[----:B0-----:R-:W4:Y:S04]  /*3cf00*/  LDL R18, [R1+0x38] ;  /* 0x0000380001127983 */ /* 0x001f280000100800 */
[----:B------:R-:W4:Y:S01]  /*3cf10*/  LDL R19, [R1+0x3c] ;  /* 0x00003c0001137983 */ /* 0x000f220000100800 */
[----:B------:R-:W-:Y:S03]  /*3cf20*/  HMMA.16816.F32.BF16 R24, R24, R4, R8 ;  /* 0x000000041818723c */ /* 0x000fe60000041808 */
[----:B----4-:R-:W-:Y:S01]  /*3cf30*/  STL.64 [R1+0x1b08], R18 ;  /* 0x001b081201007387 */ /* 0x010fe20000100a00 */
[----:B------:R-:W4:Y:S02]  /*3cf40*/  LDL.LU R8, [R1+0x250] ;  /* 0x0002500001087983 */ /* 0x000f240000300800 */
[----:B------:R-:W4:Y:S02]  /*3cf50*/  LDL.LU R9, [R1+0x254] ;  /* 0x0002540001097983 */ /* 0x000f240000300800 */
[----:B------:R-:W2:Y:S01]  /*3cf60*/  LDL.LU R10, [R1+0x258] ;  /* 0x00025800010a7983 */ /* 0x000ea20000300800 */
[----:B------:R-:W2:Y:S04]  /*3cf70*/  LDL.LU R11, [R1+0x25c] ;  /* 0x00025c00010b7983 */ /* 0x000ea80000300800 */
[----:B--2---:R0:W-:Y:S01]  /*3cf80*/  STL.64 [R1+0x1b20], R10 ;  /* 0x001b200a01007387 */ /* 0x0041e20000100a00 */
[----:B----4-:R1:W-:Y:S02]  /*3cf90*/  STL.64 [R1+0x1b18], R8 ;  /* 0x001b180801007387 */ /* 0x0103e40000100a00 */
[----:B0-----:R-:W-:Y:S01]  /*3cfa0*/  IMAD.MOV.U32 R10, RZ, RZ, R7 ;  /* 0x000000ffff0a7224 */ /* 0x001fe200078e0007 */
[----:B-1----:R-:W2:Y:S01]  /*3cfb0*/  LDL.LU R8, [R1+0x260] ;  /* 0x0002600001087983 */ /* 0x002ea20000300800 */
[----:B---3--:R-:W-:-:S02]  /*3cfc0*/  MOV R9, R6 ;  /* 0x0000000600097202 */ /* 0x008fc40000000f00 */
[----:B------:R-:W3:Y:S02]  /*3cfd0*/  LDL.LU R6, [R1+0x1b2c] ;  /* 0x001b2c0001067983 */ /* 0x000ee40000300800 */
[----:B------:R-:W3:Y:S01]  /*3cfe0*/  LDL.LU R7, [R1+0x1b28] ;  /* 0x001b280001077983 */ /* 0x000ee20000300800 */
[----:B------:R-:W2:Y:S01]  /*3cff0*/  LDL.LU R11, [R1+0x26c] ;  /* 0x00026c00010b7983 */ /* 0x000ea20000300800 */
[----:B------:R-:W4:Y:S02]  /*3d000*/  LDL.LU R16, [R1+0x240] ;  /* 0x0002400001107983 */ /* 0x000f240000300800 */
[----:B------:R-:W4:Y:S02]  /*3d010*/  LDL.LU R17, [R1+0x244] ;  /* 0x0002440001117983 */ /* 0x000f240000300800 */
[----:B------:R-:W4:Y:S01]  /*3d020*/  LDL.LU R18, [R1+0x248] ;  /* 0x0002480001127983 */ /* 0x000f220000300800 */
[----:B------:R-:W4:Y:S04]  /*3d030*/  LDL.LU R19, [R1+0x24c] ;  /* 0x00024c0001137983 */ /* 0x000f280000300800 */
[----:B---3--:R0:W-:Y:S01]  /*3d040*/  STL.64 [R1+0x1ab8], R6 ;  /* 0x001ab80601007387 */ /* 0x0081e20000100a00 */
[----:B------:R-:W3:Y:S02]  /*3d050*/  LDL.LU R4, [R1+0x200] ;  /* 0x0002000001047983 */ /* 0x000ee40000300800 */
[----:B------:R-:W3:Y:S01]  /*3d060*/  LDL.LU R5, [R1+0x204] ;  /* 0x0002040001057983 */ /* 0x000ee20000300800 */
[----:B0-----:R-:W2:Y:S01]  /*3d070*/  LDL.LU R6, [R1+0x208] ;  /* 0x0002080001067983 */ /* 0x001ea20000300800 */
[----:B------:R-:W2:Y:S03]  /*3d080*/  LDL.LU R7, [R1+0x20c] ;  /* 0x00020c0001077983 */ /* 0x000ea60000300800 */
[----:B--2---:R-:W-:Y:S01]  /*3d090*/  STL.64 [R1+0x1ad0], R6 ;  /* 0x001ad00601007387 */ /* 0x004fe20000100a00 */
[----:B---3--:R0:W-:Y:S03]  /*3d0a0*/  STL.64 [R1+0x1ac8], R4 ;  /* 0x001ac80401007387 */ /* 0x0081e60000100a00 */
[----:B0-----:R-:W2:Y:S01]  /*3d0b0*/  LDL.LU R4, [R1+0x210] ;  /* 0x0002100001047983 */ /* 0x001ea20000300800 */
[----:B------:R-:W2:Y:S02]  /*3d0c0*/  LDL.LU R5, [R1+0x214] ;  /* 0x0002140001057983 */ /* 0x000ea40000300800 */
[----:B------:R-:W3:Y:S02]  /*3d0d0*/  LDL.LU R6, [R1+0x218] ;  /* 0x0002180001067983 */ /* 0x000ee40000300800 */
[----:B------:R-:W3:Y:S01]  /*3d0e0*/  LDL.LU R7, [R1+0x21c] ;  /* 0x00021c0001077983 */ /* 0x000ee20000300800 */
[C---:B------:R-:W-:Y:S01]  /*3d0f0*/  HMMA.16816.F32.BF16 R8, R20.reuse, R14, R8 ;  /* 0x0000000e1408723c */ /* 0x040fe20000041808 */
[----:B---3--:R-:W-:Y:S01]  /*3d100*/  STL.64 [R1+0x1ae8], R6 ;  /* 0x001ae80601007387 */ /* 0x008fe20000100a00 */
[----:B--2---:R0:W-:Y:S03]  /*3d110*/  STL.64 [R1+0x1ae0], R4 ;  /* 0x001ae00401007387 */ /* 0x0041e60000100a00 */
        /* <DEDUP_REMOVED lines=10> */
[----:B------:R0:W-:Y:S01]  /*3d1c0*/  STL.64 [R1+0x18e8], R26 ;  /* 0x0018e81a01007387 */ /* 0x0001e20000100a00 */
[----:B------:R-:W-:Y:S03]  /*3d1d0*/  STL.64 [R1+0x18e0], R24 ;  /* 0x0018e01801007387 */ /* 0x000fe60000100a00 */
[----:B0-----:R-:W3:Y:S04]  /*3d1e0*/  LDL R26, [R1+0x58] ;  /* 0x00005800011a7983 */ /* 0x001ee80000100800 */
[----:B------:R-:W3:Y:S01]  /*3d1f0*/  LDL R27, [R1+0x5c] ;  /* 0x00005c00011b7983 */ /* 0x000ee20000100800 */
[----:B------:R-:W-:Y:S02]  /*3d200*/  STL.64 [R1+0x580], R8 ;  /* 0x0005800801007387 */ /* 0x000fe40000100a00 */
[----:B------:R0:W-:Y:S02]  /*3d210*/  STL.64 [R1+0x588], R10 ;  /* 0x0005880a01007387 */ /* 0x0001e40000100a00 */
[----:B0-----:R-:W3:Y:S01]  /*3d220*/  LDL.LU.64 R10, [R1+0x1b20] ;  /* 0x001b2000010a7983 */ /* 0x001ee20000300a00 */
[----:B------:R-:W3:Y:S02]  /*3d230*/  LDL.LU.64 R8, [R1+0x1b18] ;  /* 0x001b180001087983 */ /* 0x000ee40000300a00 */
[C---:B---3--:R-:W-:Y:S11]  /*3d240*/  HMMA.16816.F32.BF16 R8, R20.reuse, R26, R8 ;  /* 0x0000001a1408723c */ /* 0x048ff60000041808 */
[----:B------:R-:W-:Y:S11]  /*3d250*/  @!UPT UIADD3 URZ, URZ, URZ, URZ ;  /* 0x0000003f3f3ff290 */ /* 0x000ff6000fffe03f */
[----:B------:R-:W-:Y:S01]  /*3d260*/  @!UPT UIADD3 URZ, URZ, URZ, URZ ;  /* 0x0000003f3f3ff290 */ /* 0x000fe2000fffe03f */
[----:B------:R-:W-:Y:S01]  /*3d270*/  STL.64 [R1+0x570], R8 ;  /* 0x0005700801007387 */ /* 0x000fe20000100a00 */
[----:B------:R0:W-:Y:S03]  /*3d280*/  STL.64 [R1+0x578], R10 ;  /* 0x0005780a01007387 */ /* 0x0001e60000100a00 */
[----:B0-----:R-:W4:Y:S01]  /*3d290*/  LDL.LU.64 R10, [R1+0x1b10] ;  /* 0x001b1000010a7983 */ /* 0x001f220000300a00 */
[----:B------:R0:W-:Y:S02]  /*3d2a0*/  STL.64 [R1+0x1a90], R26 ;  /* 0x001a901a01007387 */ /* 0x0001e40000100a00 */
[----:B------:R-:W3:Y:S02]  /*3d2b0*/  LDL.LU R24, [R1+0x1e0] ;  /* 0x0001e00001187983 */ /* 0x000ee40000300800 */
[----:B------:R-:W3:Y:S01]  /*3d2c0*/  LDL.LU R25, [R1+0x1e4] ;  /* 0x0001e40001197983 */ /* 0x000ee20000300800 */
[----:B0-----:R-:W3:Y:S01]  /*3d2d0*/  LDL.LU R26, [R1+0x1e8] ;  /* 0x0001e800011a7983 */ /* 0x001ee20000300800 */
[----:B------:R-:W3:Y:S01]  /*3d2e0*/  LDL.LU R27, [R1+0x1ec] ;  /* 0x0001ec00011b7983 */ /* 0x000ee20000300800 */
[C---:B----4-:R-:W-:Y:S11]  /*3d2f0*/  HMMA.16816.F32.BF16 R16, R20.reuse, R10, R16 ;  /* 0x0000000a1410723c */ /* 0x050ff60000041810 */
[----:B------:R-:W-:Y:S11]  /*3d300*/  @!UPT UIADD3 URZ, URZ, URZ, URZ ;  /* 0x0000003f3f3ff290 */ /* 0x000ff6000fffe03f */
[----:B------:R-:W-:Y:S01]  /*3d310*/  @!UPT UIADD3 URZ, URZ, URZ, URZ ;  /* 0x0000003f3f3ff290 */ /* 0x000fe2000fffe03f */
        /* <DEDUP_REMOVED lines=10> */
[C---:B--2---:R-:W-:Y:S01]  /*3d3c0*/  HMMA.16816.F32.BF16 R4, R20.reuse, R18, R4 ;  /* 0x000000121404723c */ /* 0x044fe20000041804 */
[----:B------:R-:W-:Y:S02]  /*3d3d0*/  MOV R0, R18 ;  /* 0x0000001200007202 */ /* 0x000fe40000000f00 */
[----:B------:R-:W-:Y:S11]  /*3d3e0*/  MOV R3, R19 ;  /* 0x0000001300037202 */ /* 0x000ff60000000f00 */
[----:B------:R-:W-:Y:S09]  /*3d3f0*/  @!UPT UIADD3 URZ, URZ, URZ, URZ ;  /* 0x0000003f3f3ff290 */ /* 0x000ff2000fffe03f */
[----:B------:R-:W-:Y:S01]  /*3d400*/  STL.64 [R1+0x540], R4 ;  /* 0x0005400401007387 */ /* 0x000fe20000100a00 */
[----:B------:R0:W-:Y:S03]  /*3d410*/  STL.64 [R1+0x548], R6 ;  /* 0x0005480601007387 */ /* 0x0001e60000100a00 */
[----:B0-----:R-:W2:Y:S01]  /*3d420*/  LDL.LU.64 R6, [R1+0x1ae8] ;  /* 0x001ae80001067983 */ /* 0x001ea20000300a00 */
[----:B------:R-:W2:Y:S02]  /*3d430*/  LDL.LU.64 R4, [R1+0x1ae0] ;  /* 0x001ae00001047983 */ /* 0x000ea40000300a00 */
[----:B------:R-:W2:Y:S02]  /*3d440*/  LDL.LU.64 R18, [R1+0x1ad8] ;  /* 0x001ad80001127983 */ /* 0x000ea40000300a00 */
[C---:B--2---:R-:W-:Y:S01]  /*3d450*/  HMMA.16816.F32.BF16 R4, R20.reuse, R18, R4 ;  /* 0x000000121404723c */ /* 0x044fe20000041804 */
        /* <DEDUP_REMOVED lines=8> */
[C---:B--2---:R-:W-:Y:S11]  /*3d4e0*/  HMMA.16816.F32.BF16 R4, R20.reuse, R18, R4 ;  /* 0x000000121404723c */ /* 0x044ff60000041804 */
[----:B------:R-:W-:Y:S11]  /*3d4f0*/  @!UPT UIADD3 URZ, URZ, URZ, URZ ;  /* 0x0000003f3f3ff290 */ /* 0x000ff6000fffe03f */
[----:B------:R-:W-:Y:S01]  /*3d500*/  @!UPT UIADD3 URZ, URZ, URZ, URZ ;  /* 0x0000003f3f3ff290 */ /* 0x000fe2000fffe03f */
[----:B------:R0:W-:Y:S01]  /*3d510*/  STL.64 [R1+0x520], R4 ;  /* 0x0005200401007387 */ /* 0x0001e20000100a00 */
[----:B------:R1:W-:Y:S01]  /*3d520*/  STL.64 [R1+0x528], R6 ;  /* 0x0005280601007387 */ /* 0x0003e20000100a00 */
[----:B0-----:R-:W-:Y:S02]  /*3d530*/  MOV R5, R18 ;  /* 0x0000001200057202 */ /* 0x001fe40000000f00 */
[----:B-1----:R-:W2:Y:S01]  /*3d540*/  LDL.LU.64 R6, [R1+0x1ab8] ;  /* 0x001ab80001067983 */ /* 0x002ea20000300a00 */
[----:B------:R-:W-:Y:S02]  /*3d550*/  IMAD.MOV.U32 R4, RZ, RZ, R19 ;  /* 0x000000ffff047224 */ /* 0x000fe400078e0013 */
[----:B------:R-:W2:Y:S02]  /*3d560*/  LDL.LU.64 R18, [R1+0x1ab0] ;  /* 0x001ab00001127983 */ /* 0x000ea40000300a00 */
[----:B------:R-:W2:Y:S02]  /*3d570*/  LDL.LU.64 R16, [R1+0x1aa8] ;  /* 0x001aa80001107983 */ /* 0x000ea40000300a00 */
[----:B--2---:R-:W-:Y:S01]  /*3d580*/  HMMA.16816.F32.BF16 R20, R20, R6, R16 ;  /* 0x000000061414723c */ /* 0x004fe20000041810 */
[----:B------:R-:W3:Y:S01]  /*3d590*/  LDL.LU.64 R18, [R1+0x1aa0] ;  /* 0x001aa00001127983 */ /* 0x000ee20000300a00 */
[----:B------:R-:W3:Y:S11]  /*3d5a0*/  LDL.LU.64 R16, [R1+0x1a98] ;  /* 0x001a980001107983 */ /* 0x000ef60000300a00 */
[----:B------:R-:W-:Y:S10]  /*3d5b0*/  @!UPT UIADD3 URZ, URZ, URZ, URZ ;  /* 0x0000003f3f3ff290 */ /* 0x000ff4000fffe03f */
[----:B------:R0:W-:Y:S01]  /*3d5c0*/  STL.64 [R1+0x510], R20 ;  /* 0x0005101401007387 */ /* 0x0001e20000100a00 */
[----:B------:R1:W-:Y:S03]  /*3d5d0*/  STL.64 [R1+0x518], R22 ;  /* 0x0005181601007387 */ /* 0x0003e60000100a00 */
[----:B0-----:R-:W2:Y:S01]  /*3d5e0*/  LDL.LU R20, [R1+0x1c0] ;  /* 0x0001c00001147983 */ /* 0x001ea20000300800 */
[----:B------:R-:W2:Y:S02]  /*3d5f0*/  LDL.LU R21, [R1+0x1c4] ;  /* 0x0001c40001157983 */ /* 0x000ea40000300800 */
[----:B-1----:R-:W2:Y:S02]  /*3d600*/  LDL.LU R22, [R1+0x1c8] ;  /* 0x0001c80001167983 */ /* 0x002ea40000300800 */
[----:B------:R-:W2:Y:S01]  /*3d610*/  LDL.LU R23, [R1+0x1cc] ;  /* 0x0001cc0001177983 */ /* 0x000ea20000300800 */
[----:B------:R-:W-:Y:S01]  /*3d620*/  STL.64 [R1+0x1a28], R6 ;  /* 0x001a280601007387 */ /* 0x000fe20000100a00 */
[C---:B---3--:R-:W-:Y:S03]  /*3d630*/  HMMA.16816.F32.BF16 R12, R16.reuse, R14, R24 ;  /* 0x0000000e100c723c */ /* 0x048fe60000041818 */
[----:B------:R-:W3:Y:S11]  /*3d640*/  LDL.LU.64 R26, [R1+0x1a90] ;  /* 0x001a9000011a7983 */ /* 0x000ef60000300a00 */
[----:B------:R-:W-:Y:S09]  /*3d650*/  @!UPT UIADD3 URZ, URZ, URZ, URZ ;  /* 0x0000003f3f3ff290 */ /* 0x000ff2000fffe03f */
[----:B------:R-:W-:Y:S01]  /*3d660*/  STL.64 [R1+0x650], R12 ;  /* 0x0006500c01007387 */ /* 0x000fe20000100a00 */
[----:B------:R0:W-:Y:S03]  /*3d670*/  STL.64 [R1+0x658], R14 ;  /* 0x0006580e01007387 */ /* 0x0001e60000100a00 */
[----:B0-----:R-:W3:Y:S01]  /*3d680*/  LDL.LU.64 R14, [R1+0x1a88] ;  /* 0x001a8800010e7983 */ /* 0x001ee20000300a00 */
[----:B------:R-:W3:Y:S02]  /*3d690*/  LDL.LU.64 R12, [R1+0x1a80] ;  /* 0x001a8000010c7983 */ /* 0x000ee40000300a00 */
[C---:B---3--:R-:W-:Y:S01]  /*3d6a0*/  HMMA.16816.F32.BF16 R24, R16.reuse, R26, R12 ;  /* 0x0000001a1018723c */ /* 0x048fe2000004180c */
[----:B------:R-:W3:Y:S01]  /*3d6b0*/  LDL.LU.64 R14, [R1+0x1a78] ;  /* 0x001a7800010e7983 */ /* 0x000ee20000300a00 */
[----:B------:R-:W4:Y:S11]  /*3d6c0*/  LDL.LU.64 R12, [R1+0x1a70] ;  /* 0x001a7000010c7983 */ /* 0x000f360000300a00 */
[----:B------:R-:W-:Y:S10]  /*3d6d0*/  @!UPT UIADD3 URZ, URZ, URZ, URZ ;  /* 0x0000003f3f3ff290 */ /* 0x000ff4000fffe03f */
[----:B------:R0:W-:Y:S01]  /*3d6e0*/  STL.64 [R1+0x640], R24 ;  /* 0x0006401801007387 */ /* 0x0001e20000100a00 */
[----:B------:R1:W-:Y:S03]  /*3d6f0*/  STL.64 [R1+0x648], R26 ;  /* 0x0006481a01007387 */ /* 0x0003e60000100a00 */
[----:B0-----:R-:W3:Y:S01]  /*3d700*/  LDL.LU R24, [R1+0x70] ;  /* 0x0000700001187983 */ /* 0x001ee20000300800 */
[----:B--2---:R-:W-:Y:S01]  /*3d710*/  HMMA.16816.F32.BF16 R20, R16, R10, R20 ;  /* 0x0000000a1014723c */ /* 0x004fe20000041814 */
[----:B-1----:R-:W-:Y:S01]  /*3d720*/  MOV R26, R2 ;  /* 0x00000002001a7202 */ /* 0x002fe20000000f00 */
[----:B------:R-:W-:Y:S01]  /*3d730*/  IMAD.MOV.U32 R27, RZ, RZ, R28 ;  /* 0x000000ffff1b7224 */ /* 0x000fe200078e001c */
[----:B------:R-:W-:Y:S02]  /*3d740*/  MOV R25, R29 ;  /* 0x0000001d00197202 */ /* 0x000fe40000000f00 */
[----:B------:R-:W2:Y:S01]  /*3d750*/  LDL.LU R29, [R1+0x1a6c] ;  /* 0x001a6c00011d7983 */ /* 0x000ea20000300800 */
[----:B------:R-:W2:Y:S02]  /*3d760*/  LDL.LU R2, [R1+0x1a68] ;  /* 0x001a680001027983 */ /* 0x000ea40000300800 */
[----:B------:R0:W-:Y:S02]  /*3d770*/  STL.64 [R1+0x18f8], R26 ;  /* 0x0018f81a01007387 */ /* 0x0001e40000100a00 */
[----:B0-----:R-:W-:-:S02]  /*3d780*/  MOV R26, R9 ;  /* 0x00000009001a7202 */ /* 0x001fc40000000f00 */
[----:B------:R-:W-:Y:S01]  /*3d790*/  MOV R27, R8 ;  /* 0x00000008001b7202 */ /* 0x000fe20000000f00 */
[----:B---3--:R0:W-:Y:S04]  /*3d7a0*/  STL.64 [R1+0x18f0], R24 ;  /* 0x0018f01801007387 */ /* 0x0081e80000100a00 */
[----:B------:R1:W-:Y:S02]  /*3d7b0*/  STL.64 [R1+0x1a48], R26 ;  /* 0x001a481a01007387 */ /* 0x0003e40000100a00 */
[----:B------:R-:W3:Y:S02]  /*3d7c0*/  LDL.LU R28, [R1+0x3f0] ;  /* 0x0003f000011c7983 */ /* 0x000ee40000300800 */
[----:B------:R-:W2:Y:S02]  /*3d7d0*/  LDL.LU R8, [R1+0x110] ;  /* 0x0001100001087983 */ /* 0x000ea40000300800 */
[----:B------:R-:W-:Y:S01]  /*3d7e0*/  STL.64 [R1+0x630], R20 ;  /* 0x0006301401007387 */ /* 0x000fe20000100a00 */
[----:B------:R-:W-:Y:S02]  /*3d7f0*/  STL.64 [R1+0x638], R22 ;  /* 0x0006381601007387 */ /* 0x000fe40000100a00 */
[----:B------:R-:W2:Y:S02]  /*3d800*/  LDL.LU R9, [R1+0x114] ;  /* 0x0001140001097983 */ /* 0x000ea40000300800 */
[----:B------:R-:W2:Y:S01]  /*3d810*/  LDL.LU R10, [R1+0x118] ;  /* 0x00011800010a7983 */ /* 0x000ea20000300800 */
[----:B------:R-:W2:Y:S04]  /*3d820*/  LDL.LU R11, [R1+0x11c] ;  /* 0x00011c00010b7983 */ /* 0x000ea80000300800 */
[----:B0-----:R-:W2:Y:S01]  /*3d830*/  LDL.LU R24, [R1+0x1a0] ;  /* 0x0001a00001187983 */ /* 0x001ea20000300800 */
[----:B------:R-:W2:Y:S02]  /*3d840*/  LDL.LU R25, [R1+0x1a4] ;  /* 0x0001a40001197983 */ /* 0x000ea40000300800 */
[----:B-1----:R-:W2:Y:S02]  /*3d850*/  LDL.LU R26, [R1+0x1a8] ;  /* 0x0001a800011a7983 */ /* 0x002ea40000300800 */
[----:B------:R-:W2:Y:S02]  /*3d860*/  LDL.LU R27, [R1+0x1ac] ;  /* 0x0001ac00011b7983 */ /* 0x000ea40000300800 */
[----:B--2---:R-:W-:Y:S01]  /*3d870*/  STL.64 [R1+0x1a58], R26 ;  /* 0x001a581a01007387 */ /* 0x004fe20000100a00 */
[----:B------:R0:W-:Y:S03]  /*3d880*/  STL.64 [R1+0x1a50], R24 ;  /* 0x001a501801007387 */ /* 0x0001e60000100a00 */
[----:B0-----:R-:W2:Y:S01]  /*3d890*/  LDL.LU R24, [R1+0x1b0] ;  /* 0x0001b00001187983 */ /* 0x001ea20000300800 */
[----:B------:R-:W2:Y:S02]  /*3d8a0*/  LDL.LU R25, [R1+0x1b4] ;  /* 0x0001b40001197983 */ /* 0x000ea40000300800 */
[----:B------:R-:W2:Y:S02]  /*3d8b0*/  LDL.LU R26, [R1+0x1b8] ;  /* 0x0001b800011a7983 */ /* 0x000ea40000300800 */
[----:B------:R-:W2:Y:S01]  /*3d8c0*/  LDL.LU R27, [R1+0x1bc] ;  /* 0x0001bc00011b7983 */ /* 0x000ea20000300800 */
[----:B------:R0:W-:Y:S01]  /*3d8d0*/  STL.64 [R1+0x19d8], R10 ;  /* 0x0019d80a01007387 */ /* 0x0001e20000100a00 */
[----:B------:R-:W-:Y:S03]  /*3d8e0*/  STL.64 [R1+0x19d0], R8 ;  /* 0x0019d00801007387 */ /* 0x000fe60000100a00 */
[----:B0-----:R-:W2:Y:S01]  /*3d8f0*/  LDL.LU.64 R10, [R1+0x38] ;  /* 0x00003800010a7983 */ /* 0x001ea20000300a00 */
[----:B------:R-:W2:Y:S02]  /*3d900*/  LDL.LU R20, [R1+0x3f8] ;  /* 0x0003f80001147983 */ /* 0x000ea40000300800 */
[----:B------:R-:W2:Y:S02]  /*3d910*/  LDL.LU R21, [R1+0x3b4] ;  /* 0x0003b40001157983 */ /* 0x000ea40000300800 */
[----:B------:R-:W2:Y:S01]  /*3d920*/  LDL.LU R22, [R1+0x3f4] ;  /* 0x0003f40001167983 */ /* 0x000ea20000300800 */
[----:B------:R-:W2:Y:S01]  /*3d930*/  LDL.LU R23, [R1+0x3b0] ;  /* 0x0003b00001177983 */ /* 0x000ea20000300800 */
[----:B------:R-:W-:-:S02]  /*3d940*/  MOV R6, R5 ;  /* 0x0000000500067202 */ /* 0x000fc40000000f00 */
[----:B------:R-:W-:Y:S01]  /*3d950*/  MOV R7, R4 ;  /* 0x0000000400077202 */ /* 0x000fe20000000f00 */
[----:B--2---:R4:W-:Y:S01]  /*3d960*/  STL.64 [R1+0x1908], R22 ;  /* 0x0019081601007387 */ /* 0x0049e20000100a00 */
[----:B------:R-:W-:Y:S03]  /*3d970*/  STL.64 [R1+0x1900], R20 ;  /* 0x0019001401007387 */ /* 0x000fe60000100a00 */
[----:B------:R0:W-:Y:S02]  /*3d980*/  STL.64 [R1+0x1a40], R6 ;  /* 0x001a400601007387 */ /* 0x0001e40000100a00 */
[----:B------:R-:W2:Y:S01]  /*3d990*/  LDL.LU R4, [R1+0x190] ;  /* 0x0001900001047983 */ /* 0x000ea20000300800 */
[----:B------:R-:W2:Y:S01]  /*3d9a0*/  LDL.LU R5, [R1+0x194] ;  /* 0x0001940001057983 */ /* 0x000ea20000300800 */
[----:B----4-:R-:W-:-:S03]  /*3d9b0*/  IMAD.MOV.U32 R23, RZ, RZ, R12 ;  /* 0x000000ffff177224 */ /* 0x010fc600078e000c */
[----:B0-----:R-:W2:Y:S01]  /*3d9c0*/  LDL.LU R6, [R1+0x198] ;  /* 0x0001980001067983 */ /* 0x001ea20000300800 */
[----:B------:R-:W2:Y:S01]  /*3d9d0*/  LDL.LU R7, [R1+0x19c] ;  /* 0x00019c0001077983 */ /* 0x000ea20000300800 */
[----:B------:R-:W-:Y:S01]  /*3d9e0*/  MOV R22, R13 ;  /* 0x0000000d00167202 */ /* 0x000fe20000000f00 */
[----:B------:R-:W4:Y:S01]  /*3d9f0*/  LDL.LU R12, [R1+0x160] ;  /* 0x00016000010c7983 */ /* 0x000f220000300800 */
[----:B------:R-:W-:Y:S01]  /*3da00*/  MOV R21, R14 ;  /* 0x0000000e00157202 */ /* 0x000fe20000000f00 */
[----:B------:R-:W4:Y:S01]  /*3da10*/  LDL.LU R13, [R1+0x164] ;  /* 0x00016400010d7983 */ /* 0x000f220000300800 */
[----:B------:R-:W-:Y:S02]  /*3da20*/  IMAD.MOV.U32 R20, RZ, RZ, R15 ;  /* 0x000000ffff147224 */ /* 0x000fe400078e000f */
[----:B------:R-:W2:Y:S02]  /*3da30*/  LDL.LU R14, [R1+0x168] ;  /* 0x00016800010e7983 */ /* 0x000ea40000300800 */
[----:B------:R-:W2:Y:S01]  /*3da40*/  LDL.LU R15, [R1+0x16c] ;  /* 0x00016c00010f7983 */ /* 0x000ea20000300800 */
[C---:B------:R-:W-:Y:S01]  /*3da50*/  HMMA.16816.F32.BF16 R24, R16.reuse, R10, R24 ;  /* 0x0000000a1018723c */ /* 0x040fe20000041818 */
[----:B--2---:R-:W-:Y:S01]  /*3da60*/  STL.64 [R1+0x1a38], R14 ;  /* 0x001a380e01007387 */ /* 0x004fe20000100a00 */
[----:B----4-:R0:W-:Y:S03]  /*3da70*/  STL.64 [R1+0x1a30], R12 ;  /* 0x001a300c01007387 */ /* 0x0101e60000100a00 */
[----:B0-----:R-:W2:Y:S01]  /*3da80*/  LDL.LU R12, [R1+0x170] ;  /* 0x00017000010c7983 */ /* 0x001ea20000300800 */
[----:B------:R-:W2:Y:S02]  /*3da90*/  LDL.LU R13, [R1+0x174] ;  /* 0x00017400010d7983 */ /* 0x000ea40000300800 */
[----:B------:R-:W2:Y:S02]  /*3daa0*/  LDL.LU R14, [R1+0x178] ;  /* 0x00017800010e7983 */ /* 0x000ea40000300800 */
[----:B------:R-:W2:Y:S01]  /*3dab0*/  LDL.LU R15, [R1+0x17c] ;  /* 0x00017c00010f7983 */ /* 0x000ea20000300800 */
[----:B------:R0:W-:Y:S01]  /*3dac0*/  STL.64 [R1+0x1918], R22 ;  /* 0x0019181601007387 */ /* 0x0001e20000100a00 */
[----:B------:R-:W-:Y:S02]  /*3dad0*/  STL.64 [R1+0x1910], R20 ;  /* 0x0019101401007387 */ /* 0x000fe40000100a00 */
[----:B0-----:R-:W-:Y:S01]  /*3dae0*/  IMAD.MOV.U32 R22, RZ, RZ, R0 ;  /* 0x000000ffff167224 */ /* 0x001fe200078e0000 */
[----:B------:R-:W-:Y:S01]  /*3daf0*/  MOV R23, R3 ;  /* 0x0000000300177202 */ /* 0x000fe20000000f00 */
[----:B------:R-:W4:Y:S01]  /*3db00*/  LDL.LU R0, [R1+0x1a64] ;  /* 0x001a640001007983 */ /* 0x000f220000300800 */
[----:B------:R-:W2:Y:S06]  /*3db10*/  LDL.LU R3, [R1+0x1a60] ;  /* 0x001a600001037983 */ /* 0x000eac0000300800 */
[----:B------:R-:W-:Y:S02]  /*3db20*/  STL.64 [R1+0x620], R24 ;  /* 0x0006201801007387 */ /* 0x000fe40000100a00 */
[----:B------:R0:W-:Y:S02]  /*3db30*/  STL.64 [R1+0x628], R26 ;  /* 0x0006281a01007387 */ /* 0x0001e40000100a00 */
[----:B0-----:R-:W2:Y:S01]  /*3db40*/  LDL.LU.64 R26, [R1+0x1a58] ;  /* 0x001a5800011a7983 */ /* 0x001ea20000300a00 */
[----:B------:R-:W2:Y:S02]  /*3db50*/  LDL.LU.64 R24, [R1+0x1a50] ;  /* 0x001a500001187983 */ /* 0x000ea40000300a00 */
[----:B------:R0:W-:Y:S02]  /*3db60*/  STL.64 [R1+0x19e8], R10 ;  /* 0x0019e80a01007387 */ /* 0x0001e40000100a00 */
[----:B0-----:R-:W2:Y:S04]  /*3db70*/  LDL.LU.64 R10, [R1+0x48] ;  /* 0x00004800010a7983 */ /* 0x001ea80000300a00 */
[----:B--2---:R0:W-:Y:S04]  /*3db80*/  STL.64 [R1+0x19f8], R10 ;  /* 0x0019f80a01007387 */ /* 0x0041e80000100a00 */
[----:B0-----:R-:W2:Y:S01]  /*3db90*/  LDL.LU.64 R10, [R1+0x58] ;  /* 0x00005800010a7983 */ /* 0x001ea20000300a00 */
[C---:B------:R-:W-:Y:S03]  /*3dba0*/  HMMA.16816.F32.BF16 R24, R16.reuse, R22, R24 ;  /* 0x000000161018723c */ /* 0x040fe60000041818 */
[----:B--2---:R0:W-:Y:S04]  /*3dbb0*/  STL.64 [R1+0x1a10], R10 ;  /* 0x001a100a01007387 */ /* 0x0041e80000100a00 */
[----:B0-----:R-:W2:Y:S11]  /*3dbc0*/  LDL.LU.64 R10, [R1+0x68] ;  /* 0x00006800010a7983 */ /* 0x001eb60000300a00 */
[----:B------:R-:W-:Y:S05]  /*3dbd0*/  @!UPT UIADD3 URZ, URZ, URZ, URZ ;  /* 0x0000003f3f3ff290 */ /* 0x000fea000fffe03f */
[----:B------:R-:W-:Y:S02]  /*3dbe0*/  STL.64 [R1+0x660], R24 ;  /* 0x0006601801007387 */ /* 0x000fe40000100a00 */
[----:B------:R0:W-:Y:S02]  /*3dbf0*/  STL.64 [R1+0x668], R26 ;  /* 0x0006681a01007387 */ /* 0x0001e40000100a00 */
[----:B0-----:R-:W2:Y:S01]  /*3dc00*/  LDL.LU.64 R26, [R1+0x1a48] ;  /* 0x001a4800011a7983 */ /* 0x001ea20000300a00 */
[----:B------:R0:W-:Y:S02]  /*3dc10*/  STL.64 [R1+0x19f0], R22 ;  /* 0x0019f01601007387 */ /* 0x0001e40000100a00 */
[----:B------:R-:W3:Y:S02]  /*3dc20*/  LDL.LU R20, [R1+0x130] ;  /* 0x0001300001147983 */ /* 0x000ee40000300800 */
[----:B------:R-:W3:Y:S01]  /*3dc30*/  LDL.LU R21, [R1+0x134] ;  /* 0x0001340001157983 */ /* 0x000ee20000300800 */
[----:B0-----:R-:W3:Y:S01]  /*3dc40*/  LDL.LU R22, [R1+0x138] ;  /* 0x0001380001167983 */ /* 0x001ee20000300800 */
[----:B------:R-:W3:Y:S01]  /*3dc50*/  LDL.LU R23, [R1+0x13c] ;  /* 0x00013c0001177983 */ /* 0x000ee20000300800 */
[C---:B--2---:R-:W-:Y:S02]  /*3dc60*/  HMMA.16816.F32.BF16 R4, R16.reuse, R26, R4 ;  /* 0x0000001a1004723c */ /* 0x044fe40000041804 */
[----:B---3--:R-:W-:Y:S01]  /*3dc70*/  STL.64 [R1+0x1a08], R22 ;  /* 0x001a081601007387 */ /* 0x008fe20000100a00 */
[----:B------:R0:W-:Y:S03]  /*3dc80*/  STL.64 [R1+0x1a00], R20 ;  /* 0x001a001401007387 */ /* 0x0001e60000100a00 */
[----:B0-----:R-:W2:Y:S01]  /*3dc90*/  LDL.LU R20, [R1+0x140] ;  /* 0x0001400001147983 */ /* 0x001ea20000300800 */
[----:B------:R-:W2:Y:S02]  /*3dca0*/  LDL.LU R21, [R1+0x144] ;  /* 0x0001440001157983 */ /* 0x000ea40000300800 */
[----:B------:R-:W2:Y:S02]  /*3dcb0*/  LDL.LU R22, [R1+0x148] ;  /* 0x0001480001167983 */ /* 0x000ea40000300800 */
[----:B------:R-:W2:Y:S11]  /*3dcc0*/  LDL.LU R23, [R1+0x14c] ;  /* 0x00014c0001177983 */ /* 0x000eb60000300800 */
[----:B------:R-:W-:Y:S01]  /*3dcd0*/  @!UPT UIADD3 URZ, URZ, URZ, URZ ;  /* 0x0000003f3f3ff290 */ /* 0x000fe2000fffe03f */
[----:B------:R-:W-:Y:S01]  /*3dce0*/  STL.64 [R1+0x670], R4 ;  /* 0x0006700401007387 */ /* 0x000fe20000100a00 */
[----:B------:R0:W-:Y:S03]  /*3dcf0*/  STL.64 [R1+0x678], R6 ;  /* 0x0006780601007387 */ /* 0x0001e60000100a00 */
[----:B0-----:R-:W3:Y:S01]  /*3dd00*/  LDL.LU.64 R6, [R1+0x1a40] ;  /* 0x001a400001067983 */ /* 0x001ee20000300a00 */
[----:B------:R0:W-:Y:S02]  /*3dd10*/  STL.64 [R1+0x19e0], R26 ;  /* 0x0019e01a01007387 */ /* 0x0001e40000100a00 */
[----:B------:R-:W2:Y:S02]  /*3dd20*/  LDL.LU R24, [R1+0x120] ;  /* 0x0001200001187983 */ /* 0x000ea40000300800 */
[----:B------:R-:W2:Y:S01]  /*3dd30*/  LDL.LU R25, [R1+0x124] ;  /* 0x0001240001197983 */ /* 0x000ea20000300800 */
[----:B0-----:R-:W2:Y:S01]  /*3dd40*/  LDL.LU R26, [R1+0x128] ;  /* 0x00012800011a7983 */ /* 0x001ea20000300800 */
[----:B------:R-:W2:Y:S01]  /*3dd50*/  LDL.LU R27, [R1+0x12c] ;  /* 0x00012c00011b7983 */ /* 0x000ea20000300800 */
[C---:B---3--:R-:W-:Y:S02]  /*3dd60*/  HMMA.16816.F32.BF16 R4, R16.reuse, R6, R12 ;  /* 0x000000061004723c */ /* 0x048fe4000004180c */
[----:B------:R-:W3:Y:S01]  /*3dd70*/  LDL.LU.64 R14, [R1+0x1a38] ;  /* 0x001a3800010e7983 */ /* 0x000ee20000300a00 */
[----:B------:R-:W3:Y:S11]  /*3dd80*/  LDL.LU.64 R12, [R1+0x1a30] ;  /* 0x001a3000010c7983 */ /* 0x000ef60000300a00 */
[----:B------:R-:W-:Y:S09]  /*3dd90*/  @!UPT UIADD3 URZ, URZ, URZ, URZ ;  /* 0x0000003f3f3ff290 */ /* 0x000ff2000fffe03f */
[----:B------:R-:W-:Y:S01]  /*3dda0*/  STL.64 [R1+0x680], R4 ;  /* 0x0006800401007387 */ /* 0x000fe20000100a00 */
[----:B------:R0:W-:Y:S03]  /*3ddb0*/  STL.64 [R1+0x688], R6 ;  /* 0x0006880601007387 */ /* 0x0001e60000100a00 */
[----:B0-----:R-:W3:Y:S02]  /*3ddc0*/  LDL.LU.64 R6, [R1+0x1a28] ;  /* 0x001a280001067983 */ /* 0x001ee40000300a00 */
[----:B---3--:R-:W-:Y:S02]  /*3ddd0*/  HMMA.16816.F32.BF16 R16, R16, R6, R12 ;  /* 0x000000061010723c */ /* 0x008fe4000004180c */
[----:B------:R-:W3:Y:S01]  /*3dde0*/  LDL.LU.64 R14, [R1+0x1a20] ;  /* 0x001a2000010e7983 */ /* 0x000ee20000300a00 */
[----:B------:R-:W3:Y:S11]  /*3ddf0*/  LDL.LU.64 R12, [R1+0x1a18] ;  /* 0x001a1800010c7983 */ /* 0x000ef60000300a00 */
[----:B------:R-:W-:Y:S09]  /*3de00*/  @!UPT UIADD3 URZ, URZ, URZ, URZ ;  /* 0x0000003f3f3ff290 */ /* 0x000ff2000fffe03f */
[----:B------:R0:W-:Y:S01]  /*3de10*/  STL.64 [R1+0x690], R16 ;  /* 0x0006901001007387 */ /* 0x0001e20000100a00 */
[----:B------:R1:W-:Y:S03]  /*3de20*/  STL.64 [R1+0x698], R18 ;  /* 0x0006981201007387 */ /* 0x0003e60000100a00 */
[----:B0-----:R-:W2:Y:S01]  /*3de30*/  LDL.LU R16, [R1+0x100] ;  /* 0x0001000001107983 */ /* 0x001ea20000300800 */
[----:B------:R-:W2:Y:S02]  /*3de40*/  LDL.LU R17, [R1+0x104] ;  /* 0x0001040001117983 */ /* 0x000ea40000300800 */
[----:B-1----:R-:W2:Y:S02]  /*3de50*/  LDL.LU R18, [R1+0x108] ;  /* 0x0001080001127983 */ /* 0x002ea40000300800 */
[----:B------:R-:W2:Y:S01]  /*3de60*/  LDL.LU R19, [R1+0x10c] ;  /* 0x00010c0001137983 */ /* 0x000ea20000300800 */
[----:B------:R0:W-:Y:S01]  /*3de70*/  STL.64 [R1+0x1998], R6 ;  /* 0x0019980601007387 */ /* 0x0001e20000100a00 */
[----:B------:R-:W3:Y:S02]  /*3de80*/  LDL.LU R4, [R1+0x150] ;  /* 0x0001500001047983 */ /* 0x000ee40000300800 */
[----:B------:R-:W3:Y:S01]  /*3de90*/  LDL.LU R5, [R1+0x154] ;  /* 0x0001540001057983 */ /* 0x000ee20000300800 */
[----:B0-----:R-:W3:Y:S01]  /*3dea0*/  LDL.LU R6, [R1+0x158] ;  /* 0x0001580001067983 */ /* 0x001ee20000300800 */
[----:B------:R-:W3:Y:S02]  /*3deb0*/  LDL.LU R7, [R1+0x15c] ;  /* 0x00015c0001077983 */ /* 0x000ee40000300800 */
        /* <DEDUP_REMOVED lines=21> */
[----:B------:R1:W-:Y:S02]  /*3e010*/  STL.64 [R1+0x6c8], R22 ;  /* 0x0006c81601007387 */ /* 0x0003e40000100a00 */
[----:B0-----:R-:W-:Y:S01]  /*3e020*/  IMAD.MOV.U32 R21, RZ, RZ, R10 ;  /* 0x000000ffff157224 */ /* 0x001fe200078e000a */
[----:B-1----:R-:W2:Y:S01]  /*3e030*/  LDL.LU.64 R22, [R1+0x19f0] ;  /* 0x0019f00001167983 */ /* 0x002ea20000300a00 */
[----:B------:R-:W-:Y:S02]  /*3e040*/  MOV R20, R11 ;  /* 0x0000000b00147202 */ /* 0x000fe40000000f00 */
[----:B------:R-:W3:Y:S02]  /*3e050*/  LDL.LU.64 R10, [R1+0x19e8] ;  /* 0x0019e800010a7983 */ /* 0x000ee40000300a00 */
[C---:B---3--:R-:W-:Y:S11]  /*3e060*/  HMMA.16816.F32.BF16 R24, R12.reuse, R10, R24 ;  /* 0x0000000a0c18723c */ /* 0x048ff60000041818 */
[----:B------:R-:W-:Y:S11]  /*3e070*/  @!UPT UIADD3 URZ, URZ, URZ, URZ ;  /* 0x0000003f3f3ff290 */ /* 0x000ff6000fffe03f */
[----:B------:R-:W-:Y:S01]  /*3e080*/  @!UPT UIADD3 URZ, URZ, URZ, URZ ;  /* 0x0000003f3f3ff290 */ /* 0x000fe2000fffe03f */
[----:B------:R0:W-:Y:S01]  /*3e090*/  STL.64 [R1+0x6d0], R24 ;  /* 0x0006d01801007387 */ /* 0x0001e20000100a00 */
[----:B------:R1:W-:Y:S01]  /*3e0a0*/  STL.64 [R1+0x6d8], R26 ;  /* 0x0006d81a01007387 */ /* 0x0003e20000100a00 */
[----:B0-----:R-:W-:Y:S02]  /*3e0b0*/  MOV R25, R10 ;  /* 0x0000000a00197202 */ /* 0x001fe40000000f00 */
[----:B-1----:R-:W3:Y:S01]  /*3e0c0*/  LDL.LU.64 R26, [R1+0x19e0] ;  /* 0x0019e000011a7983 */ /* 0x002ee20000300a00 */
[----:B------:R-:W-:Y:S02]  /*3e0d0*/  IMAD.MOV.U32 R24, RZ, RZ, R11 ;  /* 0x000000ffff187224 */ /* 0x000fe400078e000b */
[----:B------:R-:W2:Y:S02]  /*3e0e0*/  LDL.LU.64 R10, [R1+0x19d8] ;  /* 0x0019d800010a7983 */ /* 0x000ea40000300a00 */
[----:B------:R-:W2:Y:S02]  /*3e0f0*/  LDL.LU.64 R8, [R1+0x19d0] ;  /* 0x0019d00001087983 */ /* 0x000ea40000300a00 */
[C---:B--2---:R-:W-:Y:S11]  /*3e100*/  HMMA.16816.F32.BF16 R8, R12.reuse, R22, R8 ;  /* 0x000000160c08723c */ /* 0x044ff60000041808 */
[----:B------:R-:W-:Y:S11]  /*3e110*/  @!UPT UIADD3 URZ, URZ, URZ, URZ ;  /* 0x0000003f3f3ff290 */ /* 0x000ff6000fffe03f */
[----:B------:R-:W-:Y:S01]  /*3e120*/  @!UPT UIADD3 URZ, URZ, URZ, URZ ;  /* 0x0000003f3f3ff290 */ /* 0x000fe2000fffe03f */
[----:B------:R-:W-:Y:S01]  /*3e130*/  STL.64 [R1+0x6e0], R8 ;  /* 0x0006e00801007387 */ /* 0x000fe20000100a00 */
[----:B------:R0:W-:Y:S03]  /*3e140*/  STL.64 [R1+0x6e8], R10 ;  /* 0x0006e80a01007387 */ /* 0x0001e60000100a00 */
[----:B0-----:R-:W2:Y:S01]  /*3e150*/  LDL.LU.64 R10, [R1+0x19c8] ;  /* 0x0019c800010a7983 */ /* 0x001ea20000300a00 */
[----:B------:R-:W4:Y:S01]  /*3e160*/  LDL.LU.64 R8, [R1+0x19c0] ;  /* 0x0019c00001087983 */ /* 0x000f220000300a00 */
[----:B---3--:R-:W-:Y:S01]  /*3e170*/  HMMA.16816.F32.BF16 R16, R12, R26, R16 ;  /* 0x0000001a0c10723c */ /* 0x008fe20000041810 */
[----:B------:R0:W-:Y:S02]  /*3e180*/  STL.64 [R1+0x1928], R22 ;  /* 0x0019281601007387 */ /* 0x0001e40000100a00 */
[----:B0-----:R-:W-:Y:S02]  /*3e190*/  MOV R22, R25 ;  /* 0x0000001900167202 */ /* 0x001fe40000000f00 */
[----:B------:R-:W-:-:S05]  /*3e1a0*/  MOV R23, R24 ;  /* 0x0000001800177202 */ /* 0x000fca0000000f00 */
[----:B------:R0:W-:Y:S02]  /*3e1b0*/  STL.64 [R1+0x1940], R22 ;  /* 0x0019401601007387 */ /* 0x0001e40000100a00 */
[----:B0-----:R-:W-:Y:S01]  /*3e1c0*/  IMAD.MOV.U32 R22, RZ, RZ, R21 ;  /* 0x000000ffff167224 */ /* 0x001fe200078e0015 */
[----:B------:R-:W-:-:S05]  /*3e1d0*/  MOV R23, R20 ;  /* 0x0000001400177202 */ /* 0x000fca0000000f00 */
[----:B------:R0:W-:Y:S02]  /*3e1e0*/  STL.64 [R1+0x1958], R22 ;  /* 0x0019581601007387 */ /* 0x0001e40000100a00 */
[----:B0-----:R-:W-:Y:S01]  /*3e1f0*/  MOV R22, R7 ;  /* 0x0000000700167202 */ /* 0x001fe20000000f00 */
[----:B------:R-:W-:-:S05]  /*3e200*/  IMAD.MOV.U32 R23, RZ, RZ, R6 ;  /* 0x000000ffff177224 */ /* 0x000fca00078e0006 */
[----:B------:R0:W-:Y:S01]  /*3e210*/  STL.64 [R1+0x1970], R22 ;  /* 0x0019701601007387 */ /* 0x0001e20000100a00 */
[----:B------:R-:W-:Y:S02]  /*3e220*/  STL.64 [R1+0x6f0], R16 ;  /* 0x0006f01001007387 */ /* 0x000fe40000100a00 */
[----:B------:R1:W-:Y:S01]  /*3e230*/  STL.64 [R1+0x6f8], R18 ;  /* 0x0006f81201007387 */ /* 0x0003e20000100a00 */
[----:B0-----:R-:W-:Y:S02]  /*3e240*/  MOV R23, R4 ;  /* 0x0000000400177202 */ /* 0x001fe40000000f00 */
[----:B------:R-:W-:Y:S01]  /*3e250*/  MOV R22, R5 ;  /* 0x0000000500167202 */ /* 0x000fe20000000f00 */
[----:B------:R-:W3:Y:S01]  /*3e260*/  LDL.LU R4, [R1+0xf0] ;  /* 0x0000f00001047983 */ /* 0x000ee20000300800 */
[----:B------:R-:W3:Y:S02]  /*3e270*/  LDL.LU R5, [R1+0xf4] ;  /* 0x0000f40001057983 */ /* 0x000ee40000300800 */
[----:B------:R-:W3:Y:S02]  /*3e280*/  LDL.LU R6, [R1+0xf8] ;  /* 0x0000f80001067983 */ /* 0x000ee40000300800 */
[----:B------:R-:W3:Y:S01]  /*3e290*/  LDL.LU R7, [R1+0xfc] ;  /* 0x0000fc0001077983 */ /* 0x000ee20000300800 */
[----:B-1----:R-:W3:Y:S01]  /*3e2a0*/  LDL.LU.64 R18, [R1+0x8] ;  /* 0x0000080001127983 */ /* 0x002ee20000300a00 */
[----:B------:R4:W-:Y:S02]  /*3e2b0*/  STL.64 [R1+0x1920], R26 ;  /* 0x0019201a01007387 */ /* 0x0009e40000100a00 */
[----:B--2---:R-:W-:Y:S01]  /*3e2c0*/  IMAD.MOV.U32 R24, RZ, RZ, R11 ;  /* 0x000000ffff187224 */ /* 0x004fe200078e000b */
[----:B----4-:R-:W-:Y:S01]  /*3e2d0*/  MOV R26, R9 ;  /* 0x00000009001a7202 */ /* 0x010fe20000000f00 */
[----:B------:R-:W-:Y:S01]  /*3e2e0*/  IMAD.MOV.U32 R27, RZ, RZ, R8 ;  /* 0x000000ffff1b7224 */ /* 0x000fe200078e0008 */
[----:B------:R-:W-:Y:S01]  /*3e2f0*/  MOV R25, R10 ;  /* 0x0000000a00197202 */ /* 0x000fe20000000f00 */
[----:B------:R-:W2:Y:S01]  /*3e300*/  LDL.LU R8, [R1+0xe0] ;  /* 0x0000e00001087983 */ /* 0x000ea20000300800 */
[----:B------:R-:W2:Y:S02]  /*3e310*/  LDL.LU R9, [R1+0xe4] ;  /* 0x0000e40001097983 */ /* 0x000ea40000300800 */
[----:B------:R-:W2:Y:S02]  /*3e320*/  LDL.LU R10, [R1+0xe8] ;  /* 0x0000e800010a7983 */ /* 0x000ea40000300800 */
[----:B------:R-:W2:Y:S01]  /*3e330*/  LDL.LU R11, [R1+0xec] ;  /* 0x0000ec00010b7983 */ /* 0x000ea20000300800 */
[----:B------:R-:W-:Y:S01]  /*3e340*/  STL.64 [R1+0x1938], R26 ;  /* 0x0019381a01007387 */ /* 0x000fe20000100a00 */
[----:B------:R0:W-:Y:S03]  /*3e350*/  STL.64 [R1+0x1930], R24 ;  /* 0x0019301801007387 */ /* 0x0001e60000100a00 */
[----:B0-----:R-:W4:Y:S01]  /*3e360*/  LDL.LU R24, [R1+0xa0] ;  /* 0x0000a00001187983 */ /* 0x001f220000300800 */
[----:B------:R-:W4:Y:S02]  /*3e370*/  LDL.LU R25, [R1+0xa4] ;  /* 0x0000a40001197983 */ /* 0x000f240000300800 */
[----:B------:R-:W2:Y:S02]  /*3e380*/  LDL.LU R26, [R1+0xa8] ;  /* 0x0000a800011a7983 */ /* 0x000ea40000300800 */
[----:B------:R-:W2:Y:S02]  /*3e390*/  LDL.LU R27, [R1+0xac] ;  /* 0x0000ac00011b7983 */ /* 0x000ea40000300800 */
[----:B--2---:R0:W-:Y:S01]  /*3e3a0*/  STL.64 [R1+0x1950], R26 ;  /* 0x0019501a01007387 */ /* 0x0041e20000100a00 */
[----:B----4-:R1:W-:Y:S02]  /*3e3b0*/  STL.64 [R1+0x1948], R24 ;  /* 0x0019481801007387 */ /* 0x0103e40000100a00 */
[----:B0-----:R-:W-:Y:S01]  /*3e3c0*/  IMAD.MOV.U32 R26, RZ, RZ, R2 ;  /* 0x000000ffff1a7224 */ /* 0x001fe200078e0002 */
[----:B-1----:R-:W-:-:S02]  /*3e3d0*/  MOV R24, R3 ;  /* 0x0000000300187202 */ /* 0x002fc40000000f00 */
[----:B------:R-:W-:Y:S01]  /*3e3e0*/  MOV R27, R29 ;  /* 0x0000001d001b7202 */ /* 0x000fe20000000f00 */
[----:B------:R-:W2:Y:S01]  /*3e3f0*/  LDL.LU R3, [R1+0x19b8] ;  /* 0x0019b80001037983 */ /* 0x000ea20000300800 */
[----:B------:R-:W-:Y:S02]  /*3e400*/  MOV R25, R0 ;  /* 0x0000000000197202 */ /* 0x000fe40000000f00 */
[----:B------:R-:W4:Y:S02]  /*3e410*/  LDL.LU R0, [R1+0x19b4] ;  /* 0x0019b40001007983 */ /* 0x000f240000300800 */
[----:B------:R-:W2:Y:S01]  /*3e420*/  LDL.LU R2, [R1+0x19b0] ;  /* 0x0019b00001027983 */ /* 0x000ea20000300800 */
[----:B------:R-:W2:Y:S01]  /*3e430*/  LDL.LU R29, [R1+0x19ac] ;  /* 0x0019ac00011d7983 */ /* 0x000ea20000300800 */
[----:B------:R-:W-:Y:S02]  /*3e440*/  STL.64 [R1+0x1968], R26 ;  /* 0x0019681a01007387 */ /* 0x000fe40000100a00 */
[----:B------:R0:W-:Y:S02]  /*3e450*/  STL.64 [R1+0x1960], R24 ;  /* 0x0019601801007387 */ /* 0x0001e40000100a00 */
[----:B0-----:R-:W2:Y:S01]  /*3e460*/  LDL.LU R24, [R1+0xc0] ;  /* 0x0000c00001187983 */ /* 0x001ea20000300800 */
[----:B------:R-:W2:Y:S02]  /*3e470*/  LDL.LU R25, [R1+0xc4] ;  /* 0x0000c40001197983 */ /* 0x000ea40000300800 */
[----:B------:R-:W2:Y:S02]  /*3e480*/  LDL.LU R26, [R1+0xc8] ;  /* 0x0000c800011a7983 */ /* 0x000ea40000300800 */
[----:B------:R-:W2:Y:S01]  /*3e490*/  LDL.LU R27, [R1+0xcc] ;  /* 0x0000cc00011b7983 */ /* 0x000ea20000300800 */
[----:B---3--:R-:W-:Y:S01]  /*3e4a0*/  HMMA.16816.F32.BF16 R4, R12, R18, R4 ;  /* 0x000000120c04723c */ /* 0x008fe20000041804 */
[----:B--2---:R-:W-:Y:S01]  /*3e4b0*/  STL.64 [R1+0x1980], R26 ;  /* 0x0019801a01007387 */ /* 0x004fe20000100a00 */
[----:B------:R0:W-:Y:S02]  /*3e4c0*/  STL.64 [R1+0x1978], R24 ;  /* 0x0019781801007387 */ /* 0x0001e40000100a00 */
[----:B0-----:R-:W-:Y:S01]  /*3e4d0*/  MOV R24, R29 ;  /* 0x0000001d00187202 */ /* 0x001fe20000000f00 */
[----:B------:R-:W-:Y:S01]  /*3e4e0*/  IMAD.MOV.U32 R25, RZ, RZ, R2 ;  /* 0x000000ffff197224 */ /* 0x000fe200078e0002 */
[----:B------:R-:W2:Y:S01]  /*3e4f0*/  LDL.LU R29, [R1+0x19a8] ;  /* 0x0019a800011d7983 */ /* 0x000ea20000300800 */
[----:B------:R-:W3:Y:S01]  /*3e500*/  LDL.LU R2, [R1+0x19a4] ;  /* 0x0019a40001027983 */ /* 0x000ee20000300800 */
[----:B----4-:R-:W-:-:S02]  /*3e510*/  MOV R26, R0 ;  /* 0x00000000001a7202 */ /* 0x010fc40000000f00 */
[----:B------:R-:W4:Y:S11]  /*3e520*/  LDL.LU R0, [R1+0x19a0] ;  /* 0x0019a00001007983 */ /* 0x000f360000300800 */
[----:B------:R-:W-:Y:S02]  /*3e530*/  @!UPT UIADD3 URZ, URZ, URZ, URZ ;  /* 0x0000003f3f3ff290 */ /* 0x000fe4000fffe03f */
[----:B------:R-:W-:Y:S02]  /*3e540*/  STL.64 [R1+0x700], R4 ;  /* 0x0007000401007387 */ /* 0x000fe40000100a00 */
[----:B------:R0:W-:Y:S02]  /*3e550*/  STL.64 [R1+0x708], R6 ;  /* 0x0007080601007387 */ /* 0x0001e40000100a00 */
[----:B0-----:R-:W2:Y:S01]  /*3e560*/  LDL.LU.64 R6, [R1+0x1998] ;  /* 0x0019980001067983 */ /* 0x001ea20000300a00 */
[----:B------:R-:W3:Y:S02]  /*3e570*/  LDL.LU R17, [R1+0x89c] ;  /* 0x00089c0001117983 */ /* 0x000ee40000300800 */
[----:B------:R-:W3:Y:S02]  /*3e580*/  LDL.LU R16, [R1+0x8a0] ;  /* 0x0008a00001107983 */ /* 0x000ee40000300800 */
[----:B------:R-:W3:Y:S01]  /*3e590*/  LDL.LU R5, [R1+0x8a4] ;  /* 0x0008a40001057983 */ /* 0x000ee20000300800 */
[----:B------:R-:W-:Y:S01]  /*3e5a0*/  MOV R27, R3 ;  /* 0x00000003001b7202 */ /* 0x000fe20000000f00 */
[----:B--2---:R-:W-:Y:S01]  /*3e5b0*/  HMMA.16816.F32.BF16 R12, R12, R6, R8 ;  /* 0x000000060c0c723c */ /* 0x004fe20000041808 */
[----:B------:R-:W2:Y:S01]  /*3e5c0*/  LDL.LU.64 R10, [R1+0x1990] ;  /* 0x00199000010a7983 */ /* 0x000ea20000300a00 */
[----:B------:R-:W2:Y:S11]  /*3e5d0*/  LDL.LU.64 R8, [R1+0x1988] ;  /* 0x0019880001087983 */ /* 0x000eb60000300a00 */
[----:B------:R-:W-:Y:S10]  /*3e5e0*/  @!UPT UIADD3 URZ, URZ, URZ, URZ ;  /* 0x0000003f3f3ff290 */ /* 0x000ff4000fffe03f */
[----:B------:R-:W-:Y:S01]  /*3e5f0*/  STL.64 [R1+0x710], R12 ;  /* 0x0007100c01007387 */ /* 0x000fe20000100a00 */
[----:B------:R-:W-:Y:S01]  /*3e600*/  STL.64 [R1+0x718], R14 ;  /* 0x0007180e01007387 */ /* 0x000fe20000100a00 */
        /* <DEDUP_REMOVED lines=36> */
[----:B------:R-:W2:Y:S01]  /*3e850*/  LDL.LU.64 R22, [R1+0x1908] ;  /* 0x0019080001167983 */ /* 0x000ea20000300a00 */
[----:B------:R-:W3:Y:S11]  /*3e860*/  LDL.LU.64 R20, [R1+0x1900] ;  /* 0x0019000001147983 */ /* 0x000ef60000300a00 */
[----:B------:R-:W-:Y:S10]  /*3e870*/  @!UPT UIADD3 URZ, URZ, URZ, URZ ;  /* 0x0000003f3f3ff290 */ /* 0x000ff4000fffe03f */
[----:B------:R-:W-:Y:S01]  /*3e880*/  STL.64 [R1+0x770], R24 ;  /* 0x0007701801007387 */ /* 0x000fe20000100a00 */
[----:B------:R0:W-:Y:S03]  /*3e890*/  STL.64 [R1+0x778], R26 ;  /* 0x0007781a01007387 */ /* 0x0001e60000100a00 */
[----:B0-----:R-:W2:Y:S01]  /*3e8a0*/  LDL.LU.64 R26, [R1+0x18f8] ;  /* 0x0018f800011a7983 */ /* 0x001ea20000300a00 */
[----:B------:R-:W2:Y:S02]  /*3e8b0*/  LDL.LU.64 R24, [R1+0x18f0] ;  /* 0x0018f00001187983 */ /* 0x000ea40000300a00 */
[----:B------:R-:W-:Y:S01]  /*3e8c0*/  IMAD.MOV.U32 R4, RZ, RZ, R18 ;  /* 0x000000ffff047224 */ /* 0x000fe200078e0012 */
[----:B------:R-:W-:-:S04]  /*3e8d0*/  MOV R3, R19 ;  /* 0x0000001300037202 */ /* 0x000fc80000000f00 */
[----:B------:R-:W-:Y:S01]  /*3e8e0*/  MOV R14, R4 ;  /* 0x00000004000e7202 */ /* 0x000fe20000000f00 */
[----:B------:R-:W-:-:S07]  /*3e8f0*/  IMAD.MOV.U32 R15, RZ, RZ, R3 ;  /* 0x000000ffff0f7224 */ /* 0x000fce00078e0003 */
[----:B--2---:R-:W-:Y:S01]  /*3e900*/  HMMA.16816.F32.BF16 R12, R8, R14, R24 ;  /* 0x0000000e080c723c */ /* 0x004fe20000041818 */
[----:B------:R-:W2:Y:S01]  /*3e910*/  LDL.LU.64 R26, [R1+0x18e8] ;  /* 0x0018e800011a7983 */ /* 0x000ea20000300a00 */
[----:B------:R-:W2:Y:S02]  /*3e920*/  LDL.LU.64 R24, [R1+0x18e0] ;  /* 0x0018e00001187983 */ /* 0x000ea40000300a00 */
[----:B---3--:R-:W-:Y:S02]  /*3e930*/  FFMA R17, R21, R17, R20 ;  /* 0x0000001115117223 */ /* 0x008fe40000000014 */
[----:B------:R-:W-:Y:S02]  /*3e940*/  FFMA R5, R29, R5, R28 ;  /* 0x000000051d057223 */ /* 0x000fe4000000001c */
[----:B------:R-:W-:Y:S01]  /*3e950*/  FFMA R16, R23, R16, R22 ;  /* 0x0000001017107223 */ /* 0x000fe20000000016 */
[----:B------:R-:W-:-:S05]  /*3e960*/  MOV R3, 0x80 ;  /* 0x0000008000037802 */ /* 0x000fca0000000f00 */
[C---:B----4-:R-:W-:Y:S02]  /*3e970*/  IMAD R0, R3.reuse, c[0x0][0x1a4], R0 ;  /* 0x0000690003007a24 */ /* 0x050fe400078e0200 */
[----:B------:R-:W-:-:S07]  /*3e980*/  IMAD R2, R3, c[0x0][0x1b4], R2 ;  /* 0x00006d0003027a24 */ /* 0x000fce00078e0202 */
[----:B------:R-:W-:Y:S01]  /*3e990*/  STL.64 [R1+0x780], R12 ;  /* 0x0007800c01007387 */ /* 0x000fe20000100a00 */
[----:B------:R-:W-:Y:S01]  /*3e9a0*/  STL.64 [R1+0x788], R14 ;  /* 0x0007880e01007387 */ /* 0x000fe20000100a00 */
[----:B--2---:R-:W-:Y:S11]  /*3e9b0*/  HMMA.16816.F32.BF16 R8, R8, R6, R24 ;  /* 0x000000060808723c */ /* 0x004ff60000041818 */
[----:B------:R-:W-:Y:S11]  /*3e9c0*/  @!UPT UIADD3 URZ, URZ, URZ, URZ ;  /* 0x0000003f3f3ff290 */ /* 0x000ff6000fffe03f */
[----:B------:R-:W-:Y:S01]  /*3e9d0*/  @!UPT UIADD3 URZ, URZ, URZ, URZ ;  /* 0x0000003f3f3ff290 */ /* 0x000fe2000fffe03f */
[----:B------:R-:W-:Y:S01]  /*3e9e0*/  STL.64 [R1+0x790], R8 ;  /* 0x0007900801007387 */ /* 0x000fe20000100a00 */
[----:B------:R-:W-:Y:S02]  /*3e9f0*/  STL.64 [R1+0x798], R10 ;  /* 0x0007980a01007387 */ /* 0x000fe40000100a00 */
[----:B------:R-:W-:Y:S02]  /*3ea00*/  STL [R1+0x89c], R17 ;  /* 0x00089c1101007387 */ /* 0x000fe40000100800 */
[----:B------:R0:W-:Y:S01]  /*3ea10*/  STL [R1+0x8a4], R5 ;  /* 0x0008a40501007387 */ /* 0x0001e20000100800 */
[----:B------:R-:W-:Y:S01]  /*3ea20*/  STL [R1+0x8a0], R16 ;  /* 0x0008a01001007387 */ /* 0x000fe20000100800 */
[----:B------:R-:W2:Y:S03]  /*3ea30*/  LDL R3, [R1+0x3e0] ;  /* 0x0003e00001037983 */ /* 0x000ea60000100800 */
[----:B0-----:R-:W3:Y:S04]  /*3ea40*/  LDL R5, [R1+0x3e4] ;  /* 0x0003e40001057983 */ /* 0x001ee80000100800 */
[----:B------:R-:W0:Y:S01]  /*3ea50*/  S2R R4, SR_CTAID.X ;  /* 0x0000000000047919 */ /* 0x000e220000002500 */
[----:B------:R-:W-:Y:S01]  /*3ea60*/  UIADD3 UR4, UR4, 0x80, URZ ;  /* 0x0000008004047890 */ /* 0x000fe2000fffe03f */
[----:B0-----:R-:W-:-:S04]  /*3ea70*/  SHF.L.U32 R4, R4, 0x6, RZ ;  /* 0x0000000604047819 */ /* 0x001fc800000006ff */
[----:B------:R-:W-:-:S04]  /*3ea80*/  IADD3 R4, R4, 0x40, RZ ;  /* 0x0000004004047810 */ /* 0x000fc80007ffe0ff */
[----:B------:R-:W-:Y:S01]  /*3ea90*/  ISETP.LE.AND P1, PT, R4, UR4, PT ;  /* 0x0000000404007c0c */ /* 0x000fe2000bf23270 */
[----:B---3--:R-:W-:Y:S01]  /*3eaa0*/  STL [R1+0x3b4], R5 ;  /* 0x0003b40501007387 */ /* 0x008fe20000100800 */
[----:B------:R-:W3:Y:S02]  /*3eab0*/  LDL R4, [R1+0x3dc] ;  /* 0x0003dc0001047983 */ /* 0x000ee40000100800 */
[----:B--2---:R0:W-:Y:S02]  /*3eac0*/  STL [R1+0x3ec], R3 ;  /* 0x0003ec0301007387 */ /* 0x0041e40000100800 */
[----:B0-----:R-:W2:Y:S04]  /*3ead0*/  LDL R3, [R1+0x3d8] ;  /* 0x0003d80001037983 */ /* 0x001ea80000100800 */
[----:B---3--:R0:W-:Y:S04]  /*3eae0*/  STL [R1+0x3fc], R4 ;  /* 0x0003fc0401007387 */ /* 0x0081e80000100800 */
[----:B0-----:R-:W3:Y:S01]  /*3eaf0*/  LDL R4, [R1+0x3d4] ;  /* 0x0003d40001047983 */ /* 0x001ee20000100800 */
[----:B--2---:R0:W-:Y:S03]  /*3eb00*/  STL [R1+0x40c], R3 ;  /* 0x00040c0301007387 */ /* 0x0041e60000100800 */
[----:B0-----:R-:W2:Y:S04]  /*3eb10*/  LDL R3, [R1+0x3d0] ;  /* 0x0003d00001037983 */ /* 0x001ea80000100800 */
[----:B---3--:R0:W-:Y:S04]  /*3eb20*/  STL [R1+0x410], R4 ;  /* 0x0004100401007387 */ /* 0x0081e80000100800 */
[----:B0-----:R-:W3:Y:S01]  /*3eb30*/  LDL R4, [R1+0x3cc] ;  /* 0x0003cc0001047983 */ /* 0x001ee20000100800 */
[----:B--2---:R0:W-:Y:S03]  /*3eb40*/  STL [R1+0x414], R3 ;  /* 0x0004140301007387 */ /* 0x0041e60000100800 */
[----:B0-----:R-:W2:Y:S04]  /*3eb50*/  LDL R3, [R1+0x3c4] ;  /* 0x0003c40001037983 */ /* 0x001ea80000100800 */
[----:B---3--:R0:W-:Y:S04]  /*3eb60*/  STL [R1+0x418], R4 ;  /* 0x0004180401007387 */ /* 0x0081e80000100800 */
[----:B--2---:R0:W-:Y:S01]  /*3eb70*/  STL [R1+0x41c], R3 ;  /* 0x00041c0301007387 */ /* 0x0041e20000100800 */
[----:B------:R-:W-:Y:S01]  /*3eb80*/  @P1 CALL.REL.NOINC `(.L_x_0) ;  /* 0x0000001000001944 */ /* 0x000fe20003c00000 */
[----:B------:R-:W-:Y:S05]  /*3eb90*/  BRA `(.L_x_19) ;  /* 0xfffce45000007947 */ /* 0x000fea000383ffff */
.L_x_0:
[----:B-1----:R-:W2:Y:S04]  /*3eba0*/  LDL.LU R2, [R1+0x580] ;  /* 0x0005800001027983 */ /* 0x002ea80000300800 */
[----:B------:R-:W3:Y:S04]  /*3ebb0*/  LDL.LU R0, [R1+0x584] ;  /* 0x0005840001007983 */ /* 0x000ee80000300800 */
[----:B0-----:R-:W0:Y:S04]  /*3ebc0*/  S2R R3, SR_CTAID.X ;  /* 0x0000000000037919 */ /* 0x001e280000002500 */
[----:B------:R-:W1:Y:S04]  /*3ebd0*/  S2R R22, SR_TID.X ;  /* 0x0000000000167919 */ /* 0x000e680000002100 */
[----:B------:R-:W4:Y:S04]  /*3ebe0*/  S2R R23, SR_TID.X ;  /* 0x0000000000177919 */ /* 0x000f280000002100 */
[----:B------:R-:W-:Y:S06]  /*3ebf0*/  BAR.SYNC.DEFER_BLOCKING 0x0 ;  /* 0x0000000000007b1d */ /* 0x000fec0000010000 */
[----:B--2---:R2:W-:Y:S04]  /*3ec00*/  STL [R1+0x1cc], R2 ;  /* 0x0001cc0201007387 */ /* 0x0045e80000100800 */
[----:B--2---:R-:W2:Y:S04]  /*3ec10*/  LDL.LU R2, [R1+0x588] ;  /* 0x0005880001027983 */ /* 0x004ea80000300800 */
[----:B---3--:R3:W-:Y:S04]  /*3ec20*/  STL [R1+0x1d0], R0 ;  /* 0x0001d00001007387 */ /* 0x0087e80000100800 */
[----:B---3--:R-:W3:Y:S04]  /*3ec30*/  LDL.LU R0, [R1+0x58c] ;  /* 0x00058c0001007983 */ /* 0x008ee80000300800 */
        /* <DEDUP_REMOVED lines=77> */
[----:B------:R-:W5:Y:S04]  /*3f110*/  LDL.LU R26, [R1+0x638] ;  /* 0x00063800011a7983 */ /* 0x000f680000300800 */
[----:B---3--:R3:W-:Y:S04]  /*3f120*/  STL [R1+0x114], R0 ;  /* 0x0001140001007387 */ /* 0x0087e80000100800 */
[----:B------:R-:W4:Y:S04]  /*3f130*/  LDL.LU R27, [R1+0x63c] ;  /* 0x00063c00011b7983 */ /* 0x000f280000300800 */
[----:B--2---:R-:W2:Y:S04]  /*3f140*/  LDL.LU R2, [R1+0x620] ;  /* 0x0006200001027983 */ /* 0x004ea80000300800 */
[----:B---3--:R-:W3:Y:S04]  /*3f150*/  LDL.LU R0, [R1+0x624] ;  /* 0x0006240001007983 */ /* 0x008ee80000300800 */
[----:B--2---:R2:W-:Y:S04]  /*3f160*/  STL [R1+0x108], R2 ;  /* 0x0001080201007387 */ /* 0x0045e80000100800 */
[----:B--2---:R-:W2:Y:S04]  /*3f170*/  LDL.LU R2, [R1+0x628] ;  /* 0x0006280001027983 */ /* 0x004ea80000300800 */
[----:B---3--:R3:W-:Y:S04]  /*3f180*/  STL [R1+0x104], R0 ;  /* 0x0001040001007387 */ /* 0x0087e80000100800 */
[----:B---3--:R-:W3:Y:S04]  /*3f190*/  LDL.LU R0, [R1+0x62c] ;  /* 0x00062c0001007983 */ /* 0x008ee80000300800 */
[----:B--2---:R-:W-:Y:S04]  /*3f1a0*/  STL [R1+0x100], R2 ;  /* 0x0001000201007387 */ /* 0x004fe80000100800 */
[----:B------:R-:W2:Y:S04]  /*3f1b0*/  LDL.LU R21, [R1+0x660] ;  /* 0x0006600001157983 */ /* 0x000ea80000300800 */
[----:B---3--:R-:W-:Y:S04]  /*3f1c0*/  STL [R1+0xfc], R0 ;  /* 0x0000fc0001007387 */ /* 0x008fe80000100800 */
[----:B--2---:R-:W-:Y:S04]  /*3f1d0*/  STL [R1+0x1c98], R21 ;  /* 0x001c981501007387 */ /* 0x004fe80000100800 */
[----:B------:R-:W2:Y:S04]  /*3f1e0*/  LDL.LU R20, [R1+0x664] ;  /* 0x0006640001147983 */ /* 0x000ea80000300800 */
[----:B--2---:R2:W-:Y:S04]  /*3f1f0*/  STL [R1+0x1c9c], R20 ;  /* 0x001c9c1401007387 */ /* 0x0045e80000100800 */
[----:B------:R-:W3:Y:S04]  /*3f200*/  LDL.LU R19, [R1+0x668] ;  /* 0x0006680001137983 */ /* 0x000ee80000300800 */
[----:B---3--:R-:W-:Y:S04]  /*3f210*/  STL [R1+0x1ca4], R19 ;  /* 0x001ca41301007387 */ /* 0x008fe80000100800 */
[----:B------:R-:W3:Y:S04]  /*3f220*/  LDL.LU R18, [R1+0x66c] ;  /* 0x00066c0001127983 */ /* 0x000ee80000300800 */
[----:B---3--:R-:W-:Y:S04]  /*3f230*/  STL [R1+0x1ca8], R18 ;  /* 0x001ca81201007387 */ /* 0x008fe80000100800 */
[----:B------:R-:W3:Y:S04]  /*3f240*/  LDL.LU R17, [R1+0x670] ;  /* 0x0006700001117983 */ /* 0x000ee80000300800 */
[----:B---3--:R3:W-:Y:S04]  /*3f250*/  STL [R1+0x1ca0], R17 ;  /* 0x001ca01101007387 */ /* 0x0087e80000100800 */
[----:B------:R-:W2:Y:S04]  /*3f260*/  LDL.LU R16, [R1+0x674] ;  /* 0x0006740001107983 */ /* 0x000ea80000300800 */
[----:B--2---:R-:W-:Y:S04]  /*3f270*/  STL [R1+0x1cac], R16 ;  /* 0x001cac1001007387 */ /* 0x004fe80000100800 */
        /* <DEDUP_REMOVED lines=18> */
[----:B---3--:R-:W2:Y:S04]  /*3f3a0*/  LDL.LU R17, [R1+0x69c] ;  /* 0x00069c0001117983 */ /* 0x008ea80000300800 */
[----:B--2---:R-:W-:Y:S04]  /*3f3b0*/  STL [R1+0x1cd4], R17 ;  /* 0x001cd41101007387 */ /* 0x004fe80000100800 */
[----:B------:R-:W2:Y:S04]  /*3f3c0*/  LDL.LU R7, [R1+0x6a0] ;  /* 0x0006a00001077983 */ /* 0x000ea80000300800 */
[----:B--2---:R2:W-:Y:S04]  /*3f3d0*/  STL [R1+0x1cd8], R7 ;  /* 0x001cd80701007387 */ /* 0x0045e80000100800 */
[----:B------:R-:W3:Y:S04]  /*3f3e0*/  LDL.LU R6, [R1+0x6a4] ;  /* 0x0006a40001067983 */ /* 0x000ee80000300800 */
[----:B---3--:R3:W-:Y:S04]  /*3f3f0*/  STL [R1+0x1cdc], R6 ;  /* 0x001cdc0601007387 */ /* 0x0087e80000100800 */
[----:B------:R-:W2:Y:S04]  /*3f400*/  LDL.LU R5, [R1+0x6a8] ;  /* 0x0006a80001057983 */ /* 0x000ea80000300800 */
[----:B--2---:R-:W-:Y:S04]  /*3f410*/  STL [R1+0x1d10], R5 ;  /* 0x001d100501007387 */ /* 0x004fe80000100800 */
[----:B------:R-:W2:Y:S04]  /*3f420*/  LDL.LU R4, [R1+0x6ac] ;  /* 0x0006ac0001047983 */ /* 0x000ea80000300800 */
[----:B--2---:R-:W-:Y:S04]  /*3f430*/  STL [R1+0x1d14], R4 ;  /* 0x001d140401007387 */ /* 0x004fe80000100800 */
[----:B------:R-:W2:Y:S04]  /*3f440*/  LDL.LU R19, [R1+0x6b0] ;  /* 0x0006b00001137983 */ /* 0x000ea80000300800 */
[----:B--2---:R2:W-:Y:S04]  /*3f450*/  STL [R1+0x1ce0], R19 ;  /* 0x001ce01301007387 */ /* 0x0045e80000100800 */
[----:B------:R-:W2:Y:S04]  /*3f460*/  LDL.LU R18, [R1+0x6b4] ;  /* 0x0006b40001127983 */ /* 0x000ea80000300800 */
[----:B--2---:R2:W-:Y:S04]  /*3f470*/  STL [R1+0x1ce4], R18 ;  /* 0x001ce41201007387 */ /* 0x0045e80000100800 */
        /* <DEDUP_REMOVED lines=47> */
[----:B------:R-:W3:Y:S04]  /*3f770*/  LDL.LU R8, [R1+0x718] ;  /* 0x0007180001087983 */ /* 0x000ee80000300800 */
[----:B--2---:R-:W-:Y:S04]  /*3f780*/  STL [R1+0xec], R0 ;  /* 0x0000ec0001007387 */ /* 0x004fe80000100800 */
[----:B---3--:R-:W-:Y:S04]  /*3f790*/  STL [R1+0x1d4c], R8 ;  /* 0x001d4c0801007387 */ /* 0x008fe80000100800 */
[----:B------:R-:W2:Y:S04]  /*3f7a0*/  LDL.LU R20, [R1+0x71c] ;  /* 0x00071c0001147983 */ /* 0x000ea80000300800 */
[----:B--2---:R2:W-:Y:S04]  /*3f7b0*/  STL [R1+0x1d50], R20 ;  /* 0x001d501401007387 */ /* 0x0045e80000100800 */
[----:B------:R-:W3:Y:S04]  /*3f7c0*/  LDL.LU R5, [R1+0x720] ;  /* 0x0007200001057983 */ /* 0x000ee80000300800 */
[----:B---3--:R3:W-:Y:S04]  /*3f7d0*/  STL [R1+0x1d54], R5 ;  /* 0x001d540501007387 */ /* 0x0087e80000100800 */
        /* <DEDUP_REMOVED lines=18> */
[----:B---3--:R-:W3:Y:S04]  /*3f900*/  LDL.LU R6, [R1+0x748] ;  /* 0x0007480001067983 */ /* 0x008ee80000300800 */
[----:B---3--:R-:W-:Y:S04]  /*3f910*/  STL [R1+0x1da0], R6 ;  /* 0x001da00601007387 */ /* 0x008fe80000100800 */
[----:B------:R-:W3:Y:S04]  /*3f920*/  LDL.LU R19, [R1+0x74c] ;  /* 0x00074c0001137983 */ /* 0x000ee80000300800 */
[----:B---3--:R-:W-:Y:S04]  /*3f930*/  STL [R1+0x1da4], R19 ;  /* 0x001da41301007387 */ /* 0x008fe80000100800 */
[----:B------:R-:W3:Y:S04]  /*3f940*/  LDL.LU R16, [R1+0x750] ;  /* 0x0007500001107983 */ /* 0x000ee80000300800 */
[----:B---3--:R3:W-:Y:S04]  /*3f950*/  STL [R1+0x1d6c], R16 ;  /* 0x001d6c1001007387 */ /* 0x0087e80000100800 */
[----:B------:R-:W2:Y:S04]  /*3f960*/  LDL.LU R15, [R1+0x754] ;  /* 0x00075400010f7983 */ /* 0x000ea80000300800 */
[----:B--2---:R2:W-:Y:S04]  /*3f970*/  STL [R1+0x1d70], R15 ;  /* 0x001d700f01007387 */ /* 0x0045e80000100800 */
[----:B------:R-:W2:Y:S04]  /*3f980*/  LDL.LU R18, [R1+0x758] ;  /* 0x0007580001127983 */ /* 0x000ea80000300800 */
[----:B--2---:R-:W-:Y:S04]  /*3f990*/  STL [R1+0x1da8], R18 ;  /* 0x001da81201007387 */ /* 0x004fe80000100800 */
[----:B---3--:R-:W2:Y:S01]  /*3f9a0*/  LDL.LU R16, [R1+0x75c] ;  /* 0x00075c0001107983 */ /* 0x008ea20000300800 */
[----:B0-----:R-:W-:-:S03]  /*3f9b0*/  IMAD.SHL.U32 R3, R3, 0x40, RZ ;  /* 0x0000004003037824 */ /* 0x001fc600078e00ff */
[----:B--2---:R-:W-:Y:S04]  /*3f9c0*/  STL [R1+0x1dac], R16 ;  /* 0x001dac1001007387 */ /* 0x004fe80000100800 */
[----:B------:R-:W2:Y:S01]  /*3f9d0*/  LDL.LU R14, [R1+0x760] ;  /* 0x00076000010e7983 */ /* 0x000ea20000300800 */
[----:B-1----:R-:W-:-:S03]  /*3f9e0*/  LOP3.LUT R2, R3, 0x3f, R22, 0xf8, !PT ;  /* 0x0000003f03027812 */ /* 0x002fc600078ef816 */
[----:B------:R-:W0:Y:S04]  /*3f9f0*/  S2R R0, SR_CTAID.Y ;  /* 0x0000000000007919 */ /* 0x000e280000002600 */
[----:B--2---:R1:W-:Y:S04]  /*3fa00*/  STL [R1+0x1d74], R14 ;  /* 0x001d740e01007387 */ /* 0x0043e80000100800 */
[----:B------:R-:W2:Y:S01]  /*3fa10*/  LDL.LU R13, [R1+0x764] ;  /* 0x00076400010d7983 */ /* 0x000ea20000300800 */
[----:B0-----:R-:W-:Y:S02]  /*3fa20*/  IMAD R0, R0, c[0x0][0x1c0], RZ ;  /* 0x0000700000007a24 */ /* 0x001fe400078e02ff */
[----:B------:R-:W-:Y:S01]  /*3fa30*/  IMAD R3, R2, c[0x0][0x1c4], RZ ;  /* 0x0000710002037a24 */ /* 0x000fe200078e02ff */
[----:B--2---:R0:W-:Y:S04]  /*3fa40*/  STL [R1+0x1d78], R13 ;  /* 0x001d780d01007387 */ /* 0x0041e80000100800 */
[----:B------:R-:W2:Y:S04]  /*3fa50*/  LDL.LU R15, [R1+0x768] ;  /* 0x00076800010f7983 */ /* 0x000ea80000300800 */
[----:B--2---:R-:W-:Y:S04]  /*3fa60*/  STL [R1+0x1db0], R15 ;  /* 0x001db00f01007387 */ /* 0x004fe80000100800 */
[----:B-1----:R-:W2:Y:S04]  /*3fa70*/  LDL.LU R14, [R1+0x76c] ;  /* 0x00076c00010e7983 */ /* 0x002ea80000300800 */
[----:B--2---:R-:W-:Y:S04]  /*3fa80*/  STL [R1+0x1db4], R14 ;  /* 0x001db40e01007387 */ /* 0x004fe80000100800 */
[----:B------:R-:W2:Y:S01]  /*3fa90*/  LDL.LU R12, [R1+0x770] ;  /* 0x00077000010c7983 */ /* 0x000ea20000300800 */
[----:B------:R-:W-:-:S02]  /*3faa0*/  SHF.L.U32 R22, R0, 0x1, RZ ;  /* 0x0000000100167819 */ /* 0x000fc400000006ff */
[----:B------:R-:W-:Y:S01]  /*3fab0*/  SHF.L.U32 R2, R3, 0x1, RZ ;  /* 0x0000000103027819 */ /* 0x000fe200000006ff */
[----:B--2---:R1:W-:Y:S04]  /*3fac0*/  STL [R1+0x1d7c], R12 ;  /* 0x001d7c0c01007387 */ /* 0x0043e80000100800 */
[----:B------:R-:W2:Y:S04]  /*3fad0*/  LDL.LU R11, [R1+0x774] ;  /* 0x00077400010b7983 */ /* 0x000ea80000300800 */
[----:B--2---:R2:W-:Y:S04]  /*3fae0*/  STL [R1+0x1d80], R11 ;  /* 0x001d800b01007387 */ /* 0x0045e80000100800 */
[----:B0-----:R-:W3:Y:S01]  /*3faf0*/  LDL.LU R13, [R1+0x778] ;  /* 0x00077800010d7983 */ /* 0x001ee20000300800 */
[----:B------:R-:W-:-:S03]  /*3fb00*/  IADD3 R2, P0, P1, R2, c[0x0][0x178], R22 ;  /* 0x00005e0002027a10 */ /* 0x000fc6000791e016 */
[----:B---3--:R-:W-:Y:S04]  /*3fb10*/  STL [R1+0x1db8], R13 ;  /* 0x001db80d01007387 */ /* 0x008fe80000100800 */
[----:B-1----:R-:W3:Y:S04]  /*3fb20*/  LDL.LU R12, [R1+0x77c] ;  /* 0x00077c00010c7983 */ /* 0x002ee80000300800 */
[----:B---3--:R-:W-:Y:S04]  /*3fb30*/  STL [R1+0x1dbc], R12 ;  /* 0x001dbc0c01007387 */ /* 0x008fe80000100800 */
[----:B------:R0:W-:Y:S04]  /*3fb40*/  STL [R1+0x1c38], R2 ;  /* 0x001c380201007387 */ /* 0x0001e80000100800 */
[----:B------:R-:W3:Y:S01]  /*3fb50*/  LDL.LU R10, [R1+0x780] ;  /* 0x00078000010a7983 */ /* 0x000ee20000300800 */
[----:B----4-:R-:W-:-:S03]  /*3fb60*/  LOP3.LUT R4, R23, 0x3, RZ, 0xc0, !PT ;  /* 0x0000000317047812 */ /* 0x010fc600078ec0ff */
[----:B---3--:R1:W-:Y:S04]  /*3fb70*/  STL [R1+0x1d84], R10 ;  /* 0x001d840a01007387 */ /* 0x0083e80000100800 */
[----:B------:R-:W3:Y:S04]  /*3fb80*/  LDL.LU R22, [R1+0x86c] ;  /* 0x00086c0001167983 */ /* 0x000ee80000300800 */
[----:B------:R-:W4:Y:S01]  /*3fb90*/  LDL.LU R9, [R1+0x784] ;  /* 0x0007840001097983 */ /* 0x000f220000300800 */
[----:B------:R-:W-:Y:S01]  /*3fba0*/  LOP3.LUT R23, R23, 0x1c, RZ, 0xc0, !PT ;  /* 0x0000001c17177812 */ /* 0x000fe200078ec0ff */
[----:B------:R-:W-:-:S02]  /*3fbb0*/  IMAD.SHL.U32 R24, R4, 0x20, RZ ;  /* 0x0000002004187824 */ /* 0x000fc400078e00ff */
[----:B------:R-:W-:Y:S01]  /*3fbc0*/  IMAD.HI R25, R0, 0x2, RZ ;  /* 0x0000000200197827 */ /* 0x000fe200078e02ff */
[----:B------:R-:W-:-:S03]  /*3fbd0*/  SHF.L.U32 R4, R23, 0x2, RZ ;  /* 0x0000000217047819 */ /* 0x000fc600000006ff */
[----:B------:R-:W-:Y:S01]  /*3fbe0*/  IMAD.HI R3, R3, 0x2, RZ ;  /* 0x0000000203037827 */ /* 0x000fe200078e02ff */
[----:B------:R-:W-:-:S03]  /*3fbf0*/  LOP3.LUT R6, R24, R4, RZ, 0x3c, !PT ;  /* 0x0000000418067212 */ /* 0x000fc600078e3cff */
[C---:B---3--:R-:W-:Y:S01]  /*3fc00*/  FMUL R0, R22.reuse, 8388608 ;  /* 0x4b00000016007820 */ /* 0x048fe20000400000 */
[----:B------:R-:W-:Y:S01]  /*3fc10*/  FSETP.GEU.AND P6, PT, R22, 1.175494350822287508e-38, PT ;  /* 0x008000001600780b */ /* 0x000fe20003fce000 */
[----:B----4-:R-:W-:Y:S04]  /*3fc20*/  STL [R1+0x1d88], R9 ;  /* 0x001d880901007387 */ /* 0x010fe80000100800 */
[----:B--2---:R-:W2:Y:S04]  /*3fc30*/  LDL.LU R11, [R1+0x788] ;  /* 0x00078800010b7983 */ /* 0x004ea80000300800 */
[----:B------:R-:W3:Y:S01]  /*3fc40*/  LDL.LU R23, [R1+0x870] ;  /* 0x0008700001177983 */ /* 0x000ee20000300800 */
[----:B0-----:R-:W-:-:S02]  /*3fc50*/  FSEL R2, R0, R22, !P6 ;  /* 0x0000001600027208 */ /* 0x001fc40007000000 */
[----:B------:R-:W-:Y:S01]  /*3fc60*/  IADD3.X R0, R3, c[0x0][0x17c], R25, P0, P1 ;  /* 0x00005f0003007a10 */ /* 0x000fe200007e2419 */
[----:B-1----:R-:W4:Y:S01]  /*3fc70*/  LDL.LU R10, [R1+0x78c] ;  /* 0x00078c00010a7983 */ /* 0x002f220000300800 */
[----:B------:R-:W-:Y:S01]  /*3fc80*/  IADD3 R25, R2, -0x3f3504f3, RZ ;  /* 0xc0cafb0d02197810 */ /* 0x000fe20007ffe0ff */
[----:B-----5:R-:W-:Y:S01]  /*3fc90*/  IMAD.MOV.U32 R21, RZ, RZ, R26 ;  /* 0x000000ffff157224 */ /* 0x020fe200078e001a */
[----:B------:R-:W-:Y:S01]  /*3fca0*/  MOV R5, R27 ;  /* 0x0000001b00057202 */ /* 0x000fe20000000f00 */
[----:B------:R-:W-:Y:S04]  /*3fcb0*/  STL [R1+0x1d8c], R22 ;  /* 0x001d8c1601007387 */ /* 0x000fe80000100800 */
[----:B------:R0:W-:Y:S04]  /*3fcc0*/  STL [R1+0x1c30], R0 ;  /* 0x001c300001007387 */ /* 0x0001e80000100800 */
[----:B------:R1:W-:Y:S04]  /*3fcd0*/  STL [R1+0x164], R2 ;  /* 0x0001640201007387 */ /* 0x0003e80000100800 */
[----:B------:R-:W5:Y:S01]  /*3fce0*/  LDL.LU R24, [R1+0x874] ;  /* 0x0008740001187983 */ /* 0x000f620000300800 */
[----:B0-----:R-:W-:-:S03]  /*3fcf0*/  LOP3.LUT R0, R25, 0xff800000, RZ, 0xc0, !PT ;  /* 0xff80000019007812 */ /* 0x001fc600078ec0ff */
[----:B------:R-:W2:Y:S01]  /*3fd00*/  LDL.LU R17, [R1+0x790] ;  /* 0x0007900001117983 */ /* 0x000ea20000300800 */
[----:B------:R0:W0:Y:S01]  /*3fd10*/  I2F R20, R0 ;  /* 0x0000000000147306 */ /* 0x0000220000201400 */
[C---:B---3--:R-:W-:Y:S01]  /*3fd20*/  FMUL R3, R23.reuse, 8388608 ;  /* 0x4b00000017037820 */ /* 0x048fe20000400000 */
[----:B------:R-:W-:-:S04]  /*3fd30*/  FSETP.GEU.AND P0, PT, R23, 1.175494350822287508e-38, PT ;  /* 0x008000001700780b */ /* 0x000fc80003f0e000 */
[----:B-1----:R-:W-:-:S05]  /*3fd40*/  FSEL R2, R3, R23, !P0 ;  /* 0x0000001703027208 */ /* 0x002fca0004000000 */
[----:B------:R-:W-:Y:S04]  /*3fd50*/  STL [R1+0x15c], R2 ;  /* 0x00015c0201007387 */ /* 0x000fe80000100800 */
[----:B------:R0:W-:Y:S01]  /*3fd60*/  STL [R1+0x208], R0 ;  /* 0x0002080001007387 */ /* 0x0001e20000100800 */
[----:B------:R-:W-:-:S03]  /*3fd70*/  IADD3 R26, R2, -0x3f3504f3, RZ ;  /* 0xc0cafb0d021a7810 */ /* 0x000fc60007ffe0ff */
[----:B------:R-:W3:Y:S01]  /*3fd80*/  LDL.LU R25, [R1+0x878] ;  /* 0x0008780001197983 */ /* 0x000ee20000300800 */
[C---:B-----5:R-:W-:Y:S01]  /*3fd90*/  FMUL R3, R24.reuse, 8388608 ;  /* 0x4b00000018037820 */ /* 0x060fe20000400000 */
[----:B------:R-:W-:Y:S02]  /*3fda0*/  FSETP.GEU.AND P1, PT, R24, 1.175494350822287508e-38, PT ;  /* 0x008000001800780b */ /* 0x000fe40003f2e000 */
[----:B------:R-:W5:Y:S01]  /*3fdb0*/  LDL.LU R8, [R1+0x794] ;  /* 0x0007940001087983 */ /* 0x000f620000300800 */
[----:B0-----:R-:W-:Y:S02]  /*3fdc0*/  LOP3.LUT R0, R26, 0xff800000, RZ, 0xc0, !PT ;  /* 0xff8000001a007812 */ /* 0x001fe400078ec0ff */
[----:B------:R-:W-:-:S05]  /*3fdd0*/  FSEL R2, R3, R24, !P1 ;  /* 0x0000001803027208 */ /* 0x000fca0004800000 */
[----:B------:R-:W-:Y:S04]  /*3fde0*/  STL [R1+0x158], R2 ;  /* 0x0001580201007387 */ /* 0x000fe80000100800 */
[----:B------:R0:W-:Y:S04]  /*3fdf0*/  STL [R1+0x204], R0 ;  /* 0x0002040001007387 */ /* 0x0001e80000100800 */
[----:B------:R-:W2:Y:S01]  /*3fe00*/  LDL.LU R26, [R1+0x898] ;  /* 0x00089800011a7983 */ /* 0x000ea20000300800 */
[----:B------:R-:W-:Y:S01]  /*3fe10*/  IADD3 R27, R2, -0x3f3504f3, RZ ;  /* 0xc0cafb0d021b7810 */ /* 0x000fe20007ffe0ff */
[----:B------:R0:W1:Y:S02]  /*3fe20*/  I2F R15, R0 ;  /* 0x00000000000f7306 */ /* 0x0000640000201400 */
[----:B------:R-:W4:Y:S01]  /*3fe30*/  LDL.LU R9, [R1+0x798] ;  /* 0x0007980001097983 */ /* 0x000f220000300800 */
[----:B0-----:R-:W-:-:S05]  /*3fe40*/  LOP3.LUT R0, R27, 0xff800000, RZ, 0xc0, !PT ;  /* 0xff8000001b007812 */ /* 0x001fca00078ec0ff */
[----:B------:R0:W0:Y:S01]  /*3fe50*/  I2F R4, R0 ;  /* 0x0000000000047306 */ /* 0x0000220000201400 */
[C---:B---3--:R-:W-:Y:S01]  /*3fe60*/  FMUL R3, R25.reuse, 8388608 ;  /* 0x4b00000019037820 */ /* 0x048fe20000400000 */
[----:B------:R-:W-:-:S04]  /*3fe70*/  FSETP.GEU.AND P2, PT, R25, 1.175494350822287508e-38, PT ;  /* 0x008000001900780b */ /* 0x000fc80003f4e000 */
[----:B------:R-:W-:-:S05]  /*3fe80*/  FSEL R2, R3, R25, !P2 ;  /* 0x0000001903027208 */ /* 0x000fca0005000000 */
[----:B------:R-:W-:Y:S04]  /*3fe90*/  STL [R1+0x14c], R2 ;  /* 0x00014c0201007387 */ /* 0x000fe80000100800 */
[----:B------:R0:W-:Y:S01]  /*3fea0*/  STL [R1+0x21c], R0 ;  /* 0x00021c0001007387 */ /* 0x0001e20000100800 */
[----:B------:R-:W-:-:S03]  /*3feb0*/  IADD3 R29, R2, -0x3f3504f3, RZ ;  /* 0xc0cafb0d021d7810 */ /* 0x000fc60007ffe0ff */
[----:B------:R-:W3:Y:S01]  /*3fec0*/  LDL.LU R27, [R1+0x89c] ;  /* 0x00089c00011b7983 */ /* 0x000ee20000300800 */
[C---:B--2---:R-:W-:Y:S01]  /*3fed0*/  FMUL R3, R26.reuse, 8388608 ;  /* 0x4b0000001a037820 */ /* 0x044fe20000400000 */
[----:B------:R-:W-:Y:S02]  /*3fee0*/  FSETP.GEU.AND P3, PT, R26, 1.175494350822287508e-38, PT ;  /* 0x008000001a00780b */ /* 0x000fe40003f6e000 */
[----:B------:R-:W2:Y:S01]  /*3fef0*/  LDL.LU R28, [R1+0x8a0] ;  /* 0x0008a000011c7983 */ /* 0x000ea20000300800 */
[----:B0-----:R-:W-:Y:S02]  /*3ff00*/  LOP3.LUT R0, R29, 0xff800000, RZ, 0xc0, !PT ;  /* 0xff8000001d007812 */ /* 0x001fe400078ec0ff */
[----:B------:R-:W-:-:S05]  /*3ff10*/  FSEL R2, R3, R26, !P3 ;  /* 0x0000001a03027208 */ /* 0x000fca0005800000 */
[----:B------:R-:W-:Y:S04]  /*3ff20*/  STL [R1+0x148], R2 ;  /* 0x0001480201007387 */ /* 0x000fe80000100800 */
[----:B------:R-:W-:Y:S04]  /*3ff30*/  STL [R1+0x218], R0 ;  /* 0x0002180001007387 */ /* 0x000fe80000100800 */
[----:B------:R-:W4:Y:S01]  /*3ff40*/  LDL.LU R29, [R1+0x8a4] ;  /* 0x0008a400011d7983 */ /* 0x000f220000300800 */
[----:B------:R-:W-:Y:S02]  /*3ff50*/  MOV R18, R5 ;  /* 0x0000000500127202 */ /* 0x000fe40000000f00 */
[----:B------:R-:W-:-:S04]  /*3ff60*/  IADD3 R5, R2, -0x3f3504f3, RZ ;  /* 0xc0cafb0d02057810 */ /* 0x000fc80007ffe0ff */
[----:B------:R-:W-:Y:S02]  /*3ff70*/  LOP3.LUT R13, R5, 0xff800000, RZ, 0xc0, !PT ;  /* 0xff800000050d7812 */ /* 0x000fe400078ec0ff */
[----:B------:R-:W0:Y:S04]  /*3ff80*/  S2R R5, SR_TID.X ;  /* 0x0000000000057919 */ /* 0x000e280000002100 */
[----:B------:R-:W1:Y:S01]  /*3ff90*/  S2R R12, SR_TID.X ;  /* 0x00000000000c7919 */ /* 0x000e620000002100 */
[----:B------:R0:W0:Y:S03]  /*3ffa0*/  I2F R19, R13 ;  /* 0x0000000d00137306 */ /* 0x0000260000201400 */
[----:B------:R0:W-:Y:S05]  /*3ffb0*/  STL [R1+0x214], R13 ;  /* 0x0002140d01007387 */ /* 0x0001ea0000100800 */
[----:B------:R1:W2:Y:S01]  /*3ffc0*/  I2F R16, R0 ;  /* 0x0000000000107306 */ /* 0x0002a20000201400 */
[----:B------:R-:W-:-:S02]  /*3ffd0*/  FSEL R14, RZ, -23, P6 ;  /* 0xc1b80000ff0e7808 */ /* 0x000fc40003000000 */
[----:B0-----:R-:W-:Y:S02]  /*3ffe0*/  LOP3.LUT R13, R5, 0x60, RZ, 0xc0, !PT ;  /* 0x00000060050d7812 */ /* 0x001fe400078ec0ff */
[----:B-1----:R-:W-:Y:S02]  /*3fff0*/  LOP3.LUT R0, R12, 0x18, RZ, 0xc0, !PT ;  /* 0x000000180c007812 */ /* 0x002fe400078ec0ff */
[----:B------:R-:W-:Y:S01]  /*40000*/  SHF.L.U32 R13, R13, 0x6, RZ ;  /* 0x000000060d0d7819 */ /* 0x000fe200000006ff */
[----:B------:R-:W-:Y:S02]  /*40010*/  FFMA.FTZ R20, R20, 1.1920928955078125e-07, R14 ;  /* 0x3400000014147823 */ /* 0x000fe4000001000e */
[C---:B---3--:R-:W-:Y:S01]  /*40020*/  FMUL R3, R27.reuse, 8388608 ;  /* 0x4b0000001b037820 */ /* 0x048fe20000400000 */
[----:B------:R-:W-:-:S04]  /*40030*/  FSETP.GEU.AND P4, PT, R27, 1.175494350822287508e-38, PT ;  /* 0x008000001b00780b */ /* 0x000fc80003f8e000 */
[----:B------:R-:W-:Y:S01]  /*40040*/  FSEL R2, R3, R27, !P4 ;  /* 0x0000001b03027208 */ /* 0x000fe20006000000 */
[C---:B--2---:R-:W-:Y:S01]  /*40050*/  FMUL R3, R28.reuse, 8388608 ;  /* 0x4b0000001c037820 */ /* 0x044fe20000400000 */
[----:B------:R-:W-:-:S04]  /*40060*/  FSETP.GEU.AND P5, PT, R28, 1.175494350822287508e-38, PT ;  /* 0x008000001c00780b */ /* 0x000fc80003fae000 */
[----:B------:R-:W-:Y:S01]  /*40070*/  FSEL R5, R3, R28, !P5 ;  /* 0x0000001c03057208 */ /* 0x000fe20006800000 */
[----:B------:R-:W-:-:S05]  /*40080*/  IMAD R3, R0, 0x400, R13 ;  /* 0x0000040000037824 */ /* 0x000fca00078e020d */
[----:B------:R-:W-:Y:S01]  /*40090*/  IADD3 R3, R6, R3, RZ ;  /* 0x0000000306037210 */ /* 0x000fe20007ffe0ff */
[C---:B----4-:R-:W-:Y:S01]  /*400a0*/  FMUL R0, R29.reuse, 8388608 ;  /* 0x4b0000001d007820 */ /* 0x050fe20000400000 */
[----:B------:R-:W-:Y:S01]  /*400b0*/  FSETP.GEU.AND P6, PT, R29, 1.175494350822287508e-38, PT ;  /* 0x008000001d00780b */ /* 0x000fe20003fce000 */
[----:B------:R0:W-:Y:S03]  /*400c0*/  STL [R1+0x1e0], R5 ;  /* 0x0001e00501007387 */ /* 0x0001e60000100800 */
[----:B------:R-:W-:Y:S01]  /*400d0*/  FSEL R0, R0, R29, !P6 ;  /* 0x0000001d00007208 */ /* 0x000fe20007000000 */
[----:B------:R-:W2:Y:S01]  /*400e0*/  LDL.LU R22, [R1+0x79c] ;  /* 0x00079c0001167983 */ /* 0x000ea20000300800 */
[----:B------:R-:W-:-:S03]  /*400f0*/  SHF.L.U32 R6, R12, 0xc, RZ ;  /* 0x0000000c0c067819 */ /* 0x000fc600000006ff */
[----:B------:R1:W-:Y:S01]  /*40100*/  STL [R1+0x1c80], R3 ;  /* 0x001c800301007387 */ /* 0x0003e20000100800 */
[----:B------:R-:W-:Y:S02]  /*40110*/  IADD3 R7, R2, -0x3f3504f3, RZ ;  /* 0xc0cafb0d02077810 */ /* 0x000fe40007ffe0ff */
[----:B0-----:R-:W-:Y:S01]  /*40120*/  IADD3 R5, R5, -0x3f3504f3, RZ ;  /* 0xc0cafb0d05057810 */ /* 0x001fe20007ffe0ff */
[----:B------:R0:W-:Y:S01]  /*40130*/  STL [R1+0x32c], R0 ;  /* 0x00032c0001007387 */ /* 0x0001e20000100800 */
[----:B------:R-:W-:Y:S02]  /*40140*/  LOP3.LUT R13, R12, 0x7f, RZ, 0xc0, !PT ;  /* 0x0000007f0c0d7812 */ /* 0x000fe400078ec0ff */
[----:B------:R-:W-:Y:S02]  /*40150*/  LOP3.LUT R12, R6, 0x6000, RZ, 0xc0, !PT ;  /* 0x00006000060c7812 */ /* 0x000fe400078ec0ff */
[----:B------:R-:W-:Y:S01]  /*40160*/  LOP3.LUT R5, R5, 0xff800000, RZ, 0xc0, !PT ;  /* 0xff80000005057812 */ /* 0x000fe200078ec0ff */
[----:B-1----:R-:W-:Y:S01]  /*40170*/  IMAD.MOV.U32 R3, RZ, RZ, R18 ;  /* 0x000000ffff037224 */ /* 0x002fe200078e0012 */
[----:B------:R-:W-:-:S02]  /*40180*/  FSEL R18, RZ, -23, P0 ;  /* 0xc1b80000ff127808 */ /* 0x000fc40000000000 */
[----:B0-----:R-:W-:Y:S02]  /*40190*/  IADD3 R0, R0, -0x3f3504f3, RZ ;  /* 0xc0cafb0d00007810 */ /* 0x001fe40007ffe0ff */
[----:B------:R-:W-:Y:S02]  /*401a0*/  LOP3.LUT R7, R7, 0xff800000, RZ, 0xc0, !PT ;  /* 0xff80000007077812 */ /* 0x000fe400078ec0ff */
[C---:B------:R-:W-:Y:S02]  /*401b0*/  ISETP.GE.U32.AND P0, PT, R13.reuse, 0x40, PT ;  /* 0x000000400d00780c */ /* 0x040fe40003f06070 */
[----:B------:R-:W-:Y:S02]  /*401c0*/  LOP3.LUT R0, R0, 0xff800000, RZ, 0xc0, !PT ;  /* 0xff80000000007812 */ /* 0x000fe400078ec0ff */
[----:B------:R-:W-:Y:S01]  /*401d0*/  LEA R13, R13, R12, 0x4 ;  /* 0x0000000c0d0d7211 */ /* 0x000fe200078e20ff */
[----:B------:R-:W-:Y:S01]  /*401e0*/  STL [R1+0x238], R5 ;  /* 0x0002380501007387 */ /* 0x000fe20000100800 */
[----:B------:R-:W-:Y:S01]  /*401f0*/  FFMA.FTZ R15, R15, 1.1920928955078125e-07, R18 ;  /* 0x340000000f0f7823 */ /* 0x000fe20000010012 */
[----:B------:R-:W0:Y:S02]  /*40200*/  I2F R7, R7 ;  /* 0x0000000700077306 */ /* 0x000e240000201400 */
[----:B------:R-:W-:Y:S01]  /*40210*/  STL [R1+0x20c], R0 ;  /* 0x00020c0001007387 */ /* 0x000fe20000100800 */
[----:B------:R-:W-:-:S03]  /*40220*/  FSEL R6, RZ, -23, P1 ;  /* 0xc1b80000ff067808 */ /* 0x000fc60000800000 */
[----:B------:R-:W3:Y:S04]  /*40230*/  LDL.LU R12, [R1+0x1dbc] ;  /* 0x001dbc00010c7983 */ /* 0x000ee80000300800 */
[----:B------:R-:W4:Y:S04]  /*40240*/  LDL.LU R13, [R1+0x1db8] ;  /* 0x001db800010d7983 */ /* 0x000f280000300800 */
[----:B------:R-:W5:Y:S04]  /*40250*/  LDL.LU R14, [R1+0x1db4] ;  /* 0x001db400010e7983 */ /* 0x000f680000300800 */
[----:B------:R-:W-:Y:S04]  /*40260*/  STL [R1+0x2cc], R20 ;  /* 0x0002cc1401007387 */ /* 0x000fe80000100800 */
[----:B------:R1:W-:Y:S01]  /*40270*/  STL [R1+0x2c8], R15 ;  /* 0x0002c80f01007387 */ /* 0x0003e20000100800 */
[----:B------:R-:W-:Y:S01]  /*40280*/  FFMA.FTZ R4, R4, 1.1920928955078125e-07, R6 ;  /* 0x3400000004047823 */ /* 0x000fe20000010006 */
[----:B------:R-:W-:-:S02]  /*40290*/  FSEL R18, RZ, -23, P3 ;  /* 0xc1b80000ff127808 */ /* 0x000fc40001800000 */
[----:B------:R-:W-:Y:S02]  /*402a0*/  FSEL R6, RZ, -23, P4 ;  /* 0xc1b80000ff067808 */ /* 0x000fe40002000000 */
[----:B-1----:R-:W-:Y:S01]  /*402b0*/  FSEL R15, RZ, -23, P2 ;  /* 0xc1b80000ff0f7808 */ /* 0x002fe20001000000 */
[----:B------:R-:W-:Y:S01]  /*402c0*/  STL [R1+0x2c4], R4 ;  /* 0x0002c40401007387 */ /* 0x000fe20000100800 */
[----:B------:R-:W-:-:S03]  /*402d0*/  FFMA.FTZ R19, R19, 1.1920928955078125e-07, R18 ;  /* 0x3400000013137823 */ /* 0x000fc60000010012 */
[----:B------:R-:W-:Y:S02]  /*402e0*/  FFMA.FTZ R16, R16, 1.1920928955078125e-07, R15 ;  /* 0x3400000010107823 */ /* 0x000fe4000001000f */
[----:B------:R-:W5:Y:S01]  /*402f0*/  LDL.LU R15, [R1+0x1db0] ;  /* 0x001db000010f7983 */ /* 0x000f620000300800 */
[----:B0-----:R-:W-:-:S03]  /*40300*/  FFMA.FTZ R7, R7, 1.1920928955078125e-07, R6 ;  /* 0x3400000007077823 */ /* 0x001fc60000010006 */
[----:B------:R0:W-:Y:S04]  /*40310*/  STL [R1+0x2c0], R16 ;  /* 0x0002c01001007387 */ /* 0x0001e80000100800 */
[----:B0-----:R-:W5:Y:S04]  /*40320*/  LDL.LU R16, [R1+0x1dac] ;  /* 0x001dac0001107983 */ /* 0x001f680000300800 */
[----:B------:R-:W5:Y:S04]  /*40330*/  LDL.LU R18, [R1+0x1da8] ;  /* 0x001da80001127983 */ /* 0x000f680000300800 */
[----:B------:R0:W-:Y:S04]  /*40340*/  STL [R1+0x2bc], R19 ;  /* 0x0002bc1301007387 */ /* 0x0001e80000100800 */
[----:B0-----:R-:W5:Y:S04]  /*40350*/  LDL.LU R19, [R1+0x1da4] ;  /* 0x001da40001137983 */ /* 0x001f680000300800 */
[----:B------:R-:W5:Y:S04]  /*40360*/  LDL.LU R6, [R1+0x1da0] ;  /* 0x001da00001067983 */ /* 0x000f680000300800 */
[----:B------:R0:W-:Y:S04]  /*40370*/  STL [R1+0x2b8], R7 ;  /* 0x0002b80701007387 */ /* 0x0001e80000100800 */
[----:B0-----:R-:W5:Y:S04]  /*40380*/  LDL.LU R7, [R1+0x1d9c] ;  /* 0x001d9c0001077983 */ /* 0x001f680000300800 */
[----:B------:R0:W-:Y:S04]  /*40390*/  STL [R1+0x1c40], R2 ;  /* 0x001c400201007387 */ /* 0x0001e80000100800 */
[----:B0-----:R-:W5:Y:S01]  /*403a0*/  LDL.LU R2, [R1+0x100] ;  /* 0x0001000001027983 */ /* 0x001f620000300800 */
[----:B------:R-:W-:-:S02]  /*403b0*/  FSETP.GT.AND P1, PT, |R29|, 8.50705917302346158658e+37, PT ;  /* 0x7e8000001d00780b */ /* 0x000fc40003f24200 */
[----:B------:R-:W-:Y:S01]  /*403c0*/  FSETP.GEU.AND P3, PT, |R29|, 1.175494350822287508e-38, PT ;  /* 0x008000001d00780b */ /* 0x000fe20003f6e200 */
[----:B------:R-:W0:Y:S01]  /*403d0*/  I2F R5, R5 ;  /* 0x0000000500057306 */ /* 0x000e220000201400 */
[----:B------:R-:W-:-:S09]  /*403e0*/  FSEL R4, RZ, -23, P5 ;  /* 0xc1b80000ff047808 */ /* 0x000fd20002800000 */
[----:B------:R-:W-:Y:S01]  /*403f0*/  @P1 FMUL R29, R29, 0.25 ;  /* 0x3e8000001d1d1820 */ /* 0x000fe20000400000 */
[----:B------:R-:W1:Y:S03]  /*40400*/  I2F R0, R0 ;  /* 0x0000000000007306 */ /* 0x000e660000201400 */
[----:B------:R-:W-:Y:S02]  /*40410*/  @!P3 FMUL R29, R29, 16777216 ;  /* 0x4b8000001d1db820 */ /* 0x000fe40000400000 */
[----:B0-----:R-:W-:Y:S02]  /*40420*/  FFMA.FTZ R5, R5, 1.1920928955078125e-07, R4 ;  /* 0x3400000005057823 */ /* 0x001fe40000010004 */
[----:B------:R-:W5:Y:S02]  /*40430*/  LDL.LU R4, [R1+0x1d98] ;  /* 0x001d980001047983 */ /* 0x000f640000300800 */
[----:B------:R-:W0:Y:S01]  /*40440*/  MUFU.RCP R29, R29 ;  /* 0x0000001d001d7308 */ /* 0x000e220000001000 */
[----:B------:R-:W-:Y:S01]  /*40450*/  FSEL R20, RZ, -23, P6 ;  /* 0xc1b80000ff147808 */ /* 0x000fe20003000000 */
[----:B------:R0:W-:Y:S04]  /*40460*/  STL [R1+0x2d4], R5 ;  /* 0x0002d40501007387 */ /* 0x0001e80000100800 */
[----:B-1----:R-:W-:Y:S01]  /*40470*/  FFMA.FTZ R0, R0, 1.1920928955078125e-07, R20 ;  /* 0x3400000000007823 */ /* 0x002fe20000010014 */
[----:B0-----:R-:W5:Y:S01]  /*40480*/  LDL.LU R5, [R1+0x1d94] ;  /* 0x001d940001057983 */ /* 0x001f620000300800 */
[----:B------:R-:W-:-:S03]  /*40490*/  @P1 FMUL R9, R9, 0.25 ;  /* 0x3e80000009091820 */ /* 0x000fc60000400000 */
[----:B------:R-:W5:Y:S04]  /*404a0*/  LDL.LU R20, [R1+0x1d90] ;  /* 0x001d900001147983 */ /* 0x000f680000300800 */
[----:B------:R0:W-:Y:S01]  /*404b0*/  STL [R1+0x1c3c], R0 ;  /* 0x001c3c0001007387 */ /* 0x0001e20000100800 */
[----:B------:R-:W-:Y:S02]  /*404c0*/  @!P3 FMUL R9, R9, 16777216 ;  /* 0x4b8000000909b820 */ /* 0x000fe40000400000 */
[----:B------:R-:W-:Y:S02]  /*404d0*/  @P1 FMUL R10, R10, 0.25 ;  /* 0x3e8000000a0a1820 */ /* 0x000fe40000400000 */
[----:B------:R-:W-:Y:S02]  /*404e0*/  @P1 FMUL R11, R11, 0.25 ;  /* 0x3e8000000b0b1820 */ /* 0x000fe40000400000 */
[----:B------:R-:W-:-:S02]  /*404f0*/  @!P3 FMUL R10, R10, 16777216 ;  /* 0x4b8000000a0ab820 */ /* 0x000fc40000400000 */
[----:B------:R-:W-:Y:S02]  /*40500*/  @!P3 FMUL R11, R11, 16777216 ;  /* 0x4b8000000b0bb820 */ /* 0x000fe40000400000 */
[----:B--2---:R-:W-:-:S04]  /*40510*/  @P1 FMUL R22, R22, 0.25 ;  /* 0x3e80000016161820 */ /* 0x004fc80000400000 */
[----:B------:R-:W-:Y:S02]  /*40520*/  @!P3 FMUL R22, R22, 16777216 ;  /* 0x4b8000001616b820 */ /* 0x000fe40000400000 */
[----:B---3--:R-:W-:-:S04]  /*40530*/  @P1 FMUL R12, R12, 0.25 ;  /* 0x3e8000000c0c1820 */ /* 0x008fc80000400000 */
[----:B------:R-:W-:Y:S02]  /*40540*/  @!P3 FMUL R12, R12, 16777216 ;  /* 0x4b8000000c0cb820 */ /* 0x000fe40000400000 */
[----:B----4-:R-:W-:-:S04]  /*40550*/  @P1 FMUL R13, R13, 0.25 ;  /* 0x3e8000000d0d1820 */ /* 0x010fc80000400000 */
[----:B------:R-:W-:Y:S02]  /*40560*/  @!P3 FMUL R13, R13, 16777216 ;  /* 0x4b8000000d0db820 */ /* 0x000fe40000400000 */
[----:B-----5:R-:W-:-:S04]  /*40570*/  @P1 FMUL R14, R14, 0.25 ;  /* 0x3e8000000e0e1820 */ /* 0x020fc80000400000 */
[----:B------:R-:W-:-:S04]  /*40580*/  @!P3 FMUL R14, R14, 16777216 ;  /* 0x4b8000000e0eb820 */ /* 0x000fc80000400000 */
[----:B------:R-:W-:Y:S02]  /*40590*/  FMUL R14, R29, R14 ;  /* 0x0000000e1d0e7220 */ /* 0x000fe40000400000 */
[----:B------:R-:W-:Y:S01]  /*405a0*/  @P1 FMUL R15, R15, 0.25 ;  /* 0x3e8000000f0f1820 */ /* 0x000fe20000400000 */
[----:B0-----:R-:W-:Y:S01]  /*405b0*/  MOV R0, R2 ;  /* 0x0000000200007202 */ /* 0x001fe20000000f00 */
[C---:B------:R-:W-:Y:S02]  /*405c0*/  FMUL R2, R29.reuse, R22 ;  /* 0x000000161d027220 */ /* 0x040fe40000400000 */
[----:B------:R-:W2:Y:S04]  /*405d0*/  LDL.LU R22, [R1+0x1d8c] ;  /* 0x001d8c0001167983 */ /* 0x000ea80000300800 */
[----:B------:R0:W-:Y:S02]  /*405e0*/  STL [R1+0x2b4], R2 ;  /* 0x0002b40201007387 */ /* 0x0001e40000100800 */
[----:B0-----:R-:W-:-:S02]  /*405f0*/  FMUL R2, R29, R9 ;  /* 0x000000091d027220 */ /* 0x001fc40000400000 */
[----:B------:R-:W3:Y:S04]  /*40600*/  LDL.LU R9, [R1+0x1d88] ;  /* 0x001d880001097983 */ /* 0x000ee80000300800 */
[----:B------:R0:W-:Y:S02]  /*40610*/  STL [R1+0x2b0], R2 ;  /* 0x0002b00201007387 */ /* 0x0001e40000100800 */
[C---:B0-----:R-:W-:Y:S02]  /*40620*/  FMUL R2, R29.reuse, R10 ;  /* 0x0000000a1d027220 */ /* 0x041fe40000400000 */
[----:B------:R-:W4:Y:S04]  /*40630*/  LDL.LU R10, [R1+0x1d84] ;  /* 0x001d8400010a7983 */ /* 0x000f280000300800 */
[----:B------:R0:W-:Y:S02]  /*40640*/  STL [R1+0x1c44], R2 ;  /* 0x001c440201007387 */ /* 0x0001e40000100800 */
[----:B0-----:R-:W-:-:S02]  /*40650*/  FMUL R2, R29, R11 ;  /* 0x0000000b1d027220 */ /* 0x001fc40000400000 */
[----:B------:R-:W5:Y:S04]  /*40660*/  LDL.LU R11, [R1+0x1d80] ;  /* 0x001d8000010b7983 */ /* 0x000f680000300800 */
[----:B------:R0:W-:Y:S02]  /*40670*/  STL [R1+0x2a8], R2 ;  /* 0x0002a80201007387 */ /* 0x0001e40000100800 */
[C---:B0-----:R-:W-:Y:S02]  /*40680*/  FMUL R2, R29.reuse, R12 ;  /* 0x0000000c1d027220 */ /* 0x041fe40000400000 */
[----:B------:R-:W2:Y:S04]  /*40690*/  LDL.LU R12, [R1+0x1d7c] ;  /* 0x001d7c00010c7983 */ /* 0x000ea80000300800 */
[----:B------:R0:W-:Y:S02]  /*406a0*/  STL [R1+0x2a4], R2 ;  /* 0x0002a40201007387 */ /* 0x0001e40000100800 */
[----:B0-----:R-:W-:-:S02]  /*406b0*/  FMUL R2, R29, R13 ;  /* 0x0000000d1d027220 */ /* 0x001fc40000400000 */
[----:B------:R-:W2:Y:S04]  /*406c0*/  LDL.LU R13, [R1+0x1d78] ;  /* 0x001d7800010d7983 */ /* 0x000ea80000300800 */
[----:B------:R0:W-:Y:S04]  /*406d0*/  STL [R1+0x1c48], R2 ;  /* 0x001c480201007387 */ /* 0x0001e80000100800 */
[----:B0-----:R-:W2:Y:S01]  /*406e0*/  LDL.LU R2, [R1+0xfc] ;  /* 0x0000fc0001027983 */ /* 0x001ea20000300800 */
[----:B------:R-:W-:Y:S02]  /*406f0*/  @!P3 FMUL R15, R15, 16777216 ;  /* 0x4b8000000f0fb820 */ /* 0x000fe40000400000 */
[----:B------:R-:W-:Y:S01]  /*40700*/  @P1 FMUL R16, R16, 0.25 ;  /* 0x3e80000010101820 */ /* 0x000fe20000400000 */
[----:B------:R0:W-:Y:S01]  /*40710*/  STL [R1+0x2a0], R14 ;  /* 0x0002a00e01007387 */ /* 0x0001e20000100800 */
[----:B------:R-:W-:-:S02]  /*40720*/  FMUL R15, R29, R15 ;  /* 0x0000000f1d0f7220 */ /* 0x000fc40000400000 */
[----:B------:R-:W-:Y:S02]  /*40730*/  @!P3 FMUL R16, R16, 16777216 ;  /* 0x4b8000001010b820 */ /* 0x000fe40000400000 */
[----:B------:R-:W-:Y:S01]  /*40740*/  @P1 FMUL R18, R18, 0.25 ;  /* 0x3e80000012121820 */ /* 0x000fe20000400000 */
[----:B0-----:R-:W2:Y:S01]  /*40750*/  LDL.LU R14, [R1+0x1d74] ;  /* 0x001d7400010e7983 */ /* 0x001ea20000300800 */
[----:B------:R-:W-:-:S03]  /*40760*/  FMUL R16, R29, R16 ;  /* 0x000000101d107220 */ /* 0x000fc60000400000 */
[----:B------:R0:W-:Y:S01]  /*40770*/  STL [R1+0x298], R15 ;  /* 0x0002980f01007387 */ /* 0x0001e20000100800 */
[----:B------:R-:W-:Y:S02]  /*40780*/  @!P3 FMUL R18, R18, 16777216 ;  /* 0x4b8000001212b820 */ /* 0x000fe40000400000 */
[----:B------:R-:W-:Y:S01]  /*40790*/  @P1 FMUL R19, R19, 0.25 ;  /* 0x3e80000013131820 */ /* 0x000fe20000400000 */
[----:B0-----:R-:W2:Y:S01]  /*407a0*/  LDL.LU R15, [R1+0x1d70] ;  /* 0x001d7000010f7983 */ /* 0x001ea20000300800 */
[----:B------:R-:W-:-:S03]  /*407b0*/  FMUL R18, R29, R18 ;  /* 0x000000121d127220 */ /* 0x000fc60000400000 */
[----:B------:R0:W-:Y:S01]  /*407c0*/  STL [R1+0x294], R16 ;  /* 0x0002941001007387 */ /* 0x0001e20000100800 */
[----:B------:R-:W-:-:S04]  /*407d0*/  @!P3 FMUL R19, R19, 16777216 ;  /* 0x4b8000001313b820 */ /* 0x000fc80000400000 */
[----:B------:R-:W-:Y:S01]  /*407e0*/  FMUL R19, R29, R19 ;  /* 0x000000131d137220 */ /* 0x000fe20000400000 */
[----:B0-----:R-:W2:Y:S04]  /*407f0*/  LDL.LU R16, [R1+0x1d6c] ;  /* 0x001d6c0001107983 */ /* 0x001ea80000300800 */
[----:B------:R0:W-:Y:S04]  /*40800*/  STL [R1+0x28c], R18 ;  /* 0x00028c1201007387 */ /* 0x0001e80000100800 */
[----:B0-----:R-:W2:Y:S04]  /*40810*/  LDL.LU R18, [R1+0x1d68] ;  /* 0x001d680001127983 */ /* 0x001ea80000300800 */
[----:B------:R0:W-:Y:S04]  /*40820*/  STL [R1+0x288], R19 ;  /* 0x0002881301007387 */ /* 0x0001e80000100800 */
[----:B0-----:R-:W2:Y:S01]  /*40830*/  LDL.LU R19, [R1+0x1d64] ;  /* 0x001d640001137983 */ /* 0x001ea20000300800 */
[----:B------:R-:W-:-:S02]  /*40840*/  @P1 FMUL R6, R6, 0.25 ;  /* 0x3e80000006061820 */ /* 0x000fc40000400000 */
[----:B------:R-:W-:Y:S02]  /*40850*/  @P1 FMUL R7, R7, 0.25 ;  /* 0x3e80000007071820 */ /* 0x000fe40000400000 */
[----:B------:R-:W-:Y:S02]  /*40860*/  @!P3 FMUL R6, R6, 16777216 ;  /* 0x4b8000000606b820 */ /* 0x000fe40000400000 */
[----:B------:R-:W-:Y:S02]  /*40870*/  @!P3 FMUL R7, R7, 16777216 ;  /* 0x4b8000000707b820 */ /* 0x000fe40000400000 */
[C---:B------:R-:W-:Y:S02]  /*40880*/  FMUL R6, R29.reuse, R6 ;  /* 0x000000061d067220 */ /* 0x040fe40000400000 */
[----:B------:R-:W-:Y:S02]  /*40890*/  @P1 FMUL R4, R4, 0.25 ;  /* 0x3e80000004041820 */ /* 0x000fe40000400000 */
[----:B------:R-:W-:Y:S01]  /*408a0*/  FMUL R7, R29, R7 ;  /* 0x000000071d077220 */ /* 0x000fe20000400000 */
[----:B------:R0:W-:Y:S01]  /*408b0*/  STL [R1+0x280], R6 ;  /* 0x0002800601007387 */ /* 0x0001e20000100800 */
[----:B------:R-:W-:-:S02]  /*408c0*/  @!P3 FMUL R4, R4, 16777216 ;  /* 0x4b8000000404b820 */ /* 0x000fc40000400000 */
[----:B------:R-:W-:Y:S01]  /*408d0*/  @P1 FMUL R5, R5, 0.25 ;  /* 0x3e80000005051820 */ /* 0x000fe20000400000 */
[----:B0-----:R-:W2:Y:S01]  /*408e0*/  LDL.LU R6, [R1+0x1d60] ;  /* 0x001d600001067983 */ /* 0x001ea20000300800 */
[----:B------:R-:W-:-:S03]  /*408f0*/  FMUL R4, R29, R4 ;  /* 0x000000041d047220 */ /* 0x000fc60000400000 */
[----:B------:R0:W-:Y:S01]  /*40900*/  STL [R1+0x27c], R7 ;  /* 0x00027c0701007387 */ /* 0x0001e20000100800 */
[----:B------:R-:W-:Y:S01]  /*40910*/  @!P3 FMUL R5, R5, 16777216 ;  /* 0x4b8000000505b820 */ /* 0x000fe20000400000 */
[----:B------:R-:W-:Y:S01]  /*40920*/  FSETP.GT.AND P2, PT, |R28|, 8.50705917302346158658e+37, PT ;  /* 0x7e8000001c00780b */ /* 0x000fe20003f44200 */
[----:B------:R-:W-:Y:S02]  /*40930*/  @P1 FMUL R20, R20, 0.25 ;  /* 0x3e80000014141820 */ /* 0x000fe40000400000 */
[----:B------:R-:W-:Y:S01]  /*40940*/  FMUL R5, R29, R5 ;  /* 0x000000051d057220 */ /* 0x000fe20000400000 */
[----:B0-----:R-:W2:Y:S01]  /*40950*/  LDL.LU R7, [R1+0x1d5c] ;  /* 0x001d5c0001077983 */ /* 0x001ea20000300800 */
[----:B------:R-:W-:-:S03]  /*40960*/  @!P3 FMUL R20, R20, 16777216 ;  /* 0x4b8000001414b820 */ /* 0x000fc60000400000 */
[----:B------:R0:W-:Y:S01]  /*40970*/  STL [R1+0x26c], R4 ;  /* 0x00026c0401007387 */ /* 0x0001e20000100800 */
[----:B------:R-:W-:-:S03]  /*40980*/  FSETP.GEU.AND P3, PT, |R28|, 1.175494350822287508e-38, PT ;  /* 0x008000001c00780b */ /* 0x000fc60003f6e200 */
[----:B0-----:R-:W2:Y:S04]  /*40990*/  LDL.LU R4, [R1+0x1d58] ;  /* 0x001d580001047983 */ /* 0x001ea80000300800 */
[----:B------:R0:W-:Y:S01]  /*409a0*/  STL [R1+0x274], R5 ;  /* 0x0002740501007387 */ /* 0x0001e20000100800 */
[----:B------:R-:W-:-:S03]  /*409b0*/  @P2 FMUL R28, R28, 0.25 ;  /* 0x3e8000001c1c2820 */ /* 0x000fc60000400000 */
[----:B0-----:R-:W2:Y:S02]  /*409c0*/  LDL.LU R5, [R1+0x1d54] ;  /* 0x001d540001057983 */ /* 0x001ea40000300800 */
[----:B------:R-:W-:-:S06]  /*409d0*/  @!P3 FMUL R28, R28, 16777216 ;  /* 0x4b8000001c1cb820 */ /* 0x000fcc0000400000 */
[----:B------:R-:W0:Y:S01]  /*409e0*/  MUFU.RCP R28, R28 ;  /* 0x0000001c001c7308 */ /* 0x000e220000001000 */
[----:B------:R-:W-:Y:S02]  /*409f0*/  @P2 FMUL R8, R8, 0.25 ;  /* 0x3e80000008082820 */ /* 0x000fe40000400000 */
[----:B------:R-:W-:Y:S02]  /*40a00*/  FMUL R29, R29, R20 ;  /* 0x000000141d1d7220 */ /* 0x000fe40000400000 */
[----:B------:R-:W-:Y:S01]  /*40a10*/  @!P3 FMUL R8, R8, 16777216 ;  /* 0x4b8000000808b820 */ /* 0x000fe20000400000 */
[----:B------:R-:W2:Y:S01]  /*40a20*/  LDL.LU R20, [R1+0x1d50] ;  /* 0x001d500001147983 */ /* 0x000ea20000300800 */
[----:B------:R-:W-:-:S03]  /*40a30*/  @P2 FMUL R17, R17, 0.25 ;  /* 0x3e80000011112820 */ /* 0x000fc60000400000 */
[----:B------:R1:W-:Y:S01]  /*40a40*/  STL [R1+0x268], R29 ;  /* 0x0002681d01007387 */ /* 0x0003e20000100800 */
[----:B------:R-:W-:Y:S02]  /*40a50*/  @!P3 FMUL R17, R17, 16777216 ;  /* 0x4b8000001111b820 */ /* 0x000fe40000400000 */
[----:B---3--:R-:W-:-:S04]  /*40a60*/  @P2 FMUL R9, R9, 0.25 ;  /* 0x3e80000009092820 */ /* 0x008fc80000400000 */
[----:B------:R-:W-:Y:S02]  /*40a70*/  @!P3 FMUL R9, R9, 16777216 ;  /* 0x4b8000000909b820 */ /* 0x000fe40000400000 */
[----:B----4-:R-:W-:-:S04]  /*40a80*/  @P2 FMUL R10, R10, 0.25 ;  /* 0x3e8000000a0a2820 */ /* 0x010fc80000400000 */
[----:B------:R-:W-:Y:S02]  /*40a90*/  @!P3 FMUL R10, R10, 16777216 ;  /* 0x4b8000000a0ab820 */ /* 0x000fe40000400000 */
[----:B-----5:R-:W-:-:S04]  /*40aa0*/  @P2 FMUL R11, R11, 0.25 ;  /* 0x3e8000000b0b2820 */ /* 0x020fc80000400000 */
[----:B------:R-:W-:Y:S02]  /*40ab0*/  @!P3 FMUL R11, R11, 16777216 ;  /* 0x4b8000000b0bb820 */ /* 0x000fe40000400000 */
[----:B--2---:R-:W-:Y:S02]  /*40ac0*/  @P2 FMUL R12, R12, 0.25 ;  /* 0x3e8000000c0c2820 */ /* 0x004fe40000400000 */
[----:B-1----:R-:W-:Y:S02]  /*40ad0*/  IMAD.MOV.U32 R29, RZ, RZ, R2 ;  /* 0x000000ffff1d7224 */ /* 0x002fe400078e0002 */
[C---:B0-----:R-:W-:Y:S02]  /*40ae0*/  FMUL R2, R28.reuse, R8 ;  /* 0x000000081c027220 */ /* 0x041fe40000400000 */
[----:B------:R-:W2:Y:S04]  /*40af0*/  LDL.LU R8, [R1+0x1d4c] ;  /* 0x001d4c0001087983 */ /* 0x000ea80000300800 */
[----:B------:R0:W-:Y:S02]  /*40b00*/  STL [R1+0x290], R2 ;  /* 0x0002900201007387 */ /* 0x0001e40000100800 */
[----:B0-----:R-:W-:-:S02]  /*40b10*/  FMUL R2, R28, R17 ;  /* 0x000000111c027220 */ /* 0x001fc40000400000 */
[----:B------:R-:W3:Y:S04]  /*40b20*/  LDL.LU R17, [R1+0x1d48] ;  /* 0x001d480001117983 */ /* 0x000ee80000300800 */
[----:B------:R0:W-:Y:S02]  /*40b30*/  STL [R1+0x25c], R2 ;  /* 0x00025c0201007387 */ /* 0x0001e40000100800 */
[----:B0-----:R-:W-:Y:S02]  /*40b40*/  FMUL R2, R28, R9 ;  /* 0x000000091c027220 */ /* 0x001fe40000400000 */
[----:B------:R-:W4:Y:S04]  /*40b50*/  LDL.LU R9, [R1+0x1d44] ;  /* 0x001d440001097983 */ /* 0x000f280000300800 */
[----:B------:R0:W-:Y:S01]  /*40b60*/  STL [R1+0x284], R2 ;  /* 0x0002840201007387 */ /* 0x0001e20000100800 */
[----:B------:R-:W-:-:S02]  /*40b70*/  @!P3 FMUL R12, R12, 16777216 ;  /* 0x4b8000000c0cb820 */ /* 0x000fc40000400000 */
[C---:B0-----:R-:W-:Y:S02]  /*40b80*/  FMUL R2, R28.reuse, R10 ;  /* 0x0000000a1c027220 */ /* 0x041fe40000400000 */
[----:B------:R-:W5:Y:S04]  /*40b90*/  LDL.LU R10, [R1+0x1d40] ;  /* 0x001d4000010a7983 */ /* 0x000f680000300800 */
[----:B------:R0:W-:Y:S01]  /*40ba0*/  STL [R1+0x258], R2 ;  /* 0x0002580201007387 */ /* 0x0001e20000100800 */
[----:B------:R-:W-:Y:S02]  /*40bb0*/  @P2 FMUL R13, R13, 0.25 ;  /* 0x3e8000000d0d2820 */ /* 0x000fe40000400000 */
[----:B0-----:R-:W-:Y:S02]  /*40bc0*/  FMUL R2, R28, R11 ;  /* 0x0000000b1c027220 */ /* 0x001fe40000400000 */
[----:B------:R-:W3:Y:S01]  /*40bd0*/  LDL.LU R11, [R1+0x1d3c] ;  /* 0x001d3c00010b7983 */ /* 0x000ee20000300800 */
[----:B------:R-:W-:-:S03]  /*40be0*/  @!P3 FMUL R13, R13, 16777216 ;  /* 0x4b8000000d0db820 */ /* 0x000fc60000400000 */
        /* <DEDUP_REMOVED lines=25> */
[----:B------:R0:W-:Y:S02]  /*40d80*/  STL [R1+0x244], R2 ;  /* 0x0002440201007387 */ /* 0x0001e40000100800 */
[C---:B0-----:R-:W-:Y:S02]  /*40d90*/  FMUL R2, R28.reuse, R18 ;  /* 0x000000121c027220 */ /* 0x041fe40000400000 */
[----:B------:R-:W3:Y:S04]  /*40da0*/  LDL.LU R18, [R1+0x1d24] ;  /* 0x001d240001127983 */ /* 0x000ee80000300800 */
[----:B------:R0:W-:Y:S02]  /*40db0*/  STL [R1+0x260], R2 ;  /* 0x0002600201007387 */ /* 0x0001e40000100800 */
[----:B0-----:R-:W-:-:S02]  /*40dc0*/  FMUL R2, R28, R19 ;  /* 0x000000131c027220 */ /* 0x001fc40000400000 */
[----:B------:R-:W3:Y:S01]  /*40dd0*/  LDL.LU R19, [R1+0x1d20] ;  /* 0x001d200001137983 */ /* 0x000ee20000300800 */
[----:B------:R-:W-:Y:S02]  /*40de0*/  @P2 FMUL R6, R6, 0.25 ;  /* 0x3e80000006062820 */ /* 0x000fe40000400000 */
[----:B------:R-:W-:Y:S02]  /*40df0*/  @P2 FMUL R7, R7, 0.25 ;  /* 0x3e80000007072820 */ /* 0x000fe40000400000 */
[----:B------:R-:W-:Y:S01]  /*40e00*/  @!P3 FMUL R6, R6, 16777216 ;  /* 0x4b8000000606b820 */ /* 0x000fe20000400000 */
[----:B------:R0:W-:Y:S01]  /*40e10*/  STL [R1+0x240], R2 ;  /* 0x0002400201007387 */ /* 0x0001e20000100800 */
[----:B------:R-:W-:Y:S02]  /*40e20*/  @!P3 FMUL R7, R7, 16777216 ;  /* 0x4b8000000707b820 */ /* 0x000fe40000400000 */
[----:B------:R-:W-:Y:S02]  /*40e30*/  @P2 FMUL R4, R4, 0.25 ;  /* 0x3e80000004042820 */ /* 0x000fe40000400000 */
[----:B0-----:R-:W-:-:S02]  /*40e40*/  FMUL R2, R28, R6 ;  /* 0x000000061c027220 */ /* 0x001fc40000400000 */
[----:B------:R-:W3:Y:S01]  /*40e50*/  LDL.LU R6, [R1+0x1d1c] ;  /* 0x001d1c0001067983 */ /* 0x000ee20000300800 */
[----:B------:R-:W-:-:S03]  /*40e60*/  @!P3 FMUL R4, R4, 16777216 ;  /* 0x4b8000000404b820 */ /* 0x000fc60000400000 */
[----:B------:R0:W-:Y:S01]  /*40e70*/  STL [R1+0x254], R2 ;  /* 0x0002540201007387 */ /* 0x0001e20000100800 */
[----:B------:R-:W-:Y:S01]  /*40e80*/  @P2 FMUL R5, R5, 0.25 ;  /* 0x3e80000005052820 */ /* 0x000fe20000400000 */
[----:B------:R-:W-:Y:S01]  /*40e90*/  FSETP.GT.AND P1, PT, |R27|, 8.50705917302346158658e+37, PT ;  /* 0x7e8000001b00780b */ /* 0x000fe20003f24200 */
[----:B0-----:R-:W-:Y:S02]  /*40ea0*/  FMUL R2, R28, R7 ;  /* 0x000000071c027220 */ /* 0x001fe40000400000 */
[----:B------:R-:W3:Y:S01]  /*40eb0*/  LDL.LU R7, [R1+0x1d18] ;  /* 0x001d180001077983 */ /* 0x000ee20000300800 */
[----:B------:R-:W-:-:S03]  /*40ec0*/  @!P3 FMUL R5, R5, 16777216 ;  /* 0x4b8000000505b820 */ /* 0x000fc60000400000 */
[----:B------:R0:W-:Y:S01]  /*40ed0*/  STL [R1+0x23c], R2 ;  /* 0x00023c0201007387 */ /* 0x0001e20000100800 */
[C---:B------:R-:W-:Y:S01]  /*40ee0*/  FSETP.GEU.AND P3, PT, |R27|.reuse, 1.175494350822287508e-38, PT ;  /* 0x008000001b00780b */ /* 0x040fe20003f6e200 */
[C---:B0-----:R-:W-:Y:S02]  /*40ef0*/  FMUL R2, R28.reuse, R4 ;  /* 0x000000041c027220 */ /* 0x041fe40000400000 */
[----:B------:R-:W3:Y:S04]  /*40f00*/  LDL.LU R4, [R1+0x1d14] ;  /* 0x001d140001047983 */ /* 0x000ee80000300800 */
[----:B------:R0:W-:Y:S01]  /*40f10*/  STL [R1+0x24c], R2 ;  /* 0x00024c0201007387 */ /* 0x0001e20000100800 */
[----:B------:R-:W-:Y:S02]  /*40f20*/  @P1 FMUL R27, R27, 0.25 ;  /* 0x3e8000001b1b1820 */ /* 0x000fe40000400000 */
[----:B0-----:R-:W-:-:S02]  /*40f30*/  FMUL R2, R28, R5 ;  /* 0x000000051c027220 */ /* 0x001fc40000400000 */
[----:B------:R-:W3:Y:S01]  /*40f40*/  LDL.LU R5, [R1+0x1d10] ;  /* 0x001d100001057983 */ /* 0x000ee20000300800 */
[----:B------:R-:W-:-:S06]  /*40f50*/  @!P3 FMUL R27, R27, 16777216 ;  /* 0x4b8000001b1bb820 */ /* 0x000fcc0000400000 */
[----:B------:R-:W0:Y:S01]  /*40f60*/  MUFU.RCP R27, R27 ;  /* 0x0000001b001b7308 */ /* 0x000e220000001000 */
[----:B------:R-:W-:Y:S01]  /*40f70*/  @P1 FMUL R20, R20, 0.25 ;  /* 0x3e80000014141820 */ /* 0x000fe20000400000 */
[----:B------:R1:W-:Y:S03]  /*40f80*/  STL [R1+0x234], R2 ;  /* 0x0002340201007387 */ /* 0x0003e60000100800 */
[----:B------:R-:W-:Y:S01]  /*40f90*/  @!P3 FMUL R20, R20, 16777216 ;  /* 0x4b8000001414b820 */ /* 0x000fe20000400000 */
[----:B-1----:R-:W3:Y:S03]  /*40fa0*/  LDL.LU R2, [R1+0xec] ;  /* 0x0000ec0001027983 */ /* 0x002ee60000300800 */
[----:B0-----:R-:W-:Y:S02]  /*40fb0*/  FMUL R28, R27, R20 ;  /* 0x000000141b1c7220 */ /* 0x001fe40000400000 */
[----:B------:R-:W3:Y:S04]  /*40fc0*/  LDL.LU R20, [R1+0x1d0c] ;  /* 0x001d0c0001147983 */ /* 0x000ee80000300800 */
[----:B------:R0:W-:Y:S01]  /*40fd0*/  STL [R1+0x230], R28 ;  /* 0x0002301c01007387 */ /* 0x0001e20000100800 */
[----:B--2---:R-:W-:-:S04]  /*40fe0*/  @P1 FMUL R8, R8, 0.25 ;  /* 0x3e80000008081820 */ /* 0x004fc80000400000 */
[----:B------:R-:W-:-:S04]  /*40ff0*/  @!P3 FMUL R8, R8, 16777216 ;  /* 0x4b8000000808b820 */ /* 0x000fc80000400000 */
[----:B0-----:R-:W-:Y:S02]  /*41000*/  FMUL R28, R27, R8 ;  /* 0x000000081b1c7220 */ /* 0x001fe40000400000 */
[----:B------:R-:W2:Y:S04]  /*41010*/  LDL.LU R8, [R1+0x1d08] ;  /* 0x001d080001087983 */ /* 0x000ea80000300800 */
[----:B------:R0:W-:Y:S01]  /*41020*/  STL [R1+0x228], R28 ;  /* 0x0002281c01007387 */ /* 0x0001e20000100800 */
[----:B----4-:R-:W-:-:S04]  /*41030*/  @P1 FMUL R9, R9, 0.25 ;  /* 0x3e80000009091820 */ /* 0x010fc80000400000 */
[----:B------:R-:W-:-:S04]  /*41040*/  @!P3 FMUL R9, R9, 16777216 ;  /* 0x4b8000000909b820 */ /* 0x000fc80000400000 */
[----:B0-----:R-:W-:Y:S02]  /*41050*/  FMUL R28, R27, R9 ;  /* 0x000000091b1c7220 */ /* 0x001fe40000400000 */
[----:B------:R-:W4:Y:S01]  /*41060*/  LDL.LU R9, [R1+0x1d04] ;  /* 0x001d040001097983 */ /* 0x000f220000300800 */
[----:B-----5:R-:W-:-:S03]  /*41070*/  @P1 FMUL R10, R10, 0.25 ;  /* 0x3e8000000a0a1820 */ /* 0x020fc60000400000 */
[----:B------:R0:W-:Y:S01]  /*41080*/  STL [R1+0x22c], R28 ;  /* 0x00022c1c01007387 */ /* 0x0001e20000100800 */
[----:B------:R-:W-:-:S04]  /*41090*/  @!P3 FMUL R10, R10, 16777216 ;  /* 0x4b8000000a0ab820 */ /* 0x000fc80000400000 */
[----:B0-----:R-:W-:Y:S02]  /*410a0*/  FMUL R28, R27, R10 ;  /* 0x0000000a1b1c7220 */ /* 0x001fe40000400000 */
[----:B------:R-:W5:Y:S01]  /*410b0*/  LDL.LU R10, [R1+0x1d00] ;  /* 0x001d0000010a7983 */ /* 0x000f620000300800 */
[----:B---3--:R-:W-:-:S03]  /*410c0*/  @P1 FMUL R11, R11, 0.25 ;  /* 0x3e8000000b0b1820 */ /* 0x008fc60000400000 */
[----:B------:R0:W-:Y:S01]  /*410d0*/  STL [R1+0x224], R28 ;  /* 0x0002241c01007387 */ /* 0x0001e20000100800 */
[----:B------:R-:W-:-:S04]  /*410e0*/  @!P3 FMUL R11, R11, 16777216 ;  /* 0x4b8000000b0bb820 */ /* 0x000fc80000400000 */
[----:B0-----:R-:W-:Y:S02]  /*410f0*/  FMUL R28, R27, R11 ;  /* 0x0000000b1b1c7220 */ /* 0x001fe40000400000 */
[----:B------:R-:W3:Y:S01]  /*41100*/  LDL.LU R11, [R1+0x1cfc] ;  /* 0x001cfc00010b7983 */ /* 0x000ee20000300800 */
[----:B------:R-:W-:-:S03]  /*41110*/  @P1 FMUL R12, R12, 0.25 ;  /* 0x3e8000000c0c1820 */ /* 0x000fc60000400000 */
        /* <DEDUP_REMOVED lines=29> */
[----:B------:R-:W-:-:S04]  /*412f0*/  @P1 FMUL R19, R19, 0.25 ;  /* 0x3e80000013131820 */ /* 0x000fc80000400000 */
[----:B------:R-:W-:Y:S01]  /*41300*/  @!P3 FMUL R19, R19, 16777216 ;  /* 0x4b8000001313b820 */ /* 0x000fe20000400000 */
[----:B------:R0:W-:Y:S03]  /*41310*/  STL [R1+0x1ec], R28 ;  /* 0x0001ec1c01007387 */ /* 0x0001e60000100800 */
[----:B0-----:R-:W-:Y:S02]  /*41320*/  FMUL R28, R27, R19 ;  /* 0x000000131b1c7220 */ /* 0x001fe40000400000 */
[----:B------:R-:W3:Y:S01]  /*41330*/  LDL.LU R19, [R1+0x1ce0] ;  /* 0x001ce00001137983 */ /* 0x000ee20000300800 */
[----:B------:R-:W-:Y:S01]  /*41340*/  @P1 FMUL R6, R6, 0.25 ;  /* 0x3e80000006061820 */ /* 0x000fe20000400000 */
[----:B------:R-:W-:-:S03]  /*41350*/  FSETP.GT.AND P2, PT, |R26|, 8.50705917302346158658e+37, PT ;  /* 0x7e8000001a00780b */ /* 0x000fc60003f44200 */
[----:B------:R-:W-:Y:S02]  /*41360*/  @!P3 FMUL R6, R6, 16777216 ;  /* 0x4b8000000606b820 */ /* 0x000fe40000400000 */
[----:B------:R-:W-:-:S04]  /*41370*/  @P1 FMUL R7, R7, 0.25 ;  /* 0x3e80000007071820 */ /* 0x000fc80000400000 */
[----:B------:R-:W-:Y:S02]  /*41380*/  @!P3 FMUL R7, R7, 16777216 ;  /* 0x4b8000000707b820 */ /* 0x000fe40000400000 */
[----:B------:R-:W-:-:S04]  /*41390*/  @P1 FMUL R4, R4, 0.25 ;  /* 0x3e80000004041820 */ /* 0x000fc80000400000 */
[----:B------:R-:W-:Y:S02]  /*413a0*/  @!P3 FMUL R4, R4, 16777216 ;  /* 0x4b8000000404b820 */ /* 0x000fe40000400000 */
[----:B------:R-:W-:-:S04]  /*413b0*/  @P1 FMUL R5, R5, 0.25 ;  /* 0x3e80000005051820 */ /* 0x000fc80000400000 */
[----:B------:R-:W-:Y:S01]  /*413c0*/  @!P3 FMUL R5, R5, 16777216 ;  /* 0x4b8000000505b820 */ /* 0x000fe20000400000 */
[C---:B------:R-:W-:Y:S01]  /*413d0*/  FSETP.GEU.AND P3, PT, |R26|.reuse, 1.175494350822287508e-38, PT ;  /* 0x008000001a00780b */ /* 0x040fe20003f6e200 */
[----:B------:R-:W-:Y:S01]  /*413e0*/  @P2 FMUL R26, R26, 0.25 ;  /* 0x3e8000001a1a2820 */ /* 0x000fe20000400000 */
[----:B------:R0:W-:Y:S11]  /*413f0*/  STL [R1+0x1e8], R28 ;  /* 0x0001e81c01007387 */ /* 0x0001f60000100800 */
[----:B------:R-:W-:-:S02]  /*41400*/  @!P3 FMUL R26, R26, 16777216 ;  /* 0x4b8000001a1ab820 */ /* 0x000fc40000400000 */
[----:B0-----:R-:W-:Y:S02]  /*41410*/  FMUL R28, R27, R6 ;  /* 0x000000061b1c7220 */ /* 0x001fe40000400000 */
[----:B------:R-:W3:Y:S02]  /*41420*/  LDL.LU R6, [R1+0x1cdc] ;  /* 0x001cdc0001067983 */ /* 0x000ee40000300800 */
[----:B------:R-:W0:Y:S02]  /*41430*/  MUFU.RCP R26, R26 ;  /* 0x0000001a001a7308 */ /* 0x000e240000001000 */
[----:B------:R1:W-:Y:S01]  /*41440*/  STL [R1+0x1e4], R28 ;  /* 0x0001e41c01007387 */ /* 0x0003e20000100800 */
[----:B------:R-:W-:Y:S02]  /*41450*/  @P2 FMUL R2, R2, 0.25 ;  /* 0x3e80000002022820 */ /* 0x000fe40000400000 */
[----:B------:R-:W-:Y:S02]  /*41460*/  @P2 FMUL R17, R17, 0.25 ;  /* 0x3e80000011112820 */ /* 0x000fe40000400000 */
[----:B------:R-:W-:-:S02]  /*41470*/  @!P3 FMUL R2, R2, 16777216 ;  /* 0x4b8000000202b820 */ /* 0x000fc40000400000 */
[----:B-1----:R-:W-:Y:S02]  /*41480*/  FMUL R28, R27, R7 ;  /* 0x000000071b1c7220 */ /* 0x002fe40000400000 */
[----:B------:R-:W3:Y:S01]  /*41490*/  LDL.LU R7, [R1+0x1cd8] ;  /* 0x001cd80001077983 */ /* 0x000ee20000300800 */
[----:B------:R-:W-:-:S03]  /*414a0*/  @P2 FMUL R20, R20, 0.25 ;  /* 0x3e80000014142820 */ /* 0x000fc60000400000 */
[----:B------:R1:W-:Y:S01]  /*414b0*/  STL [R1+0x1dc], R28 ;  /* 0x0001dc1c01007387 */ /* 0x0003e20000100800 */
[----:B------:R-:W-:Y:S02]  /*414c0*/  @!P3 FMUL R17, R17, 16777216 ;  /* 0x4b8000001111b820 */ /* 0x000fe40000400000 */
[----:B0-----:R-:W-:Y:S02]  /*414d0*/  FMUL R2, R26, R2 ;  /* 0x000000021a027220 */ /* 0x001fe40000400000 */
[----:B------:R-:W-:Y:S02]  /*414e0*/  @!P3 FMUL R20, R20, 16777216 ;  /* 0x4b8000001414b820 */ /* 0x000fe40000400000 */
[C---:B-1----:R-:W-:Y:S02]  /*414f0*/  FMUL R28, R27.reuse, R4 ;  /* 0x000000041b1c7220 */ /* 0x042fe40000400000 */
[----:B------:R-:W-:-:S03]  /*41500*/  FMUL R4, R27, R5 ;  /* 0x000000051b047220 */ /* 0x000fc60000400000 */
[----:B------:R-:W-:Y:S04]  /*41510*/  STL [R1+0x1d8], R28 ;  /* 0x0001d81c01007387 */ /* 0x000fe80000100800 */
[----:B------:R0:W-:Y:S01]  /*41520*/  STL [R1+0x1d4], R4 ;  /* 0x0001d40401007387 */ /* 0x0001e20000100800 */
[----:B--2---:R-:W-:-:S03]  /*41530*/  @P2 FMUL R8, R8, 0.25 ;  /* 0x3e80000008082820 */ /* 0x004fc60000400000 */
[----:B------:R1:W-:Y:S01]  /*41540*/  STL [R1+0xec], R2 ;  /* 0x0000ec0201007387 */ /* 0x0003e20000100800 */
[----:B0-----:R-:W-:Y:S02]  /*41550*/  FMUL R4, R26, R17 ;  /* 0x000000111a047220 */ /* 0x001fe40000400000 */
[----:B------:R-:W-:Y:S01]  /*41560*/  @!P3 FMUL R8, R8, 16777216 ;  /* 0x4b8000000808b820 */ /* 0x000fe20000400000 */
[----:B------:R-:W2:Y:S01]  /*41570*/  LDL.LU R17, [R1+0x1cd4] ;  /* 0x001cd40001117983 */ /* 0x000ea20000300800 */
[----:B------:R-:W-:Y:S01]  /*41580*/  MOV R28, R0 ;  /* 0x00000000001c7202 */ /* 0x000fe20000000f00 */
[C---:B-1----:R-:W-:Y:S02]  /*41590*/  FMUL R2, R26.reuse, R20 ;  /* 0x000000141a027220 */ /* 0x042fe40000400000 */
[----:B------:R-:W-:Y:S01]  /*415a0*/  STL [R1+0xe8], R4 ;  /* 0x0000e80401007387 */ /* 0x000fe20000100800 */
[----:B------:R-:W-:-:S03]  /*415b0*/  FMUL R0, R26, R8 ;  /* 0x000000081a007220 */ /* 0x000fc60000400000 */
[----:B------:R-:W2:Y:S01]  /*415c0*/  LDL.LU R20, [R1+0x1cd0] ;  /* 0x001cd00001147983 */ /* 0x000ea20000300800 */
[----:B------:R-:W-:-:S03]  /*415d0*/  IMAD.MOV.U32 R5, RZ, RZ, R21 ;  /* 0x000000ffff057224 */ /* 0x000fc600078e0015 */
[----:B------:R0:W-:Y:S04]  /*415e0*/  STL [R1+0x1c50], R2 ;  /* 0x001c500201007387 */ /* 0x0001e80000100800 */
[----:B------:R-:W2:Y:S04]  /*415f0*/  LDL.LU R8, [R1+0x1ccc] ;  /* 0x001ccc0001087983 */ /* 0x000ea80000300800 */
[----:B------:R-:W2:Y:S01]  /*41600*/  LDL.LU R21, [R1+0x11c] ;  /* 0x00011c0001157983 */ /* 0x000ea20000300800 */
[----:B----4-:R-:W-:-:S04]  /*41610*/  @P2 FMUL R9, R9, 0.25 ;  /* 0x3e80000009092820 */ /* 0x010fc80000400000 */
[----:B------:R-:W-:Y:S01]  /*41620*/  @!P3 FMUL R9, R9, 16777216 ;  /* 0x4b8000000909b820 */ /* 0x000fe20000400000 */
[----:B------:R1:W-:Y:S03]  /*41630*/  STL [R1+0xe0], R0 ;  /* 0x0000e00001007387 */ /* 0x0003e60000100800 */
[----:B------:R-:W-:Y:S01]  /*41640*/  FMUL R27, R26, R9 ;  /* 0x000000091a1b7220 */ /* 0x000fe20000400000 */
[----:B0-----:R-:W4:Y:S01]  /*41650*/  LDL.LU R2, [R1+0x120] ;  /* 0x0001200001027983 */ /* 0x001f220000300800 */
[----:B------:R-:W-:-:S03]  /*41660*/  MOV R4, R3 ;  /* 0x0000000300047202 */ /* 0x000fc60000000f00 */
[----:B------:R-:W4:Y:S04]  /*41670*/  LDL.LU R9, [R1+0x1cc8] ;  /* 0x001cc80001097983 */ /* 0x000f280000300800 */
[----:B-1----:R-:W4:Y:S01]  /*41680*/  LDL.LU R0, [R1+0x12c] ;  /* 0x00012c0001007983 */ /* 0x002f220000300800 */
[----:B-----5:R-:W-:-:S03]  /*41690*/  @P2 FMUL R10, R10, 0.25 ;  /* 0x3e8000000a0a2820 */ /* 0x020fc60000400000 */
[----:B------:R-:W5:Y:S01]  /*416a0*/  LDL.LU R3, [R1+0x130] ;  /* 0x0001300001037983 */ /* 0x000f620000300800 */
[----:B------:R-:W-:-:S03]  /*416b0*/  @!P3 FMUL R10, R10, 16777216 ;  /* 0x4b8000000a0ab820 */ /* 0x000fc60000400000 */
[----:B------:R0:W-:Y:S01]  /*416c0*/  STL [R1+0xdc], R27 ;  /* 0x0000dc1b01007387 */ /* 0x0001e20000100800 */
[----:B---3--:R-:W-:Y:S02]  /*416d0*/  @P2 FMUL R11, R11, 0.25 ;  /* 0x3e8000000b0b2820 */ /* 0x008fe40000400000 */
[----:B0-----:R-:W-:Y:S02]  /*416e0*/  FMUL R27, R26, R10 ;  /* 0x0000000a1a1b7220 */ /* 0x001fe40000400000 */
[----:B------:R-:W-:Y:S01]  /*416f0*/  @!P3 FMUL R11, R11, 16777216 ;  /* 0x4b8000000b0bb820 */ /* 0x000fe20000400000 */
[----:B------:R-:W3:Y:S04]  /*41700*/  LDL.LU R10, [R1+0x1cc4] ;  /* 0x001cc400010a7983 */ /* 0x000ee80000300800 */
[----:B------:R0:W-:Y:S01]  /*41710*/  STL [R1+0xd8], R27 ;  /* 0x0000d81b01007387 */ /* 0x0001e20000100800 */
[----:B------:R-:W-:-:S02]  /*41720*/  @P2 FMUL R12, R12, 0.25 ;  /* 0x3e8000000c0c2820 */ /* 0x000fc40000400000 */
[----:B0-----:R-:W-:Y:S02]  /*41730*/  FMUL R27, R26, R11 ;  /* 0x0000000b1a1b7220 */ /* 0x001fe40000400000 */
[----:B------:R-:W-:Y:S01]  /*41740*/  @!P3 FMUL R12, R12, 16777216 ;  /* 0x4b8000000c0cb820 */ /* 0x000fe20000400000 */
[----:B------:R-:W4:Y:S04]  /*41750*/  LDL.LU R11, [R1+0x1cc0] ;  /* 0x001cc000010b7983 */ /* 0x000f280000300800 */
[----:B------:R0:W-:Y:S01]  /*41760*/  STL [R1+0xd4], R27 ;  /* 0x0000d41b01007387 */ /* 0x0001e20000100800 */
[----:B------:R-:W-:Y:S02]  /*41770*/  @P2 FMUL R13, R13, 0.25 ;  /* 0x3e8000000d0d2820 */ /* 0x000fe40000400000 */
[----:B0-----:R-:W-:-:S02]  /*41780*/  FMUL R27, R26, R12 ;  /* 0x0000000c1a1b7220 */ /* 0x001fc40000400000 */
[----:B------:R-:W-:Y:S01]  /*41790*/  @!P3 FMUL R13, R13, 16777216 ;  /* 0x4b8000000d0db820 */ /* 0x000fe20000400000 */
[----:B------:R-:W5:Y:S04]  /*417a0*/  LDL.LU R12, [R1+0x1cbc] ;  /* 0x001cbc00010c7983 */ /* 0x000f680000300800 */
[----:B------:R0:W-:Y:S01]  /*417b0*/  STL [R1+0xb8], R27 ;  /* 0x0000b81b01007387 */ /* 0x0001e20000100800 */
[----:B------:R-:W-:Y:S02]  /*417c0*/  @P2 FMUL R14, R14, 0.25 ;  /* 0x3e8000000e0e2820 */ /* 0x000fe40000400000 */
[----:B0-----:R-:W-:Y:S02]  /*417d0*/  FMUL R27, R26, R13 ;  /* 0x0000000d1a1b7220 */ /* 0x001fe40000400000 */
[----:B------:R-:W-:Y:S01]  /*417e0*/  @!P3 FMUL R14, R14, 16777216 ;  /* 0x4b8000000e0eb820 */ /* 0x000fe20000400000 */
[----:B------:R-:W5:Y:S04]  /*417f0*/  LDL.LU R13, [R1+0x1cb8] ;  /* 0x001cb800010d7983 */ /* 0x000f680000300800 */
[----:B------:R0:W-:Y:S01]  /*41800*/  STL [R1+0xb4], R27 ;  /* 0x0000b41b01007387 */ /* 0x0001e20000100800 */
[----:B------:R-:W-:-:S04]  /*41810*/  @P2 FMUL R15, R15, 0.25 ;  /* 0x3e8000000f0f2820 */ /* 0x000fc80000400000 */
[----:B------:R-:W-:Y:S02]  /*41820*/  @!P3 FMUL R15, R15, 16777216 ;  /* 0x4b8000000f0fb820 */ /* 0x000fe40000400000 */
[----:B0-----:R-:W-:Y:S02]  /*41830*/  FMUL R27, R26, R14 ;  /* 0x0000000e1a1b7220 */ /* 0x001fe40000400000 */
        /* <DEDUP_REMOVED lines=9> */
[C---:B0-----:R-:W-:Y:S02]  /*418d0*/  FMUL R27, R26.reuse, R16 ;  /* 0x000000101a1b7220 */ /* 0x041fe40000400000 */
[----:B------:R-:W5:Y:S04]  /*418e0*/  LDL.LU R16, [R1+0x1cac] ;  /* 0x001cac0001107983 */ /* 0x000f680000300800 */
[----:B------:R0:W-:Y:S01]  /*418f0*/  STL [R1+0xa8], R27 ;  /* 0x0000a81b01007387 */ /* 0x0001e20000100800 */
[----:B------:R-:W-:Y:S02]  /*41900*/  @P2 FMUL R19, R19, 0.25 ;  /* 0x3e80000013132820 */ /* 0x000fe40000400000 */
[----:B0-----:R-:W-:-:S02]  /*41910*/  FMUL R27, R26, R18 ;  /* 0x000000121a1b7220 */ /* 0x001fc40000400000 */
[----:B------:R-:W-:Y:S01]  /*41920*/  @!P3 FMUL R19, R19, 16777216 ;  /* 0x4b8000001313b820 */ /* 0x000fe20000400000 */
[----:B------:R-:W5:Y:S04]  /*41930*/  LDL.LU R18, [R1+0x1ca8] ;  /* 0x001ca80001127983 */ /* 0x000f680000300800 */
[----:B------:R0:W-:Y:S02]  /*41940*/  STL [R1+0xa4], R27 ;  /* 0x0000a41b01007387 */ /* 0x0001e40000100800 */
[----:B0-----:R-:W-:Y:S02]  /*41950*/  FMUL R27, R26, R19 ;  /* 0x000000131a1b7220 */ /* 0x001fe40000400000 */
[----:B------:R-:W5:Y:S01]  /*41960*/  LDL.LU R19, [R1+0x1ca4] ;  /* 0x001ca40001137983 */ /* 0x000f620000300800 */
[----:B------:R-:W-:-:S03]  /*41970*/  FSETP.GT.AND P1, PT, |R25|, 8.50705917302346158658e+37, PT ;  /* 0x7e8000001900780b */ /* 0x000fc60003f24200 */
[----:B------:R0:W-:Y:S01]  /*41980*/  STL [R1+0xa0], R27 ;  /* 0x0000a01b01007387 */ /* 0x0001e20000100800 */
[----:B------:R-:W-:-:S04]  /*41990*/  @P2 FMUL R6, R6, 0.25 ;  /* 0x3e80000006062820 */ /* 0x000fc80000400000 */
[----:B------:R-:W-:Y:S02]  /*419a0*/  @!P3 FMUL R6, R6, 16777216 ;  /* 0x4b8000000606b820 */ /* 0x000fe40000400000 */
[----:B------:R-:W-:-:S04]  /*419b0*/  @P2 FMUL R7, R7, 0.25 ;  /* 0x3e80000007072820 */ /* 0x000fc80000400000 */
[----:B------:R-:W-:Y:S01]  /*419c0*/  @!P3 FMUL R7, R7, 16777216 ;  /* 0x4b8000000707b820 */ /* 0x000fe20000400000 */
[C---:B------:R-:W-:Y:S01]  /*419d0*/  FSETP.GEU.AND P3, PT, |R25|.reuse, 1.175494350822287508e-38, PT ;  /* 0x008000001900780b */ /* 0x040fe20003f6e200 */
[----:B------:R-:W-:-:S12]  /*419e0*/  @P1 FMUL R25, R25, 0.25 ;  /* 0x3e80000019191820 */ /* 0x000fd80000400000 */
[----:B------:R-:W-:-:S06]  /*419f0*/  @!P3 FMUL R25, R25, 16777216 ;  /* 0x4b8000001919b820 */ /* 0x000fcc0000400000 */
[----:B------:R-:W1:Y:S01]  /*41a00*/  MUFU.RCP R25, R25 ;  /* 0x0000001900197308 */ /* 0x000e620000001000 */
[C---:B0-----:R-:W-:Y:S02]  /*41a10*/  FMUL R27, R26.reuse, R6 ;  /* 0x000000061a1b7220 */ /* 0x041fe40000400000 */
[----:B------:R-:W-:Y:S02]  /*41a20*/  FMUL R6, R26, R7 ;  /* 0x000000071a067220 */ /* 0x000fe40000400000 */
[----:B------:R-:W-:Y:S01]  /*41a30*/  @P1 FMUL R5, R5, 0.25 ;  /* 0x3e80000005051820 */ /* 0x000fe20000400000 */
[----:B------:R-:W-:Y:S01]  /*41a40*/  STL [R1+0x9c], R27 ;  /* 0x00009c1b01007387 */ /* 0x000fe20000100800 */
[----:B--2---:R-:W-:-:S03]  /*41a50*/  @P1 FMUL R17, R17, 0.25 ;  /* 0x3e80000011111820 */ /* 0x004fc60000400000 */
[----:B------:R1:W-:Y:S01]  /*41a60*/  STL [R1+0x98], R6 ;  /* 0x0000980601007387 */ /* 0x0003e20000100800 */
[----:B------:R-:W-:Y:S02]  /*41a70*/  @!P3 FMUL R17, R17, 16777216 ;  /* 0x4b8000001111b820 */ /* 0x000fe40000400000 */
[----:B------:R-:W-:Y:S02]  /*41a80*/  @P1 FMUL R20, R20, 0.25 ;  /* 0x3e80000014141820 */ /* 0x000fe40000400000 */
[----:B-1----:R-:W-:Y:S02]  /*41a90*/  FMUL R6, R25, R17 ;  /* 0x0000001119067220 */ /* 0x002fe40000400000 */
[----:B------:R-:W-:Y:S01]  /*41aa0*/  @!P3 FMUL R20, R20, 16777216 ;  /* 0x4b8000001414b820 */ /* 0x000fe20000400000 */
[----:B------:R-:W2:Y:S01]  /*41ab0*/  LDL.LU R17, [R1+0x1ca0] ;  /* 0x001ca00001117983 */ /* 0x000ea20000300800 */
[----:B------:R-:W-:Y:S02]  /*41ac0*/  @P1 FMUL R4, R4, 0.25 ;  /* 0x3e80000004041820 */ /* 0x000fe40000400000 */
[----:B------:R-:W-:-:S02]  /*41ad0*/  @!P3 FMUL R5, R5, 16777216 ;  /* 0x4b8000000505b820 */ /* 0x000fc40000400000 */
[----:B------:R-:W-:Y:S02]  /*41ae0*/  FMUL R7, R25, R20 ;  /* 0x0000001419077220 */ /* 0x000fe40000400000 */
[----:B------:R-:W2:Y:S01]  /*41af0*/  LDL.LU R20, [R1+0x1c9c] ;  /* 0x001c9c0001147983 */ /* 0x000ea20000300800 */
[----:B------:R-:W-:Y:S02]  /*41b00*/  @P1 FMUL R28, R28, 0.25 ;  /* 0x3e8000001c1c1820 */ /* 0x000fe40000400000 */
[----:B------:R-:W-:Y:S01]  /*41b10*/  @!P3 FMUL R4, R4, 16777216 ;  /* 0x4b8000000404b820 */ /* 0x000fe20000400000 */
[----:B------:R0:W-:Y:S01]  /*41b20*/  STL [R1+0x94], R6 ;  /* 0x0000940601007387 */ /* 0x0001e20000100800 */
[----:B------:R-:W-:Y:S02]  /*41b30*/  @P1 FMUL R29, R29, 0.25 ;  /* 0x3e8000001d1d1820 */ /* 0x000fe40000400000 */
[----:B------:R-:W-:Y:S01]  /*41b40*/  @!P3 FMUL R28, R28, 16777216 ;  /* 0x4b8000001c1cb820 */ /* 0x000fe20000400000 */
[----:B------:R1:W-:Y:S01]  /*41b50*/  STL [R1+0x90], R7 ;  /* 0x0000900701007387 */ /* 0x0003e20000100800 */
[----:B------:R-:W-:-:S02]  /*41b60*/  @!P3 FMUL R29, R29, 16777216 ;  /* 0x4b8000001d1db820 */ /* 0x000fc40000400000 */
[----:B------:R-:W-:-:S04]  /*41b70*/  @P1 FMUL R21, R21, 0.25 ;  /* 0x3e80000015151820 */ /* 0x000fc80000400000 */
[----:B------:R-:W-:Y:S02]  /*41b80*/  @!P3 FMUL R21, R21, 16777216 ;  /* 0x4b8000001515b820 */ /* 0x000fe40000400000 */
[----:B---3--:R-:W-:-:S04]  /*41b90*/  @P1 FMUL R10, R10, 0.25 ;  /* 0x3e8000000a0a1820 */ /* 0x008fc80000400000 */
[----:B------:R-:W-:-:S04]  /*41ba0*/  @!P3 FMUL R10, R10, 16777216 ;  /* 0x4b8000000a0ab820 */ /* 0x000fc80000400000 */
[----:B0-----:R-:W-:Y:S01]  /*41bb0*/  FMUL R6, R25, R10 ;  /* 0x0000000a19067220 */ /* 0x001fe20000400000 */
[----:B------:R-:W-:Y:S01]  /*41bc0*/  MOV R10, R5 ;  /* 0x00000005000a7202 */ /* 0x000fe20000000f00 */
[----:B----4-:R-:W-:-:S04]  /*41bd0*/  @P1 FMUL R11, R11, 0.25 ;  /* 0x3e8000000b0b1820 */ /* 0x010fc80000400000 */
[----:B------:R-:W-:Y:S01]  /*41be0*/  @!P3 FMUL R11, R11, 16777216 ;  /* 0x4b8000000b0bb820 */ /* 0x000fe20000400000 */
[----:B------:R0:W-:Y:S03]  /*41bf0*/  STL [R1+0x8c], R6 ;  /* 0x00008c0601007387 */ /* 0x0001e60000100800 */
[----:B------:R-:W-:Y:S01]  /*41c00*/  FMUL R5, R25, R11 ;  /* 0x0000000b19057220 */ /* 0x000fe20000400000 */
[----:B------:R-:W-:Y:S01]  /*41c10*/  MOV R11, R4 ;  /* 0x00000004000b7202 */ /* 0x000fe20000000f00 */
[----:B------:R-:W3:Y:S04]  /*41c20*/  LDL.LU R26, [R1+0x104] ;  /* 0x00010400011a7983 */ /* 0x000ee80000300800 */
[----:B------:R4:W-:Y:S04]  /*41c30*/  STL [R1+0x88], R5 ;  /* 0x0000880501007387 */ /* 0x0009e80000100800 */
[----:B-1----:R-:W3:Y:S04]  /*41c40*/  LDL.LU R7, [R1+0x108] ;  /* 0x0001080001077983 */ /* 0x002ee80000300800 */
[----:B0-----:R-:W3:Y:S04]  /*41c50*/  LDL.LU R6, [R1+0x114] ;  /* 0x0001140001067983 */ /* 0x001ee80000300800 */
[----:B------:R-:W3:Y:S01]  /*41c60*/  LDL.LU R27, [R1+0x118] ;  /* 0x00011800011b7983 */ /* 0x000ee20000300800 */
[----:B-----5:R-:W-:-:S04]  /*41c70*/  @P1 FMUL R14, R14, 0.25 ;  /* 0x3e8000000e0e1820 */ /* 0x020fc80000400000 */
[----:B------:R-:W-:-:S04]  /*41c80*/  @!P3 FMUL R14, R14, 16777216 ;  /* 0x4b8000000e0eb820 */ /* 0x000fc80000400000 */
[----:B------:R-:W-:Y:S02]  /*41c90*/  FMUL R4, R25, R14 ;  /* 0x0000000e19047220 */ /* 0x000fe40000400000 */
[----:B------:R-:W-:-:S04]  /*41ca0*/  @P1 FMUL R15, R15, 0.25 ;  /* 0x3e8000000f0f1820 */ /* 0x000fc80000400000 */
[----:B------:R-:W-:Y:S02]  /*41cb0*/  @!P3 FMUL R15, R15, 16777216 ;  /* 0x4b8000000f0fb820 */ /* 0x000fe40000400000 */
[----:B------:R-:W-:Y:S02]  /*41cc0*/  IMAD.MOV.U32 R14, RZ, RZ, R28 ;  /* 0x000000ffff0e7224 */ /* 0x000fe400078e001c */
[----:B------:R-:W-:Y:S01]  /*41cd0*/  FMUL R28, R25, R15 ;  /* 0x0000000f191c7220 */ /* 0x000fe20000400000 */
[----:B------:R0:W-:Y:S01]  /*41ce0*/  STL [R1+0x84], R4 ;  /* 0x0000840401007387 */ /* 0x0001e20000100800 */
[----:B------:R-:W-:-:S03]  /*41cf0*/  MOV R15, R29 ;  /* 0x0000001d000f7202 */ /* 0x000fc60000000f00 */
[----:B----4-:R-:W4:Y:S04]  /*41d00*/  LDL.LU R5, [R1+0x124] ;  /* 0x0001240001057983 */ /* 0x010f280000300800 */
[----:B0-----:R-:W5:Y:S04]  /*41d10*/  LDL.LU R4, [R1+0x128] ;  /* 0x0001280001047983 */ /* 0x001f680000300800 */
[----:B------:R0:W-:Y:S01]  /*41d20*/  STL [R1+0x80], R28 ;  /* 0x0000801c01007387 */ /* 0x0001e20000100800 */
[----:B------:R-:W-:-:S03]  /*41d30*/  @P1 FMUL R18, R18, 0.25 ;  /* 0x3e80000012121820 */ /* 0x000fc60000400000 */
[----:B0-----:R-:W5:Y:S01]  /*41d40*/  LDL.LU R28, [R1+0x134] ;  /* 0x00013400011c7983 */ /* 0x001f620000300800 */
[----:B------:R-:W-:-:S03]  /*41d50*/  @!P3 FMUL R18, R18, 16777216 ;  /* 0x4b8000001212b820 */ /* 0x000fc60000400000 */
[----:B------:R-:W5:Y:S01]  /*41d60*/  LDL.LU R29, [R1+0x138] ;  /* 0x00013800011d7983 */ /* 0x000f620000300800 */
[----:B------:R-:W-:Y:S02]  /*41d70*/  FMUL R18, R25, R18 ;  /* 0x0000001219127220 */ /* 0x000fe40000400000 */
[----:B------:R-:W-:-:S04]  /*41d80*/  @P1 FMUL R19, R19, 0.25 ;  /* 0x3e80000013131820 */ /* 0x000fc80000400000 */
[----:B------:R-:W-:Y:S01]  /*41d90*/  @!P3 FMUL R19, R19, 16777216 ;  /* 0x4b8000001313b820 */ /* 0x000fe20000400000 */
[----:B------:R0:W-:Y:S03]  /*41da0*/  STL [R1+0x7c], R18 ;  /* 0x00007c1201007387 */ /* 0x0001e60000100800 */
[C---:B------:R-:W-:Y:S02]  /*41db0*/  FMUL R19, R25.reuse, R19 ;  /* 0x0000001319137220 */ /* 0x040fe40000400000 */
[C---:B0-----:R-:W-:Y:S02]  /*41dc0*/  FMUL R18, R25.reuse, R15 ;  /* 0x0000000f19127220 */ /* 0x041fe40000400000 */
[C---:B------:R-:W-:Y:S02]  /*41dd0*/  FMUL R15, R25.reuse, R14 ;  /* 0x0000000e190f7220 */ /* 0x040fe40000400000 */
[C---:B------:R-:W-:Y:S01]  /*41de0*/  FMUL R14, R25.reuse, R11 ;  /* 0x0000000b190e7220 */ /* 0x040fe20000400000 */
[----:B------:R-:W-:Y:S01]  /*41df0*/  STL [R1+0x78], R19 ;  /* 0x0000781301007387 */ /* 0x000fe20000100800 */
[----:B------:R-:W-:-:S03]  /*41e00*/  FMUL R11, R25, R21 ;  /* 0x00000015190b7220 */ /* 0x000fc60000400000 */
[----:B------:R-:W-:Y:S04]  /*41e10*/  STL [R1+0x74], R18 ;  /* 0x0000741201007387 */ /* 0x000fe80000100800 */
[----:B------:R-:W-:Y:S04]  /*41e20*/  STL [R1+0x70], R15 ;  /* 0x0000700f01007387 */ /* 0x000fe80000100800 */
[----:B------:R-:W-:Y:S04]  /*41e30*/  STL [R1+0x6c], R14 ;  /* 0x00006c0e01007387 */ /* 0x000fe80000100800 */
[----:B------:R-:W5:Y:S01]  /*41e40*/  LDL.LU R21, [R1+0x1c98] ;  /* 0x001c980001157983 */ /* 0x000f620000300800 */
[----:B------:R-:W-:Y:S01]  /*41e50*/  @P1 FMUL R2, R2, 0.25 ;  /* 0x3e80000002021820 */ /* 0x000fe20000400000 */
[----:B------:R-:W-:Y:S01]  /*41e60*/  FSETP.GT.AND P2, PT, |R24|, 8.50705917302346158658e+37, PT ;  /* 0x7e8000001800780b */ /* 0x000fe20003f44200 */
[----:B------:R-:W-:-:S02]  /*41e70*/  @P1 FMUL R0, R0, 0.25 ;  /* 0x3e80000000001820 */ /* 0x000fc40000400000 */
[----:B------:R-:W-:Y:S02]  /*41e80*/  @P1 FMUL R3, R3, 0.25 ;  /* 0x3e80000003031820 */ /* 0x000fe40000400000 */
[----:B------:R-:W-:Y:S02]  /*41e90*/  @!P3 FMUL R2, R2, 16777216 ;  /* 0x4b8000000202b820 */ /* 0x000fe40000400000 */
[----:B------:R-:W-:Y:S02]  /*41ea0*/  @!P3 FMUL R0, R0, 16777216 ;  /* 0x4b8000000000b820 */ /* 0x000fe40000400000 */
[----:B------:R-:W-:Y:S01]  /*41eb0*/  @!P3 FMUL R3, R3, 16777216 ;  /* 0x4b8000000303b820 */ /* 0x000fe20000400000 */
[----:B------:R-:W-:-:S03]  /*41ec0*/  FSETP.GEU.AND P3, PT, |R24|, 1.175494350822287508e-38, PT ;  /* 0x008000001800780b */ /* 0x000fc60003f6e200 */
[----:B------:R-:W-:-:S10]  /*41ed0*/  @P2 FMUL R24, R24, 0.25 ;  /* 0x3e80000018182820 */ /* 0x000fd40000400000 */
[----:B------:R-:W-:Y:S02]  /*41ee0*/  @!P3 FMUL R24, R24, 16777216 ;  /* 0x4b8000001818b820 */ /* 0x000fe40000400000 */
[----:B------:R-:W-:-:S04]  /*41ef0*/  FMUL R10, R25, R10 ;  /* 0x0000000a190a7220 */ /* 0x000fc80000400000 */
[----:B------:R-:W0:Y:S01]  /*41f00*/  MUFU.RCP R24, R24 ;  /* 0x0000001800187308 */ /* 0x000e220000001000 */
[----:B------:R1:W-:Y:S01]  /*41f10*/  STL [R1+0x68], R10 ;  /* 0x0000680a01007387 */ /* 0x0003e20000100800 */
[----:B------:R-:W-:Y:S02]  /*41f20*/  @P2 FMUL R9, R9, 0.25 ;  /* 0x3e80000009092820 */ /* 0x000fe40000400000 */
[----:B------:R-:W-:Y:S02]  /*41f30*/  @P2 FMUL R8, R8, 0.25 ;  /* 0x3e80000008082820 */ /* 0x000fe40000400000 */
[----:B------:R-:W-:Y:S02]  /*41f40*/  @!P3 FMUL R9, R9, 16777216 ;  /* 0x4b8000000909b820 */ /* 0x000fe40000400000 */
[C---:B-1----:R-:W-:Y:S02]  /*41f50*/  FMUL R10, R25.reuse, R2 ;  /* 0x00000002190a7220 */ /* 0x042fe40000400000 */
[----:B------:R-:W-:-:S02]  /*41f60*/  FMUL R2, R25, R0 ;  /* 0x0000000019027220 */ /* 0x000fc40000400000 */
[----:B------:R-:W-:Y:S01]  /*41f70*/  FMUL R0, R25, R3 ;  /* 0x0000000319007220 */ /* 0x000fe20000400000 */
[----:B------:R-:W-:Y:S01]  /*41f80*/  STL [R1+0x60], R11 ;  /* 0x0000600b01007387 */ /* 0x000fe20000100800 */
[----:B------:R-:W-:Y:S02]  /*41f90*/  @!P3 FMUL R8, R8, 16777216 ;  /* 0x4b8000000808b820 */ /* 0x000fe40000400000 */
[----:B------:R-:W-:Y:S01]  /*41fa0*/  @P2 FMUL R13, R13, 0.25 ;  /* 0x3e8000000d0d2820 */ /* 0x000fe20000400000 */
[----:B------:R-:W-:Y:S01]  /*41fb0*/  STL [R1+0x58], R10 ;  /* 0x0000580a01007387 */ /* 0x000fe20000100800 */
[----:B------:R-:W-:Y:S02]  /*41fc0*/  @P2 FMUL R12, R12, 0.25 ;  /* 0x3e8000000c0c2820 */ /* 0x000fe40000400000 */
[----:B0-----:R-:W-:Y:S01]  /*41fd0*/  FMUL R3, R24, R9 ;  /* 0x0000000918037220 */ /* 0x001fe20000400000 */
[----:B------:R0:W-:Y:S01]  /*41fe0*/  STL [R1+0x1c7c], R0 ;  /* 0x001c7c0001007387 */ /* 0x0001e20000100800 */
[----:B------:R-:W-:-:S02]  /*41ff0*/  @!P3 FMUL R13, R13, 16777216 ;  /* 0x4b8000000d0db820 */ /* 0x000fc40000400000 */
[----:B------:R-:W-:Y:S01]  /*42000*/  @P2 FMUL R16, R16, 0.25 ;  /* 0x3e80000010102820 */ /* 0x000fe20000400000 */
[----:B------:R1:W-:Y:S01]  /*42010*/  STL [R1+0x54], R2 ;  /* 0x0000540201007387 */ /* 0x0003e20000100800 */
[----:B------:R-:W-:Y:S02]  /*42020*/  @!P3 FMUL R12, R12, 16777216 ;  /* 0x4b8000000c0cb820 */ /* 0x000fe40000400000 */
[----:B0-----:R-:W-:Y:S01]  /*42030*/  FMUL R0, R24, R8 ;  /* 0x0000000818007220 */ /* 0x001fe20000400000 */
[----:B------:R-:W-:Y:S01]  /*42040*/  STL [R1+0x1c88], R3 ;  /* 0x001c880301007387 */ /* 0x000fe20000100800 */
[----:B------:R-:W-:Y:S02]  /*42050*/  @!P3 FMUL R16, R16, 16777216 ;  /* 0x4b8000001010b820 */ /* 0x000fe40000400000 */
[----:B-1----:R-:W-:Y:S01]  /*42060*/  FMUL R2, R24, R13 ;  /* 0x0000000d18027220 */ /* 0x002fe20000400000 */
[----:B------:R0:W-:Y:S04]  /*42070*/  STL [R1+0x64], R0 ;  /* 0x0000640001007387 */ /* 0x0001e80000100800 */
[----:B------:R1:W-:Y:S01]  /*42080*/  STL [R1+0x1c8c], R2 ;  /* 0x001c8c0201007387 */ /* 0x0003e20000100800 */
[----:B--2---:R-:W-:-:S02]  /*42090*/  @P2 FMUL R17, R17, 0.25 ;  /* 0x3e80000011112820 */ /* 0x004fc40000400000 */
[----:B0-----:R-:W-:Y:S02]  /*420a0*/  FMUL R0, R24, R12 ;  /* 0x0000000c18007220 */ /* 0x001fe40000400000 */
[----:B------:R-:W-:Y:S02]  /*420b0*/  @!P3 FMUL R17, R17, 16777216 ;  /* 0x4b8000001111b820 */ /* 0x000fe40000400000 */
[----:B------:R-:W-:Y:S01]  /*420c0*/  @P2 FMUL R20, R20, 0.25 ;  /* 0x3e80000014142820 */ /* 0x000fe20000400000 */
[----:B------:R0:W-:Y:S01]  /*420d0*/  STL [R1+0x5c], R0 ;  /* 0x00005c0001007387 */ /* 0x0001e20000100800 */
[----:B------:R-:W-:Y:S02]  /*420e0*/  FMUL R3, R24, R16 ;  /* 0x0000001018037220 */ /* 0x000fe40000400000 */
[----:B------:R-:W-:Y:S02]  /*420f0*/  @!P3 FMUL R20, R20, 16777216 ;  /* 0x4b8000001414b820 */ /* 0x000fe40000400000 */
[C---:B-1----:R-:W-:Y:S01]  /*42100*/  FMUL R2, R24.reuse, R17 ;  /* 0x0000001118027220 */ /* 0x042fe20000400000 */
[----:B------:R-:W-:Y:S01]  /*42110*/  STL [R1+0x4c], R3 ;  /* 0x00004c0301007387 */ /* 0x000fe20000100800 */
[----:B0-----:R-:W-:-:S03]  /*42120*/  FMUL R0, R24, R20 ;  /* 0x0000001418007220 */ /* 0x001fc60000400000 */
[----:B------:R0:W-:Y:S04]  /*42130*/  STL [R1+0x38], R2 ;  /* 0x0000380201007387 */ /* 0x0001e80000100800 */
[----:B------:R1:W-:Y:S01]  /*42140*/  STL [R1+0x48], R0 ;  /* 0x0000480001007387 */ /* 0x0003e20000100800 */
[----:B---3--:R-:W-:-:S04]  /*42150*/  @P2 FMUL R26, R26, 0.25 ;  /* 0x3e8000001a1a2820 */ /* 0x008fc80000400000 */
[----:B------:R-:W-:Y:S02]  /*42160*/  @!P3 FMUL R26, R26, 16777216 ;  /* 0x4b8000001a1ab820 */ /* 0x000fe40000400000 */
[----:B------:R-:W-:-:S04]  /*42170*/  @P2 FMUL R7, R7, 0.25 ;  /* 0x3e80000007072820 */ /* 0x000fc80000400000 */
[----:B------:R-:W-:Y:S02]  /*42180*/  @!P3 FMUL R7, R7, 16777216 ;  /* 0x4b8000000707b820 */ /* 0x000fe40000400000 */
[----:B------:R-:W-:Y:S02]  /*42190*/  @P2 FMUL R6, R6, 0.25 ;  /* 0x3e80000006062820 */ /* 0x000fe40000400000 */
[----:B------:R-:W-:Y:S02]  /*421a0*/  @P2 FMUL R27, R27, 0.25 ;  /* 0x3e8000001b1b2820 */ /* 0x000fe40000400000 */
[C---:B0-----:R-:W-:Y:S02]  /*421b0*/  FMUL R2, R24.reuse, R26 ;  /* 0x0000001a18027220 */ /* 0x041fe40000400000 */
[----:B-1----:R-:W-:Y:S02]  /*421c0*/  FMUL R0, R24, R7 ;  /* 0x0000000718007220 */ /* 0x002fe40000400000 */
[----:B------:R-:W-:-:S02]  /*421d0*/  @!P3 FMUL R6, R6, 16777216 ;  /* 0x4b8000000606b820 */ /* 0x000fc40000400000 */
[----:B------:R-:W-:Y:S02]  /*421e0*/  @!P3 FMUL R27, R27, 16777216 ;  /* 0x4b8000001b1bb820 */ /* 0x000fe40000400000 */
[----:B----4-:R-:W-:-:S04]  /*421f0*/  @P2 FMUL R5, R5, 0.25 ;  /* 0x3e80000005052820 */ /* 0x010fc80000400000 */
[----:B------:R-:W-:Y:S02]  /*42200*/  @!P3 FMUL R5, R5, 16777216 ;  /* 0x4b8000000505b820 */ /* 0x000fe40000400000 */
[----:B-----5:R-:W-:-:S04]  /*42210*/  @P2 FMUL R4, R4, 0.25 ;  /* 0x3e80000004042820 */ /* 0x020fc80000400000 */
[----:B------:R-:W-:Y:S02]  /*42220*/  @!P3 FMUL R4, R4, 16777216 ;  /* 0x4b8000000404b820 */ /* 0x000fe40000400000 */
[----:B------:R-:W-:-:S04]  /*42230*/  @P2 FMUL R21, R21, 0.25 ;  /* 0x3e80000015152820 */ /* 0x000fc80000400000 */
[----:B------:R-:W-:-:S04]  /*42240*/  @!P3 FMUL R21, R21, 16777216 ;  /* 0x4b8000001515b820 */ /* 0x000fc80000400000 */
[----:B------:R-:W-:-:S05]  /*42250*/  FMUL R3, R24, R21 ;  /* 0x0000001518037220 */ /* 0x000fca0000400000 */
[----:B------:R0:W-:Y:S04]  /*42260*/  STL [R1+0x30], R3 ;  /* 0x0000300301007387 */ /* 0x0001e80000100800 */
[----:B------:R1:W-:Y:S04]  /*42270*/  STL [R1+0x3c], R2 ;  /* 0x00003c0201007387 */ /* 0x0003e80000100800 */
[----:B------:R2:W-:Y:S01]  /*42280*/  STL [R1+0x2c], R0 ;  /* 0x00002c0001007387 */ /* 0x0005e20000100800 */
[C---:B0-----:R-:W-:Y:S02]  /*42290*/  FMUL R3, R24.reuse, R6 ;  /* 0x0000000618037220 */ /* 0x041fe40000400000 */
[----:B-1----:R-:W-:-:S02]  /*422a0*/  FMUL R2, R24, R27 ;  /* 0x0000001b18027220 */ /* 0x002fc40000400000 */
[C---:B--2---:R-:W-:Y:S01]  /*422b0*/  FMUL R0, R24.reuse, R5 ;  /* 0x0000000518007220 */ /* 0x044fe20000400000 */
[----:B------:R-:W-:Y:S04]  /*422c0*/  STL [R1+0x34], R3 ;  /* 0x0000340301007387 */ /* 0x000fe80000100800 */
[----:B------:R0:W-:Y:S04]  /*422d0*/  STL [R1+0x1c84], R0 ;  /* 0x001c840001007387 */ /* 0x0001e80000100800 */
[----:B------:R-:W-:Y:S04]  /*422e0*/  STL [R1+0x24], R2 ;  /* 0x0000240201007387 */ /* 0x000fe80000100800 */
[----:B------:R-:W2:Y:S01]  /*422f0*/  LDL.LU R20, [R1+0x140] ;  /* 0x0001400001147983 */ /* 0x000ea20000300800 */
[----:B0-----:R-:W-:-:S03]  /*42300*/  FMUL R0, R24, R4 ;  /* 0x0000000418007220 */ /* 0x001fc60000400000 */
[----:B------:R-:W3:Y:S04]  /*42310*/  LDL.LU R17, [R1+0x144] ;  /* 0x0001440001117983 */ /* 0x000ee80000300800 */
[----:B------:R0:W-:Y:S04]  /*42320*/  STL [R1+0x1c], R0 ;  /* 0x00001c0001007387 */ /* 0x0001e80000100800 */
[----:B------:R-:W4:Y:S04]  /*42330*/  LDL.LU R4, [R1+0x150] ;  /* 0x0001500001047983 */ /* 0x000f280000300800 */
[----:B------:R-:W5:Y:S04]  /*42340*/  LDL.LU R18, [R1+0x154] ;  /* 0x0001540001127983 */ /* 0x000f680000300800 */
[----:B------:R-:W5:Y:S01]  /*42350*/  LDL.LU R27, [R1+0x160] ;  /* 0x00016000011b7983 */ /* 0x000f620000300800 */
[----:B------:R-:W-:Y:S01]  /*42360*/  @P2 FMUL R28, R28, 0.25 ;  /* 0x3e8000001c1c2820 */ /* 0x000fe20000400000 */
[----:B------:R-:W-:Y:S01]  /*42370*/  FSETP.GT.AND P1, PT, |R23|, 8.50705917302346158658e+37, PT ;  /* 0x7e8000001700780b */ /* 0x000fe20003f24200 */
[----:B------:R-:W-:Y:S01]  /*42380*/  @P2 FMUL R29, R29, 0.25 ;  /* 0x3e8000001d1d2820 */ /* 0x000fe20000400000 */
[----:B------:R-:W5:Y:S01]  /*42390*/  LDL.LU R25, [R1+0x168] ;  /* 0x0001680001197983 */ /* 0x000f620000300800 */
[----:B------:R-:W-:-:S02]  /*423a0*/  @!P3 FMUL R28, R28, 16777216 ;  /* 0x4b8000001c1cb820 */ /* 0x000fc40000400000 */
[----:B------:R-:W-:Y:S01]  /*423b0*/  @!P3 FMUL R29, R29, 16777216 ;  /* 0x4b8000001d1db820 */ /* 0x000fe20000400000 */
[----:B------:R-:W-:Y:S01]  /*423c0*/  FSETP.GEU.AND P3, PT, |R23|, 1.175494350822287508e-38, PT ;  /* 0x008000001700780b */ /* 0x000fe20003f6e200 */
[----:B------:R-:W5:Y:S01]  /*423d0*/  LDL.LU R26, [R1+0x16c] ;  /* 0x00016c00011a7983 */ /* 0x000f620000300800 */
[----:B0-----:R-:W-:-:S03]  /*423e0*/  FMUL R0, R24, R28 ;  /* 0x0000001c18007220 */ /* 0x001fc60000400000 */
[----:B------:R-:W5:Y:S02]  /*423f0*/  LDL.LU R13, [R1+0x17c] ;  /* 0x00017c00010d7983 */ /* 0x000f640000300800 */
[----:B------:R-:W-:Y:S02]  /*42400*/  @P1 FMUL R23, R23, 0.25 ;  /* 0x3e80000017171820 */ /* 0x000fe40000400000 */
[----:B------:R-:W5:Y:S04]  /*42410*/  LDL.LU R9, [R1+0x184] ;  /* 0x0001840001097983 */ /* 0x000f680000300800 */
[----:B------:R-:W-:Y:S01]  /*42420*/  @!P3 FMUL R23, R23, 16777216 ;  /* 0x4b8000001717b820 */ /* 0x000fe20000400000 */
[----:B------:R-:W5:Y:S03]  /*42430*/  LDL.LU R7, [R1+0x18c] ;  /* 0x00018c0001077983 */ /* 0x000f660000300800 */
[----:B------:R0:W1:Y:S01]  /*42440*/  MUFU.RCP R16, R23 ;  /* 0x0000001700107308 */ /* 0x0000620000001000 */
[----:B------:R-:W5:Y:S04]  /*42450*/  LDL.LU R10, [R1+0x194] ;  /* 0x00019400010a7983 */ /* 0x000f680000300800 */
[----:B------:R-:W5:Y:S04]  /*42460*/  LDL.LU R12, [R1+0x19c] ;  /* 0x00019c00010c7983 */ /* 0x000f680000300800 */
[----:B------:R0:W-:Y:S04]  /*42470*/  STL [R1+0x20], R0 ;  /* 0x0000200001007387 */ /* 0x0001e80000100800 */
[----:B------:R-:W5:Y:S01]  /*42480*/  LDL.LU R8, [R1+0x1a4] ;  /* 0x0001a40001087983 */ /* 0x000f620000300800 */
[----:B0-----:R-:W-:-:S03]  /*42490*/  FMUL R0, R24, R29 ;  /* 0x0000001d18007220 */ /* 0x001fc60000400000 */
[----:B------:R-:W5:Y:S04]  /*424a0*/  LDL.LU R24, [R1+0x174] ;  /* 0x0001740001187983 */ /* 0x000f680000300800 */
[----:B------:R-:W5:Y:S04]  /*424b0*/  LDL.LU R14, [R1+0x1ac] ;  /* 0x0001ac00010e7983 */ /* 0x000f680000300800 */
[----:B------:R-:W5:Y:S04]  /*424c0*/  LDL.LU R15, [R1+0x1b4] ;  /* 0x0001b400010f7983 */ /* 0x000f680000300800 */
[----:B------:R-:W5:Y:S04]  /*424d0*/  LDL.LU R29, [R1+0x178] ;  /* 0x00017800011d7983 */ /* 0x000f680000300800 */
[----:B------:R0:W-:Y:S04]  /*424e0*/  STL [R1+0x1c90], R0 ;  /* 0x001c900001007387 */ /* 0x0001e80000100800 */
[----:B0-----:R-:W5:Y:S04]  /*424f0*/  LDL.LU R0, [R1+0x180] ;  /* 0x0001800001007983 */ /* 0x001f680000300800 */
        /* <DEDUP_REMOVED lines=8> */
[----:B------:R-:W5:Y:S01]  /*42580*/  LDL.LU R23, [R1+0x190] ;  /* 0x0001900001177983 */ /* 0x000f620000300800 */
[----:B--2---:R-:W-:-:S04]  /*42590*/  @P1 FMUL R20, R20, 0.25 ;  /* 0x3e80000014141820 */ /* 0x004fc80000400000 */
[----:B------:R-:W-:Y:S02]  /*425a0*/  @!P3 FMUL R20, R20, 16777216 ;  /* 0x4b8000001414b820 */ /* 0x000fe40000400000 */
[----:B---3--:R-:W-:Y:S02]  /*425b0*/  @P1 FMUL R17, R17, 0.25 ;  /* 0x3e80000011111820 */ /* 0x008fe40000400000 */
[----:B-1----:R-:W-:Y:S02]  /*425c0*/  FMUL R20, R16, R20 ;  /* 0x0000001410147220 */ /* 0x002fe40000400000 */
[----:B------:R-:W-:Y:S02]  /*425d0*/  @!P3 FMUL R17, R17, 16777216 ;  /* 0x4b8000001111b820 */ /* 0x000fe40000400000 */
[----:B----4-:R-:W-:Y:S01]  /*425e0*/  @P1 FMUL R4, R4, 0.25 ;  /* 0x3e80000004041820 */ /* 0x010fe20000400000 */
[----:B------:R0:W-:Y:S01]  /*425f0*/  STL [R1+0x14], R20 ;  /* 0x0000141401007387 */ /* 0x0001e20000100800 */
[----:B-----5:R-:W-:-:S02]  /*42600*/  @P1 FMUL R18, R18, 0.25 ;  /* 0x3e80000012121820 */ /* 0x020fc40000400000 */
[----:B------:R-:W-:Y:S02]  /*42610*/  @!P3 FMUL R4, R4, 16777216 ;  /* 0x4b8000000404b820 */ /* 0x000fe40000400000 */
[----:B------:R-:W-:Y:S02]  /*42620*/  @P1 FMUL R27, R27, 0.25 ;  /* 0x3e8000001b1b1820 */ /* 0x000fe40000400000 */
[----:B------:R-:W-:Y:S02]  /*42630*/  @!P3 FMUL R18, R18, 16777216 ;  /* 0x4b8000001212b820 */ /* 0x000fe40000400000 */
[C---:B0-----:R-:W-:Y:S02]  /*42640*/  FMUL R20, R16.reuse, R17 ;  /* 0x0000001110147220 */ /* 0x041fe40000400000 */
[----:B------:R-:W-:Y:S02]  /*42650*/  @!P3 FMUL R27, R27, 16777216 ;  /* 0x4b8000001b1bb820 */ /* 0x000fe40000400000 */
[----:B------:R-:W-:-:S02]  /*42660*/  FMUL R17, R16, R4 ;  /* 0x0000000410117220 */ /* 0x000fc40000400000 */
[----:B------:R-:W2:Y:S01]  /*42670*/  LDL.LU R4, [R1+0x1bc] ;  /* 0x0001bc0001047983 */ /* 0x000ea20000300800 */
[C---:B------:R-:W-:Y:S02]  /*42680*/  FMUL R18, R16.reuse, R18 ;  /* 0x0000001210127220 */ /* 0x040fe40000400000 */
[----:B------:R-:W-:Y:S01]  /*42690*/  FMUL R27, R16, R27 ;  /* 0x0000001b101b7220 */ /* 0x000fe20000400000 */
[----:B------:R0:W-:Y:S04]  /*426a0*/  STL [R1+0xc], R20 ;  /* 0x00000c1401007387 */ /* 0x0001e80000100800 */
[----:B0-----:R-:W3:Y:S04]  /*426b0*/  LDL.LU R20, [R1+0x1c4] ;  /* 0x0001c40001147983 */ /* 0x001ee80000300800 */
[----:B------:R0:W-:Y:S04]  /*426c0*/  STL [R1+0x10], R17 ;  /* 0x0000101101007387 */ /* 0x0001e80000100800 */
[----:B0-----:R-:W4:Y:S04]  /*426d0*/  LDL.LU R17, [R1+0x1d0] ;  /* 0x0001d00001117983 */ /* 0x001f280000300800 */
[----:B------:R0:W-:Y:S04]  /*426e0*/  STL [R1+0x8], R18 ;  /* 0x0000081201007387 */ /* 0x0001e80000100800 */
[----:B0-----:R-:W5:Y:S04]  /*426f0*/  LDL.LU R18, [R1+0x1cc] ;  /* 0x0001cc0001127983 */ /* 0x001f680000300800 */
[----:B------:R0:W-:Y:S04]  /*42700*/  STL [R1+0x1c94], R27 ;  /* 0x001c941b01007387 */ /* 0x0001e80000100800 */
[----:B0-----:R-:W5:Y:S01]  /*42710*/  LDL.LU R27, [R1+0x170] ;  /* 0x00017000011b7983 */ /* 0x001f620000300800 */
[----:B------:R-:W-:Y:S01]  /*42720*/  FSETP.GT.AND P2, PT, |R22|, 8.50705917302346158658e+37, PT ;  /* 0x7e8000001600780b */ /* 0x000fe20003f44200 */
[----:B------:R-:W-:-:S02]  /*42730*/  @P1 FMUL R25, R25, 0.25 ;  /* 0x3e80000019191820 */ /* 0x000fc40000400000 */
[----:B------:R-:W-:Y:S02]  /*42740*/  @P1 FMUL R26, R26, 0.25 ;  /* 0x3e8000001a1a1820 */ /* 0x000fe40000400000 */
[----:B------:R-:W-:Y:S02]  /*42750*/  @P1 FMUL R24, R24, 0.25 ;  /* 0x3e80000018181820 */ /* 0x000fe40000400000 */
[----:B------:R-:W-:Y:S02]  /*42760*/  @P1 FMUL R13, R13, 0.25 ;  /* 0x3e8000000d0d1820 */ /* 0x000fe40000400000 */
[----:B------:R-:W-:Y:S02]  /*42770*/  @P1 FMUL R9, R9, 0.25 ;  /* 0x3e80000009091820 */ /* 0x000fe40000400000 */
[----:B------:R-:W-:Y:S02]  /*42780*/  @P1 FMUL R7, R7, 0.25 ;  /* 0x3e80000007071820 */ /* 0x000fe40000400000 */
[----:B------:R-:W-:-:S02]  /*42790*/  @P1 FMUL R10, R10, 0.25 ;  /* 0x3e8000000a0a1820 */ /* 0x000fc40000400000 */
[----:B------:R-:W-:Y:S02]  /*427a0*/  @P1 FMUL R12, R12, 0.25 ;  /* 0x3e8000000c0c1820 */ /* 0x000fe40000400000 */
[----:B------:R-:W-:Y:S02]  /*427b0*/  @P1 FMUL R8, R8, 0.25 ;  /* 0x3e80000008081820 */ /* 0x000fe40000400000 */
[----:B------:R-:W-:Y:S02]  /*427c0*/  @P1 FMUL R14, R14, 0.25 ;  /* 0x3e8000000e0e1820 */ /* 0x000fe40000400000 */
[----:B------:R-:W-:Y:S01]  /*427d0*/  @P1 FMUL R15, R15, 0.25 ;  /* 0x3e8000000f0f1820 */ /* 0x000fe20000400000 */
[C---:B------:R-:W-:Y:S01]  /*427e0*/  FSETP.GEU.AND P1, PT, |R22|.reuse, 1.175494350822287508e-38, PT ;  /* 0x008000001600780b */ /* 0x040fe20003f2e200 */
[----:B------:R-:W-:Y:S02]  /*427f0*/  @P2 FMUL R22, R22, 0.25 ;  /* 0x3e80000016162820 */ /* 0x000fe40000400000 */
[----:B------:R-:W-:-:S02]  /*42800*/  @!P3 FMUL R25, R25, 16777216 ;  /* 0x4b8000001919b820 */ /* 0x000fc40000400000 */
[----:B------:R-:W-:Y:S02]  /*42810*/  @!P3 FMUL R26, R26, 16777216 ;  /* 0x4b8000001a1ab820 */ /* 0x000fe40000400000 */
[----:B------:R-:W-:Y:S02]  /*42820*/  @!P3 FMUL R24, R24, 16777216 ;  /* 0x4b8000001818b820 */ /* 0x000fe40000400000 */
[----:B------:R-:W-:Y:S02]  /*42830*/  @!P3 FMUL R13, R13, 16777216 ;  /* 0x4b8000000d0db820 */ /* 0x000fe40000400000 */
[----:B------:R-:W-:Y:S02]  /*42840*/  @!P3 FMUL R9, R9, 16777216 ;  /* 0x4b8000000909b820 */ /* 0x000fe40000400000 */
[----:B------:R-:W-:Y:S02]  /*42850*/  @!P3 FMUL R7, R7, 16777216 ;  /* 0x4b8000000707b820 */ /* 0x000fe40000400000 */
[----:B------:R-:W-:-:S02]  /*42860*/  @!P3 FMUL R10, R10, 16777216 ;  /* 0x4b8000000a0ab820 */ /* 0x000fc40000400000 */
[----:B------:R-:W-:Y:S02]  /*42870*/  @!P3 FMUL R12, R12, 16777216 ;  /* 0x4b8000000c0cb820 */ /* 0x000fe40000400000 */
[----:B------:R-:W-:Y:S02]  /*42880*/  @!P3 FMUL R8, R8, 16777216 ;  /* 0x4b8000000808b820 */ /* 0x000fe40000400000 */
[----:B------:R-:W-:Y:S02]  /*42890*/  @!P3 FMUL R14, R14, 16777216 ;  /* 0x4b8000000e0eb820 */ /* 0x000fe40000400000 */
[----:B------:R-:W-:Y:S02]  /*428a0*/  @!P3 FMUL R15, R15, 16777216 ;  /* 0x4b8000000f0fb820 */ /* 0x000fe40000400000 */
[----:B------:R-:W-:Y:S02]  /*428b0*/  @!P1 FMUL R22, R22, 16777216 ;  /* 0x4b80000016169820 */ /* 0x000fe40000400000 */
[----:B------:R-:W-:-:S02]  /*428c0*/  FMUL R25, R16, R25 ;  /* 0x0000001910197220 */ /* 0x000fc40000400000 */
[C---:B------:R-:W-:Y:S02]  /*428d0*/  FMUL R26, R16.reuse, R26 ;  /* 0x0000001a101a7220 */ /* 0x040fe40000400000 */
[C---:B------:R-:W-:Y:S02]  /*428e0*/  FMUL R24, R16.reuse, R24 ;  /* 0x0000001810187220 */ /* 0x040fe40000400000 */
[C---:B------:R-:W-:Y:S02]  /*428f0*/  FMUL R13, R16.reuse, R13 ;  /* 0x0000000d100d7220 */ /* 0x040fe40000400000 */
[C---:B------:R-:W-:Y:S02]  /*42900*/  FMUL R9, R16.reuse, R9 ;  /* 0x0000000910097220 */ /* 0x040fe40000400000 */
[C---:B------:R-:W-:Y:S02]  /*42910*/  FMUL R7, R16.reuse, R7 ;  /* 0x0000000710077220 */ /* 0x040fe40000400000 */
[----:B------:R-:W-:-:S02]  /*42920*/  FMUL R10, R16, R10 ;  /* 0x0000000a100a7220 */ /* 0x000fc40000400000 */
[C---:B------:R-:W-:Y:S02]  /*42930*/  FMUL R12, R16.reuse, R12 ;  /* 0x0000000c100c7220 */ /* 0x040fe40000400000 */
[C---:B------:R-:W-:Y:S02]  /*42940*/  FMUL R8, R16.reuse, R8 ;  /* 0x0000000810087220 */ /* 0x040fe40000400000 */
[C---:B------:R-:W-:Y:S02]  /*42950*/  FMUL R14, R16.reuse, R14 ;  /* 0x0000000e100e7220 */ /* 0x040fe40000400000 */
[----:B------:R-:W-:Y:S02]  /*42960*/  FMUL R16, R16, R15 ;  /* 0x0000000f10107220 */ /* 0x000fe40000400000 */
[----:B------:R-:W0:Y:S01]  /*42970*/  MUFU.RCP R15, R22 ;  /* 0x00000016000f7308 */ /* 0x000e220000001000 */
[----:B------:R-:W-:Y:S02]  /*42980*/  @P2 FMUL R0, R0, 0.25 ;  /* 0x3e80000000002820 */ /* 0x000fe40000400000 */
[----:B------:R-:W-:-:S02]  /*42990*/  @P2 FMUL R29, R29, 0.25 ;  /* 0x3e8000001d1d2820 */ /* 0x000fc40000400000 */
[----:B------:R-:W-:Y:S02]  /*429a0*/  @!P1 FMUL R0, R0, 16777216 ;  /* 0x4b80000000009820 */ /* 0x000fe40000400000 */
        /* <DEDUP_REMOVED lines=8> */
[----:B------:R-:W-:Y:S02]  /*42a30*/  @P2 FMUL R3, R3, 0.25 ;  /* 0x3e80000003032820 */ /* 0x000fe40000400000 */
[----:B------:R-:W-:Y:S02]  /*42a40*/  @!P1 FMUL R29, R29, 16777216 ;  /* 0x4b8000001d1d9820 */ /* 0x000fe40000400000 */
        /* <DEDUP_REMOVED lines=9> */
[C---:B0-----:R-:W-:Y:S02]  /*42ae0*/  FMUL R29, R15.reuse, R29 ;  /* 0x0000001d0f1d7220 */ /* 0x041fe40000400000 */
[C---:B------:R-:W-:Y:S02]  /*42af0*/  FMUL R28, R15.reuse, R28 ;  /* 0x0000001c0f1c7220 */ /* 0x040fe40000400000 */
[C---:B------:R-:W-:Y:S02]  /*42b00*/  FMUL R23, R15.reuse, R23 ;  /* 0x000000170f177220 */ /* 0x040fe40000400000 */
[----:B------:R-:W-:-:S02]  /*42b10*/  FMUL R19, R15, R19 ;  /* 0x000000130f137220 */ /* 0x000fc40000400000 */
[C---:B------:R-:W-:Y:S02]  /*42b20*/  FMUL R6, R15.reuse, R6 ;  /* 0x000000060f067220 */ /* 0x040fe40000400000 */
[C---:B------:R-:W-:Y:S02]  /*42b30*/  FMUL R5, R15.reuse, R5 ;  /* 0x000000050f057220 */ /* 0x040fe40000400000 */
[C---:B------:R-:W-:Y:S02]  /*42b40*/  FMUL R21, R15.reuse, R21 ;  /* 0x000000150f157220 */ /* 0x040fe40000400000 */
[----:B------:R-:W-:Y:S01]  /*42b50*/  FMUL R11, R15, R11 ;  /* 0x0000000b0f0b7220 */ /* 0x000fe20000400000 */
[----:B------:R-:W-:Y:S02]  /*42b60*/  F2FP.BF16.PACK_AB R8, R8, R16 ;  /* 0x000000100808723e */ /* 0x000fe400000010ff */
[----:B------:R-:W-:Y:S02]  /*42b70*/  F2FP.BF16.PACK_AB R13, R13, R7 ;  /* 0x000000070d0d723e */ /* 0x000fe400000010ff */
[----:B------:R-:W-:Y:S01]  /*42b80*/  F2FP.BF16.PACK_AB R5, R5, R11 ;  /* 0x0000000b0505723e */ /* 0x000fe200000010ff */
[----:B--2---:R-:W-:-:S04]  /*42b90*/  @P2 FMUL R4, R4, 0.25 ;  /* 0x3e80000004042820 */ /* 0x004fc80000400000 */
[----:B------:R-:W-:Y:S02]  /*42ba0*/  @!P1 FMUL R4, R4, 16777216 ;  /* 0x4b80000004049820 */ /* 0x000fe40000400000 */
[----:B---3--:R-:W-:-:S04]  /*42bb0*/  @P2 FMUL R20, R20, 0.25 ;  /* 0x3e80000014142820 */ /* 0x008fc80000400000 */
[----:B------:R-:W-:Y:S02]  /*42bc0*/  @!P1 FMUL R20, R20, 16777216 ;  /* 0x4b80000014149820 */ /* 0x000fe40000400000 */
[----:B------:R-:W-:Y:S02]  /*42bd0*/  FMUL R4, R15, R4 ;  /* 0x000000040f047220 */ /* 0x000fe40000400000 */
[----:B----4-:R-:W-:-:S04]  /*42be0*/  @P2 FMUL R17, R17, 0.25 ;  /* 0x3e80000011112820 */ /* 0x010fc80000400000 */
[----:B------:R-:W-:Y:S02]  /*42bf0*/  @!P1 FMUL R17, R17, 16777216 ;  /* 0x4b80000011119820 */ /* 0x000fe40000400000 */
[----:B-----5:R-:W-:-:S04]  /*42c00*/  @P2 FMUL R27, R27, 0.25 ;  /* 0x3e8000001b1b2820 */ /* 0x020fc80000400000 */
[----:B------:R-:W-:-:S05]  /*42c10*/  @!P1 FMUL R27, R27, 16777216 ;  /* 0x4b8000001b1b9820 */ /* 0x000fca0000400000 */
[----:B------:R-:W-:Y:S01]  /*42c20*/  MOV R22, R27 ;  /* 0x0000001b00167202 */ /* 0x000fe20000000f00 */
[----:B------:R-:W-:Y:S01]  /*42c30*/  @P2 FMUL R18, R18, 0.25 ;  /* 0x3e80000012122820 */ /* 0x000fe20000400000 */
[----:B------:R-:W2:Y:S03]  /*42c40*/  LDL.LU R27, [R1+0x1c94] ;  /* 0x001c9400011b7983 */ /* 0x000ea60000300800 */
[----:B------:R-:W-:Y:S02]  /*42c50*/  FMUL R22, R15, R22 ;  /* 0x000000160f167220 */ /* 0x000fe40000400000 */
[----:B------:R-:W-:-:S03]  /*42c60*/  @!P1 FMUL R18, R18, 16777216 ;  /* 0x4b80000012129820 */ /* 0x000fc60000400000 */
[----:B------:R0:W-:Y:S01]  /*42c70*/  STL [R1+0x4], R22 ;  /* 0x0000041601007387 */ /* 0x0001e20000100800 */
[C---:B------:R-:W-:Y:S02]  /*42c80*/  FMUL R20, R15.reuse, R20 ;  /* 0x000000140f147220 */ /* 0x040fe40000400000 */
[C---:B------:R-:W-:Y:S02]  /*42c90*/  FMUL R18, R15.reuse, R18 ;  /* 0x000000120f127220 */ /* 0x040fe40000400000 */
[C---:B------:R-:W-:Y:S02]  /*42ca0*/  FMUL R17, R15.reuse, R17 ;  /* 0x000000110f117220 */ /* 0x040fe40000400000 */
[----:B0-----:R-:W-:Y:S02]  /*42cb0*/  FMUL R22, R15, R0 ;  /* 0x000000000f167220 */ /* 0x001fe40000400000 */
[----:B------:R-:W3:Y:S04]  /*42cc0*/  LDL.LU R0, [R1+0x1c90] ;  /* 0x001c900001007983 */ /* 0x000ee80000300800 */
[----:B------:R0:W-:Y:S01]  /*42cd0*/  STL [R1], R22 ;  /* 0x0000001601007387 */ /* 0x0001e20000100800 */
[----:B------:R-:W-:-:S02]  /*42ce0*/  F2FP.BF16.PACK_AB R20, R20, R18 ;  /* 0x000000121414723e */ /* 0x000fc400000010ff */
[----:B------:R-:W-:Y:S01]  /*42cf0*/  F2FP.BF16.PACK_AB R4, R4, R17 ;  /* 0x000000110404723e */ /* 0x000fe200000010ff */
[C---:B0-----:R-:W-:Y:S02]  /*42d00*/  FMUL R22, R15.reuse, R2 ;  /* 0x000000020f167220 */ /* 0x041fe40000400000 */
[----:B------:R-:W-:Y:S01]  /*42d10*/  FMUL R15, R15, R3 ;  /* 0x000000030f0f7220 */ /* 0x000fe20000400000 */
[----:B------:R-:W4:Y:S04]  /*42d20*/  LDL.LU R2, [R1+0x1c8c] ;  /* 0x001c8c0001027983 */ /* 0x000f280000300800 */
[----:B------:R-:W4:Y:S01]  /*42d30*/  LDL.LU R3, [R1+0x1c88] ;  /* 0x001c880001037983 */ /* 0x000f220000300800 */
[----:B------:R-:W-:-:S03]  /*42d40*/  F2FP.BF16.PACK_AB R21, R21, R15 ;  /* 0x0000000f1515723e */ /* 0x000fc600000010ff */
[----:B------:R-:W5:Y:S01]  /*42d50*/  LDL.LU R18, [R1+0x30] ;  /* 0x0000300001127983 */ /* 0x000f620000300800 */
[----:B------:R-:W-:-:S03]  /*42d60*/  F2FP.BF16.PACK_AB R22, R22, R6 ;  /* 0x000000061616723e */ /* 0x000fc600000010ff */
[----:B------:R-:W3:Y:S01]  /*42d70*/  LDL.LU R17, [R1+0x24] ;  /* 0x0000240001117983 */ /* 0x000ee20000300800 */
[----:B------:R-:W-:-:S03]  /*42d80*/  F2FP.BF16.PACK_AB R6, R23, R19 ;  /* 0x000000131706723e */ /* 0x000fc600000010ff */
[----:B------:R-:W3:Y:S04]  /*42d90*/  LDL.LU R16, [R1+0x1c] ;  /* 0x00001c0001107983 */ /* 0x000ee80000300800 */
[----:B------:R-:W4:Y:S04]  /*42da0*/  LDL.LU R15, [R1+0x10] ;  /* 0x00001000010f7983 */ /* 0x000f280000300800 */
[----:B------:R-:W4:Y:S04]  /*42db0*/  LDL.LU R11, [R1+0x8] ;  /* 0x00000800010b7983 */ /* 0x000f280000300800 */
[----:B------:R-:W4:Y:S04]  /*42dc0*/  LDL.LU R7, [R1] ;  /* 0x0000000001077983 */ /* 0x000f280000300800 */
[----:B------:R-:W5:Y:S01]  /*42dd0*/  LDL.LU R19, [R1+0x38] ;  /* 0x0000380001137983 */ /* 0x000f620000300800 */
[----:B------:R-:W-:-:S02]  /*42de0*/  F2FP.BF16.PACK_AB R9, R9, R10 ;  /* 0x0000000a0909723e */ /* 0x000fc400000010ff */
[----:B------:R-:W-:Y:S02]  /*42df0*/  F2FP.BF16.PACK_AB R10, R25, R24 ;  /* 0x00000018190a723e */ /* 0x000fe400000010ff */
[----:B------:R-:W-:Y:S01]  /*42e00*/  F2FP.BF16.PACK_AB R12, R12, R14 ;  /* 0x0000000e0c0c723e */ /* 0x000fe200000010ff */
[----:B------:R-:W4:Y:S04]  /*42e10*/  LDL.LU R24, [R1+0x14] ;  /* 0x0000140001187983 */ /* 0x000f280000300800 */
[----:B------:R-:W4:Y:S01]  /*42e20*/  LDL.LU R25, [R1+0x2c] ;  /* 0x00002c0001197983 */ /* 0x000f220000300800 */
[----:B------:R-:W-:Y:S02]  /*42e30*/  F2FP.BF16.PACK_AB R23, R29, R28 ;  /* 0x0000001c1d17723e */ /* 0x000fe400000010ff */
[----:B--2---:R-:W-:-:S02]  /*42e40*/  F2FP.BF16.PACK_AB R14, R27, R26 ;  /* 0x0000001a1b0e723e */ /* 0x004fc400000010ff */
[----:B------:R-:W2:Y:S04]  /*42e50*/  LDL.LU R26, [R1+0x4] ;  /* 0x00000400011a7983 */ /* 0x000ea80000300800 */
[----:B------:R-:W2:Y:S01]  /*42e60*/  LDL.LU R27, [R1+0xc] ;  /* 0x00000c00011b7983 */ /* 0x000ea20000300800 */
[----:B---3--:R-:W-:-:S03]  /*42e70*/  F2FP.BF16.PACK_AB R16, R16, R0 ;  /* 0x000000001010723e */ /* 0x008fc600000010ff */
[----:B------:R-:W3:Y:S01]  /*42e80*/  LDL.LU R0, [R1+0x1c84] ;  /* 0x001c840001007983 */ /* 0x000ee20000300800 */
[----:B-----5:R-:W-:Y:S02]  /*42e90*/  F2FP.BF16.PACK_AB R18, R19, R18 ;  /* 0x000000121312723e */ /* 0x020fe400000010ff */
[----:B----4-:R-:W-:Y:S02]  /*42ea0*/  F2FP.BF16.PACK_AB R19, R3, R2 ;  /* 0x000000020313723e */ /* 0x010fe400000010ff */
[----:B------:R-:W4:Y:S04]  /*42eb0*/  LDL.LU R3, [R1+0x1c80] ;  /* 0x001c800001037983 */ /* 0x000f280000300800 */
[----:B------:R-:W5:Y:S04]  /*42ec0*/  LDL.LU R28, [R1+0xa4] ;  /* 0x0000a400011c7983 */ /* 0x000f680000300800 */
[----:B-----5:R0:W-:Y:S04]  /*42ed0*/  STL [R1+0x1c5c], R28 ;  /* 0x001c5c1c01007387 */ /* 0x0201e80000100800 */
[----:B0-----:R-:W5:Y:S04]  /*42ee0*/  LDL.LU R28, [R1+0x64] ;  /* 0x00006400011c7983 */ /* 0x001f680000300800 */
        /* <DEDUP_REMOVED lines=11> */
[----:B0-----:R-:W5:Y:S01]  /*42fa0*/  LDL.LU R28, [R1+0x3c] ;  /* 0x00003c00011c7983 */ /* 0x001f620000300800 */
[----:B--2---:R-:W-:-:S02]  /*42fb0*/  F2FP.BF16.PACK_AB R11, R27, R11 ;  /* 0x0000000b1b0b723e */ /* 0x004fc400000010ff */
[----:B------:R-:W-:Y:S02]  /*42fc0*/  F2FP.BF16.PACK_AB R7, R26, R7 ;  /* 0x000000071a07723e */ /* 0x000fe400000010ff */
[----:B------:R-:W-:Y:S02]  /*42fd0*/  F2FP.BF16.PACK_AB R15, R24, R15 ;  /* 0x0000000f180f723e */ /* 0x000fe400000010ff */
[----:B------:R-:W-:Y:S01]  /*42fe0*/  F2FP.BF16.PACK_AB R17, R25, R17 ;  /* 0x000000111911723e */ /* 0x000fe200000010ff */
[----:B-----5:R0:W-:Y:S04]  /*42ff0*/  STL [R1+0x1c78], R28 ;  /* 0x001c781c01007387 */ /* 0x0201e80000100800 */
[----:B0-----:R-:W2:Y:S04]  /*43000*/  LDL.LU R28, [R1+0x60] ;  /* 0x00006000011c7983 */ /* 0x001ea80000300800 */
[----:B------:R-:W5:Y:S04]  /*43010*/  LDL.LU R27, [R1+0x9c] ;  /* 0x00009c00011b7983 */ /* 0x000f680000300800 */
[----:B------:R-:W2:Y:S04]  /*43020*/  LDL.LU R29, [R1+0xb0] ;  /* 0x0000b000011d7983 */ /* 0x000ea80000300800 */
[----:B------:R-:W2:Y:S04]  /*43030*/  LDL.LU R26, [R1+0xa8] ;  /* 0x0000a800011a7983 */ /* 0x000ea80000300800 */
[----:B------:R-:W2:Y:S04]  /*43040*/  LDL.LU R24, [R1+0xb4] ;  /* 0x0000b40001187983 */ /* 0x000ea80000300800 */
[----:B------:R-:W2:Y:S04]  /*43050*/  LDL.LU R25, [R1+0xac] ;  /* 0x0000ac0001197983 */ /* 0x000ea80000300800 */
[----:B------:R-:W2:Y:S04]  /*43060*/  LDL.LU R2, [R1+0xe8] ;  /* 0x0000e80001027983 */ /* 0x000ea80000300800 */
[----:B--2---:R0:W-:Y:S04]  /*43070*/  STL [R1+0x1c54], R2 ;  /* 0x001c540201007387 */ /* 0x0041e80000100800 */
[----:B0-----:R-:W2:Y:S04]  /*43080*/  LDL.LU R2, [R1+0xdc] ;  /* 0x0000dc0001027983 */ /* 0x001ea80000300800 */
[----:B----4-:R-:W-:Y:S04]  /*43090*/  STS.128 [R3], R20 ;  /* 0x0000001403007388 */ /* 0x010fe80000000c00 */
[----:B------:R-:W-:Y:S04]  /*430a0*/  STS.128 [R3+0x400], R4 ;  /* 0x0004000403007388 */ /* 0x000fe80000000c00 */
[----:B--2---:R0:W-:Y:S04]  /*430b0*/  STL [R1+0x1c58], R2 ;  /* 0x001c580201007387 */ /* 0x0041e80000100800 */
[----:B0-----:R-:W2:Y:S04]  /*430c0*/  LDL.LU R2, [R1+0xd8] ;  /* 0x0000d80001027983 */ /* 0x001ea80000300800 */
[----:B------:R-:W4:Y:S04]  /*430d0*/  LDL.LU R20, [R1+0xa0] ;  /* 0x0000a00001147983 */ /* 0x000f280000300800 */
[----:B------:R-:W4:Y:S04]  /*430e0*/  LDL.LU R21, [R1+0x98] ;  /* 0x0000980001157983 */ /* 0x000f280000300800 */
[----:B------:R-:W2:Y:S04]  /*430f0*/  LDL.LU R22, [R1+0xd4] ;  /* 0x0000d40001167983 */ /* 0x000ea80000300800 */
[----:B------:R-:W2:Y:S04]  /*43100*/  LDL.LU R23, [R1+0xec] ;  /* 0x0000ec0001177983 */ /* 0x000ea80000300800 */
[----:B------:R-:W3:Y:S04]  /*43110*/  LDL.LU R4, [R1+0x20] ;  /* 0x0000200001047983 */ /* 0x000ee80000300800 */
[----:B------:R-:W2:Y:S04]  /*43120*/  LDL.LU R5, [R1+0x34] ;  /* 0x0000340001057983 */ /* 0x000ea80000300800 */
[----:B------:R-:W2:Y:S04]  /*43130*/  LDL.LU R6, [R1+0x48] ;  /* 0x0000480001067983 */ /* 0x000ea80000300800 */
[----:B------:R-:W2:Y:S04]  /*43140*/  LDL.LU R7, [R1+0x5c] ;  /* 0x00005c0001077983 */ /* 0x000ea80000300800 */
[----:B------:R0:W-:Y:S04]  /*43150*/  STS.128 [R3+0x80], R8 ;  /* 0x0000800803007388 */ /* 0x0001e80000000c00 */
[----:B------:R1:W-:Y:S04]  /*43160*/  STS.128 [R3+0x480], R12 ;  /* 0x0004800c03007388 */ /* 0x0003e80000000c00 */
[----:B------:R1:W-:Y:S04]  /*43170*/  STS.128 [R3+0x100], R16 ;  /* 0x0001001003007388 */ /* 0x0003e80000000c00 */
[----:B0-----:R-:W2:Y:S04]  /*43180*/  LDL.LU R8, [R1+0x58] ;  /* 0x0000580001087983 */ /* 0x001ea80000300800 */
[----:B------:R-:W2:Y:S04]  /*43190*/  LDL.LU R9, [R1+0x68] ;  /* 0x0000680001097983 */ /* 0x000ea80000300800 */
[----:B------:R-:W2:Y:S04]  /*431a0*/  LDL.LU R10, [R1+0x78] ;  /* 0x00007800010a7983 */ /* 0x000ea80000300800 */
[----:B------:R-:W2:Y:S04]  /*431b0*/  LDL.LU R11, [R1+0x88] ;  /* 0x00008800010b7983 */ /* 0x000ea80000300800 */
[----:B-1----:R-:W2:Y:S04]  /*431c0*/  LDL.LU R12, [R1+0x54] ;  /* 0x00005400010c7983 */ /* 0x002ea80000300800 */
[----:B------:R-:W4:Y:S04]  /*431d0*/  LDL.LU R13, [R1+0x6c] ;  /* 0x00006c00010d7983 */ /* 0x000f280000300800 */
[----:B------:R-:W4:Y:S04]  /*431e0*/  LDL.LU R14, [R1+0x7c] ;  /* 0x00007c00010e7983 */ /* 0x000f280000300800 */
[----:B------:R-:W4:Y:S04]  /*431f0*/  LDL.LU R15, [R1+0x8c] ;  /* 0x00008c00010f7983 */ /* 0x000f280000300800 */
[----:B------:R-:W4:Y:S04]  /*43200*/  LDL.LU R16, [R1+0x90] ;  /* 0x0000900001107983 */ /* 0x000f280000300800 */
[----:B------:R-:W4:Y:S04]  /*43210*/  LDL.LU R17, [R1+0x94] ;  /* 0x0000940001117983 */ /* 0x000f280000300800 */
[----:B------:R-:W4:Y:S04]  /*43220*/  LDL.LU R18, [R1+0xb8] ;  /* 0x0000b80001127983 */ /* 0x000f280000300800 */
[----:B------:R-:W4:Y:S01]  /*43230*/  LDL R19, [R1+0xe0] ;  /* 0x0000e00001137983 */ /* 0x000f220000100800 */
[----:B---3--:R-:W-:-:S03]  /*43240*/  F2FP.BF16.PACK_AB R4, R0, R4 ;  /* 0x000000040004723e */ /* 0x008fc600000010ff */
[----:B------:R-:W3:Y:S01]  /*43250*/  LDL.LU R0, [R1+0x1c7c] ;  /* 0x001c7c0001007983 */ /* 0x000ee20000300800 */
[----:B--2---:R-:W-:Y:S02]  /*43260*/  F2FP.BF16.PACK_AB R12, R28, R12 ;  /* 0x0000000c1c0c723e */ /* 0x004fe400000010ff */
[----:B---3--:R-:W-:Y:S02]  /*43270*/  F2FP.BF16.PACK_AB R8, R8, R0 ;  /* 0x000000000808723e */ /* 0x008fe400000010ff */
[----:B------:R-:W2:Y:S04]  /*43280*/  LDL.LU R0, [R1+0x15c] ;  /* 0x00015c0001007983 */ /* 0x000ea80000300800 */
[----:B------:R-:W3:Y:S02]  /*43290*/  LDL.LU R28, [R1+0x1c78] ;  /* 0x001c7800011c7983 */ /* 0x000ee40000300800 */
[----:B---3--:R-:W-:-:S02]  /*432a0*/  F2FP.BF16.PACK_AB R5, R28, R5 ;  /* 0x000000051c05723e */ /* 0x008fc400000010ff */
[----:B------:R-:W3:Y:S02]  /*432b0*/  LDL.LU R28, [R1+0x1c74] ;  /* 0x001c7400011c7983 */ /* 0x000ee40000300800 */
[----:B---3--:R-:W-:Y:S02]  /*432c0*/  F2FP.BF16.PACK_AB R9, R28, R9 ;  /* 0x000000091c09723e */ /* 0x008fe400000010ff */
[----:B------:R-:W4:Y:S02]  /*432d0*/  LDL.LU R28, [R1+0x1c70] ;  /* 0x001c7000011c7983 */ /* 0x000f240000300800 */
[----:B----4-:R-:W-:Y:S02]  /*432e0*/  F2FP.BF16.PACK_AB R13, R28, R13 ;  /* 0x0000000d1c0d723e */ /* 0x010fe400000010ff */
[----:B------:R-:W3:Y:S02]  /*432f0*/  LDL.LU R28, [R1+0x1c6c] ;  /* 0x001c6c00011c7983 */ /* 0x000ee40000300800 */
[----:B---3--:R-:W-:-:S02]  /*43300*/  F2FP.BF16.PACK_AB R6, R28, R6 ;  /* 0x000000061c06723e */ /* 0x008fc400000010ff */
[----:B------:R-:W3:Y:S02]  /*43310*/  LDL.LU R28, [R1+0x1c68] ;  /* 0x001c6800011c7983 */ /* 0x000ee40000300800 */
[----:B---3--:R-:W-:Y:S02]  /*43320*/  F2FP.BF16.PACK_AB R10, R28, R10 ;  /* 0x0000000a1c0a723e */ /* 0x008fe400000010ff */
[----:B------:R-:W3:Y:S02]  /*43330*/  LDL.LU R28, [R1+0x1c64] ;  /* 0x001c6400011c7983 */ /* 0x000ee40000300800 */
[----:B---3--:R-:W-:Y:S02]  /*43340*/  F2FP.BF16.PACK_AB R14, R28, R14 ;  /* 0x0000000e1c0e723e */ /* 0x008fe400000010ff */
[----:B------:R-:W3:Y:S01]  /*43350*/  LDL.LU R28, [R1+0x1c60] ;  /* 0x001c6000011c7983 */ /* 0x000ee20000300800 */
[----:B------:R-:W-:Y:S02]  /*43360*/  F2FP.BF16.PACK_AB R11, R16, R11 ;  /* 0x0000000b100b723e */ /* 0x000fe400000010ff */
[----:B---3--:R-:W-:-:S02]  /*43370*/  F2FP.BF16.PACK_AB R7, R28, R7 ;  /* 0x000000071c07723e */ /* 0x008fc400000010ff */
[----:B------:R-:W5:Y:S01]  /*43380*/  LDL.LU R28, [R1+0x1c5c] ;  /* 0x001c5c00011c7983 */ /* 0x000f620000300800 */
[----:B------:R-:W-:Y:S02]  /*43390*/  F2FP.BF16.PACK_AB R16, R20, R21 ;  /* 0x000000151410723e */ /* 0x000fe400000010ff */
[----:B------:R-:W-:Y:S02]  /*433a0*/  F2FP.BF16.PACK_AB R21, R24, R25 ;  /* 0x000000191815723e */ /* 0x000fe400000010ff */
[----:B------:R-:W-:Y:S02]  /*433b0*/  F2FP.BF16.PACK_AB R15, R17, R15 ;  /* 0x0000000f110f723e */ /* 0x000fe400000010ff */
[----:B------:R-:W-:Y:S02]  /*433c0*/  F2FP.BF16.PACK_AB R17, R29, R26 ;  /* 0x0000001a1d11723e */ /* 0x000fe400000010ff */
[----:B------:R-:W-:Y:S02]  /*433d0*/  F2FP.BF16.PACK_AB R18, R2, R18 ;  /* 0x000000120212723e */ /* 0x000fe400000010ff */
[----:B-----5:R-:W-:-:S02]  /*433e0*/  F2FP.BF16.PACK_AB R20, R28, R27 ;  /* 0x0000001b1c14723e */ /* 0x020fc400000010ff */
[----:B------:R-:W3:Y:S04]  /*433f0*/  LDL.LU R27, [R1+0x224] ;  /* 0x00022400011b7983 */ /* 0x000ee80000300800 */
[----:B------:R-:W4:Y:S04]  /*43400*/  LDL.LU R24, [R1+0x1d4] ;  /* 0x0001d40001187983 */ /* 0x000f280000300800 */
[----:B------:R-:W5:Y:S04]  /*43410*/  LDL.LU R25, [R1+0x1e8] ;  /* 0x0001e80001197983 */ /* 0x000f680000300800 */
[----:B------:R-:W2:Y:S04]  /*43420*/  LDL.LU R26, [R1+0x1f8] ;  /* 0x0001f800011a7983 */ /* 0x000ea80000300800 */
[----:B------:R-:W2:Y:S04]  /*43430*/  LDL.LU R28, [R1+0x244] ;  /* 0x00024400011c7983 */ /* 0x000ea80000300800 */
[----:B------:R-:W2:Y:S04]  /*43440*/  LDL.LU R29, [R1+0x240] ;  /* 0x00024000011d7983 */ /* 0x000ea80000300800 */
[----:B------:R-:W2:Y:S02]  /*43450*/  LDL.LU R2, [R1+0x1c58] ;  /* 0x001c580001027983 */ /* 0x000ea40000300800 */
[----:B--2---:R-:W-:-:S02]  /*43460*/  F2FP.BF16.PACK_AB R22, R2, R22 ;  /* 0x000000160216723e */ /* 0x004fc400000010ff */
[----:B------:R-:W2:Y:S02]  /*43470*/  LDL.LU R2, [R1+0x1c54] ;  /* 0x001c540001027983 */ /* 0x000ea40000300800 */
[----:B--2---:R-:W-:Y:S02]  /*43480*/  F2FP.BF16.PACK_AB R19, R2, R19 ;  /* 0x000000130213723e */ /* 0x004fe400000010ff */
[----:B------:R-:W2:Y:S04]  /*43490*/  LDL.LU R2, [R1+0x1c50] ;  /* 0x001c500001027983 */ /* 0x000ea80000300800 */
[----:B------:R0:W-:Y:S04]  /*434a0*/  STS.128 [R3+0x500], R4 ;  /* 0x0005000403007388 */ /* 0x0001e80000000c00 */
[----:B------:R1:W-:Y:S04]  /*434b0*/  STS.128 [R3+0x180], R8 ;  /* 0x0001800803007388 */ /* 0x0003e80000000c00 */
[----:B------:R0:W-:Y:S04]  /*434c0*/  STS.128 [R3+0x580], R12 ;  /* 0x0005800c03007388 */ /* 0x0001e80000000c00 */
[----:B------:R0:W-:Y:S01]  /*434d0*/  STS.128 [R3+0x200], R16 ;  /* 0x0002001003007388 */ /* 0x0001e20000000c00 */
[----:B--2---:R-:W-:-:S03]  /*434e0*/  F2FP.BF16.PACK_AB R23, R23, R2 ;  /* 0x000000021717723e */ /* 0x004fc600000010ff */
[----:B------:R-:W2:Y:S04]  /*434f0*/  LDL.LU R2, [R1+0x258] ;  /* 0x0002580001027983 */ /* 0x000ea80000300800 */
[----:B0-----:R-:W2:Y:S04]  /*43500*/  LDL.LU R4, [R1+0x1d8] ;  /* 0x0001d80001047983 */ /* 0x001ea80000300800 */
[----:B------:R-:W2:Y:S04]  /*43510*/  LDL.LU R5, [R1+0x1ec] ;  /* 0x0001ec0001057983 */ /* 0x000ea80000300800 */
[----:B------:R-:W2:Y:S04]  /*43520*/  LDL.LU R6, [R1+0x200] ;  /* 0x0002000001067983 */ /* 0x000ea80000300800 */
[----:B------:R-:W2:Y:S04]  /*43530*/  LDL.LU R7, [R1+0x22c] ;  /* 0x00022c0001077983 */ /* 0x000ea80000300800 */
[----:B-1----:R-:W2:Y:S04]  /*43540*/  LDL.LU R8, [R1+0x23c] ;  /* 0x00023c0001087983 */ /* 0x002ea80000300800 */
[----:B------:R-:W2:Y:S04]  /*43550*/  LDL.LU R9, [R1+0x234] ;  /* 0x0002340001097983 */ /* 0x000ea80000300800 */
[----:B------:R-:W3:Y:S04]  /*43560*/  LDL.LU R10, [R1+0x248] ;  /* 0x00024800010a7983 */ /* 0x000ee80000300800 */
[----:B------:R-:W3:Y:S04]  /*43570*/  LDL.LU R11, [R1+0x25c] ;  /* 0x00025c00010b7983 */ /* 0x000ee80000300800 */
[----:B------:R-:W3:Y:S04]  /*43580*/  LDL.LU R12, [R1+0x220] ;  /* 0x00022000010c7983 */ /* 0x000ee80000300800 */
[----:B------:R-:W3:Y:S04]  /*43590*/  LDL.LU R13, [R1+0x228] ;  /* 0x00022800010d7983 */ /* 0x000ee80000300800 */
[----:B------:R-:W3:Y:S04]  /*435a0*/  LDL.LU R14, [R1+0x230] ;  /* 0x00023000010e7983 */ /* 0x000ee80000300800 */
[----:B------:R-:W3:Y:S04]  /*435b0*/  LDL.LU R15, [R1+0x250] ;  /* 0x00025000010f7983 */ /* 0x000ee80000300800 */
[----:B------:R-:W3:Y:S04]  /*435c0*/  LDL.LU R16, [R1+0x1fc] ;  /* 0x0001fc0001107983 */ /* 0x000ee80000300800 */
[----:B------:R-:W4:Y:S04]  /*435d0*/  LDL.LU R17, [R1+0x208] ;  /* 0x0002080001117983 */ /* 0x000f280000300800 */
[----:B------:R-:W4:Y:S04]  /*435e0*/  LDL R18, [R1+0x164] ;  /* 0x0001640001127983 */ /* 0x000f280000100800 */
[----:B------:R-:W5:Y:S04]  /*435f0*/  LDL.LU R19, [R1+0x204] ;  /* 0x0002040001137983 */ /* 0x000f680000300800 */
[----:B------:R0:W-:Y:S04]  /*43600*/  STS.128 [R3+0x600], R20 ;  /* 0x0006001403007388 */ /* 0x0001e80000000c00 */
[----:B0-----:R-:W5:Y:S04]  /*43610*/  LDL.LU R20, [R1+0x1e4] ;  /* 0x0001e40001147983 */ /* 0x001f680000300800 */
[----:B------:R-:W5:Y:S04]  /*43620*/  LDL.LU R21, [R1+0x1f0] ;  /* 0x0001f00001157983 */ /* 0x000f680000300800 */
[----:B------:R-:W5:Y:S04]  /*43630*/  LDL.LU R22, [R1+0x1f4] ;  /* 0x0001f40001167983 */ /* 0x000f680000300800 */
[----:B------:R0:W-:Y:S04]  /*43640*/  STL [R1+0x1be0], R23 ;  /* 0x001be01701007387 */ /* 0x0001e80000100800 */
[----:B0-----:R-:W5:Y:S01]  /*43650*/  LDL.LU R23, [R1+0x1dc] ;  /* 0x0001dc0001177983 */ /* 0x001f620000300800 */
[----:B--2---:R-:W-:-:S02]  /*43660*/  F2FP.BF16.PACK_AB R8, R8, R9 ;  /* 0x000000090808723e */ /* 0x004fc400000010ff */
[----:B------:R-:W-:Y:S02]  /*43670*/  F2FP.BF16.PACK_AB R9, R28, R29 ;  /* 0x0000001d1c09723e */ /* 0x000fe400000010ff */
[----:B---3--:R-:W-:Y:S01]  /*43680*/  F2FP.BF16.PACK_AB R26, R16, R26 ;  /* 0x0000001a101a723e */ /* 0x008fe200000010ff */
[----:B----4-:R-:W-:Y:S02]  /*43690*/  IMAD.IADD R16, R18, 0x1, -R17 ;  /* 0x0000000112107824 */ /* 0x010fe400078e0a11 */
[----:B------:R-:W2:Y:S01]  /*436a0*/  LDL.LU R18, [R1+0x254] ;  /* 0x0002540001127983 */ /* 0x000ea20000300800 */
[----:B-----5:R-:W-:-:S03]  /*436b0*/  IADD3 R17, R0, -R19, RZ ;  /* 0x8000001300117210 */ /* 0x020fc60007ffe0ff */
[----:B------:R-:W2:Y:S04]  /*436c0*/  LDL.LU R19, [R1+0x24c] ;  /* 0x00024c0001137983 */ /* 0x000ea80000300800 */
[----:B------:R-:W3:Y:S04]  /*436d0*/  LDL.LU R28, [R1+0x26c] ;  /* 0x00026c00011c7983 */ /* 0x000ee80000300800 */
[----:B------:R-:W3:Y:S01]  /*436e0*/  LDL.LU R29, [R1+0x268] ;  /* 0x00026800011d7983 */ /* 0x000ee20000300800 */
[----:B------:R-:W-:Y:S02]  /*436f0*/  FADD R16, R16, -1 ;  /* 0xbf80000010107421 */ /* 0x000fe40000000000 */
[----:B------:R-:W-:Y:S01]  /*43700*/  FADD R17, R17, -1 ;  /* 0xbf80000011117421 */ /* 0x000fe20000000000 */
[----:B------:R-:W-:-:S02]  /*43710*/  F2FP.BF16.PACK_AB R27, R13, R27 ;  /* 0x0000001b0d1b723e */ /* 0x000fc400000010ff */
[----:B------:R-:W-:Y:S02]  /*43720*/  F2FP.BF16.PACK_AB R4, R20, R4 ;  /* 0x000000041404723e */ /* 0x000fe400000010ff */
[----:B------:R-:W-:Y:S02]  /*43730*/  MOV R20, 0x3dc6b27f ;  /* 0x3dc6b27f00147802 */ /* 0x000fe40000000f00 */
[----:B------:R-:W-:Y:S02]  /*43740*/  F2FP.BF16.PACK_AB R25, R21, R25 ;  /* 0x000000191519723e */ /* 0x000fe400000010ff */
[----:B------:R-:W-:Y:S02]  /*43750*/  F2FP.BF16.PACK_AB R6, R12, R6 ;  /* 0x000000060c06723e */ /* 0x000fe400000010ff */
[----:B------:R-:W-:Y:S01]  /*43760*/  F2FP.BF16.PACK_AB R5, R22, R5 ;  /* 0x000000051605723e */ /* 0x000fe200000010ff */
[----:B------:R-:W-:Y:S01]  /*43770*/  FFMA.FTZ R12, R16, R20, -0.16845393180847167969 ;  /* 0xbe2c7f30100c7423 */ /* 0x000fe20000010014 */
[----:B------:R-:W-:Y:S01]  /*43780*/  F2FP.BF16.PACK_AB R11, R11, R2 ;  /* 0x000000020b0b723e */ /* 0x000fe200000010ff */
[----:B------:R-:W4:Y:S01]  /*43790*/  LDL.LU R22, [R1+0x260] ;  /* 0x0002600001167983 */ /* 0x000f220000300800 */
[----:B------:R-:W-:Y:S01]  /*437a0*/  FFMA.FTZ R13, R17, R20, -0.16845393180847167969 ;  /* 0xbe2c7f30110d7423 */ /* 0x000fe20000010014 */
[----:B------:R-:W-:-:S02]  /*437b0*/  F2FP.BF16.PACK_AB R7, R14, R7 ;  /* 0x000000070e07723e */ /* 0x000fc400000010ff */
[----:B------:R-:W5:Y:S01]  /*437c0*/  LDL.LU R2, [R1+0x28c] ;  /* 0x00028c0001027983 */ /* 0x000f620000300800 */
[----:B------:R-:W-:-:S03]  /*437d0*/  F2FP.BF16.PACK_AB R10, R15, R10 ;  /* 0x0000000a0f0a723e */ /* 0x000fc600000010ff */
[----:B------:R-:W4:Y:S01]  /*437e0*/  LDL.LU R20, [R1+0x2a4] ;  /* 0x0002a40001147983 */ /* 0x000f220000300800 */
[----:B------:R-:W-:-:S03]  /*437f0*/  F2FP.BF16.PACK_AB R24, R23, R24 ;  /* 0x000000181718723e */ /* 0x000fc600000010ff */
[----:B------:R-:W4:Y:S01]  /*43800*/  LDL.LU R14, [R1+0x2a0] ;  /* 0x0002a000010e7983 */ /* 0x000f220000300800 */
[----:B------:R-:W-:-:S03]  /*43810*/  FFMA.FTZ R12, R16, R12, 0.1716887056827545166 ;  /* 0x3e2fcf2a100c7423 */ /* 0x000fc6000001000c */
[----:B------:R-:W4:Y:S04]  /*43820*/  LDL.LU R15, [R1+0x2b4] ;  /* 0x0002b400010f7983 */ /* 0x000f280000300800 */
[----:B------:R0:W-:Y:S01]  /*43830*/  STS.128 [R3+0x280], R24 ;  /* 0x0002801803007388 */ /* 0x0001e20000000c00 */
[----:B------:R-:W-:-:S03]  /*43840*/  FFMA.FTZ R12, R16, R12, -0.17900948226451873779 ;  /* 0xbe374e43100c7423 */ /* 0x000fc6000001000c */
[----:B------:R-:W-:Y:S01]  /*43850*/  STS.128 [R3+0x680], R4 ;  /* 0x0006800403007388 */ /* 0x000fe20000000c00 */
[----:B------:R-:W-:-:S03]  /*43860*/  FFMA.FTZ R12, R16, R12, 0.20512372255325317383 ;  /* 0x3e520bf4100c7423 */ /* 0x000fc6000001000c */
[----:B------:R-:W-:Y:S04]  /*43870*/  STS.128 [R3+0x300], R8 ;  /* 0x0003000803007388 */ /* 0x000fe80000000c00 */
[----:B0-----:R-:W4:Y:S04]  /*43880*/  LDL.LU R27, [R1+0x264] ;  /* 0x00026400011b7983 */ /* 0x001f280000300800 */
[----:B------:R-:W4:Y:S04]  /*43890*/  LDL.LU R26, [R1+0x2a8] ;  /* 0x0002a800011a7983 */ /* 0x000f280000300800 */
[----:B------:R0:W-:Y:S04]  /*438a0*/  STL [R1+0x1bdc], R24 ;  /* 0x001bdc1801007387 */ /* 0x0001e80000100800 */
[----:B0-----:R-:W4:Y:S04]  /*438b0*/  LDL.LU R24, [R1+0x288] ;  /* 0x0002880001187983 */ /* 0x001f280000300800 */
[----:B------:R0:W-:Y:S04]  /*438c0*/  STL [R1+0x1bd8], R25 ;  /* 0x001bd81901007387 */ /* 0x0001e80000100800 */
[----:B0-----:R-:W4:Y:S04]  /*438d0*/  LDL.LU R25, [R1+0x2b0] ;  /* 0x0002b00001197983 */ /* 0x001f280000300800 */
[----:B------:R-:W4:Y:S04]  /*438e0*/  LDL.LU R5, [R1+0x274] ;  /* 0x0002740001057983 */ /* 0x000f280000300800 */
[----:B------:R-:W4:Y:S04]  /*438f0*/  LDL.LU R6, [R1+0x270] ;  /* 0x0002700001067983 */ /* 0x000f280000300800 */
[----:B------:R-:W4:Y:S04]  /*43900*/  LDL.LU R7, [R1+0x284] ;  /* 0x0002840001077983 */ /* 0x000f280000300800 */
[----:B------:R-:W5:Y:S04]  /*43910*/  LDL.LU R9, [R1+0x280] ;  /* 0x0002800001097983 */ /* 0x000f680000300800 */
[----:B------:R-:W4:Y:S04]  /*43920*/  LDL.LU R10, [R1+0x298] ;  /* 0x00029800010a7983 */ /* 0x000f280000300800 */
[----:B------:R-:W4:Y:S04]  /*43930*/  LDL.LU R11, [R1+0x290] ;  /* 0x00029000010b7983 */ /* 0x000f280000300800 */
[----:B------:R-:W4:Y:S01]  /*43940*/  LDL.LU R21, [R1+0x158] ;  /* 0x0001580001157983 */ /* 0x000f220000300800 */
[----:B--2---:R-:W-:Y:S01]  /*43950*/  F2FP.BF16.PACK_AB R4, R18, R19 ;  /* 0x000000131204723e */ /* 0x004fe200000010ff */
[----:B------:R-:W-:Y:S01]  /*43960*/  FFMA.FTZ R19, R16, R12, -0.24046532809734344482 ;  /* 0xbe763c8b10137423 */ /* 0x000fe2000001000c */
[----:B---3--:R-:W-:-:S02]  /*43970*/  F2FP.BF16.PACK_AB R8, R28, R29 ;  /* 0x0000001d1c08723e */ /* 0x008fc400000010ff */
[----:B------:R-:W2:Y:S04]  /*43980*/  LDL.LU R29, [R1+0x21c] ;  /* 0x00021c00011d7983 */ /* 0x000ea80000300800 */
[----:B------:R-:W3:Y:S04]  /*43990*/  LDL.LU R28, [R1+0x14c] ;  /* 0x00014c00011c7983 */ /* 0x000ee80000300800 */
[----:B------:R-:W2:Y:S04]  /*439a0*/  LDL.LU R23, [R1+0x148] ;  /* 0x0001480001177983 */ /* 0x000ea80000300800 */
[----:B------:R-:W4:Y:S01]  /*439b0*/  LDL.LU R12, [R1+0x27c] ;  /* 0x00027c00010c7983 */ /* 0x000f220000300800 */
[----:B------:R-:W-:-:S04]  /*439c0*/  FFMA.FTZ R13, R17, R13, 0.1716887056827545166 ;  /* 0x3e2fcf2a110d7423 */ /* 0x000fc8000001000d */
[----:B------:R-:W-:-:S04]  /*439d0*/  FFMA.FTZ R13, R17, R13, -0.17900948226451873779 ;  /* 0xbe374e43110d7423 */ /* 0x000fc8000001000d */
[----:B------:R-:W-:-:S04]  /*439e0*/  FFMA.FTZ R13, R17, R13, 0.20512372255325317383 ;  /* 0x3e520bf4110d7423 */ /* 0x000fc8000001000d */
[----:B------:R-:W-:Y:S02]  /*439f0*/  FFMA.FTZ R18, R17, R13, -0.24046532809734344482 ;  /* 0xbe763c8b11127423 */ /* 0x000fe4000001000d */
[----:B------:R-:W2:Y:S01]  /*43a00*/  LDL.LU R13, [R1+0x294] ;  /* 0x00029400010d7983 */ /* 0x000ea20000300800 */
[----:B-----5:R-:W-:Y:S02]  /*43a10*/  F2FP.BF16.PACK_AB R9, R2, R9 ;  /* 0x000000090209723e */ /* 0x020fe400000010ff */
[----:B----4-:R-:W-:Y:S02]  /*43a20*/  F2FP.BF16.PACK_AB R12, R12, R5 ;  /* 0x000000050c0c723e */ /* 0x010fe400000010ff */
[----:B------:R-:W-:Y:S02]  /*43a30*/  F2FP.BF16.PACK_AB R5, R27, R22 ;  /* 0x000000161b05723e */ /* 0x000fe400000010ff */
[----:B------:R-:W3:Y:S04]  /*43a40*/  LDL.LU R27, [R1+0x218] ;  /* 0x00021800011b7983 */ /* 0x000ee80000300800 */
[----:B------:R-:W4:Y:S04]  /*43a50*/  LDL.LU R22, [R1+0x214] ;  /* 0x0002140001167983 */ /* 0x000f280000300800 */
[----:B------:R-:W5:Y:S01]  /*43a60*/  LDL.LU R2, [R1+0x1c4c] ;  /* 0x001c4c0001027983 */ /* 0x000f620000300800 */
[----:B--2---:R-:W-:-:S03]  /*43a70*/  F2FP.BF16.PACK_AB R13, R13, R24 ;  /* 0x000000180d0d723e */ /* 0x004fc600000010ff */
[----:B------:R-:W2:Y:S01]  /*43a80*/  LDL.LU R24, [R1+0x164] ;  /* 0x0001640001187983 */ /* 0x000ea20000300800 */
[----:B-----5:R-:W-:-:S03]  /*43a90*/  F2FP.BF16.PACK_AB R6, R2, R6 ;  /* 0x000000060206723e */ /* 0x020fc600000010ff */
[----:B------:R-:W5:Y:S02]  /*43aa0*/  LDL.LU R2, [R1+0x1c48] ;  /* 0x001c480001027983 */ /* 0x000f640000300800 */
[----:B-----5:R-:W-:Y:S02]  /*43ab0*/  F2FP.BF16.PACK_AB R10, R2, R10 ;  /* 0x0000000a020a723e */ /* 0x020fe400000010ff */
[----:B------:R-:W5:Y:S01]  /*43ac0*/  LDL.LU R2, [R1+0x1c44] ;  /* 0x001c440001027983 */ /* 0x000f620000300800 */
[----:B------:R-:W-:Y:S02]  /*43ad0*/  F2FP.BF16.PACK_AB R7, R11, R7 ;  /* 0x000000070b07723e */ /* 0x000fe400000010ff */
[----:B------:R-:W-:Y:S02]  /*43ae0*/  F2FP.BF16.PACK_AB R14, R20, R14 ;  /* 0x0000000e140e723e */ /* 0x000fe400000010ff */
[----:B------:R-:W-:Y:S02]  /*43af0*/  F2FP.BF16.PACK_AB R11, R25, R26 ;  /* 0x0000001a190b723e */ /* 0x000fe400000010ff */
[----:B-----5:R-:W-:-:S02]  /*43b00*/  F2FP.BF16.PACK_AB R15, R15, R2 ;  /* 0x000000020f0f723e */ /* 0x020fc400000010ff */
[----:B------:R-:W5:Y:S04]  /*43b10*/  LDL.LU R2, [R1+0x1c40] ;  /* 0x001c400001027983 */ /* 0x000f680000300800 */
[----:B------:R-:W-:Y:S04]  /*43b20*/  STS.128 [R3+0x700], R4 ;  /* 0x0007000403007388 */ /* 0x000fe80000000c00 */
[----:B------:R-:W-:Y:S04]  /*43b30*/  STS.128 [R3+0x380], R8 ;  /* 0x0003800803007388 */ /* 0x000fe80000000c00 */
[----:B------:R0:W-:Y:S02]  /*43b40*/  STS.128 [R3+0x780], R12 ;  /* 0x0007800c03007388 */ /* 0x0001e40000000c00 */
[----:B0-----:R-:W-:-:S02]  /*43b50*/  IADD3 R3, R21, -R29, RZ ;  /* 0x8000001d15037210 */ /* 0x001fc40007ffe0ff */
[----:B------:R-:W5:Y:S04]  /*43b60*/  LDL.LU R12, [R1+0x2cc] ;  /* 0x0002cc00010c7983 */ /* 0x000f680000300800 */
[----:B------:R-:W5:Y:S04]  /*43b70*/  LDL.LU R13, [R1+0x2c8] ;  /* 0x0002c800010d7983 */ /* 0x000f680000300800 */
[----:B------:R-:W5:Y:S01]  /*43b80*/  LDL.LU R14, [R1+0x2c4] ;  /* 0x0002c400010e7983 */ /* 0x000f620000300800 */
[----:B---3--:R-:W-:-:S03]  /*43b90*/  IADD3 R8, R28, -R27, RZ ;  /* 0x8000001b1c087210 */ /* 0x008fc60007ffe0ff */
[----:B------:R-:W3:Y:S04]  /*43ba0*/  LDL.LU R15, [R1+0x2c0] ;  /* 0x0002c000010f7983 */ /* 0x000ee80000300800 */
[----:B------:R-:W3:Y:S04]  /*43bb0*/  LDL.LU R11, [R1+0x2bc] ;  /* 0x0002bc00010b7983 */ /* 0x000ee80000300800 */
[----:B------:R-:W3:Y:S04]  /*43bc0*/  LDL.LU R25, [R1+0x2b8] ;  /* 0x0002b80001197983 */ /* 0x000ee80000300800 */
[----:B------:R-:W3:Y:S04]  /*43bd0*/  LDL.LU R26, [R1+0x238] ;  /* 0x00023800011a7983 */ /* 0x000ee80000300800 */
[----:B------:R-:W3:Y:S01]  /*43be0*/  LDL.LU R27, [R1+0x20c] ;  /* 0x00020c00011b7983 */ /* 0x000ee20000300800 */
[----:B----4-:R-:W-:-:S02]  /*43bf0*/  IMAD.IADD R7, R23, 0x1, -R22 ;  /* 0x0000000117077824 */ /* 0x010fc400078e0a16 */
[----:B------:R-:W-:Y:S02]  /*43c00*/  IMAD.MOV.U32 R20, RZ, RZ, 0x3dc6b27f ;  /* 0x3dc6b27fff147424 */ /* 0x000fe400078e00ff */
[----:B------:R-:W-:Y:S02]  /*43c10*/  FFMA.FTZ R19, R16, R19, 0.28857114911079406738 ;  /* 0x3e93bf9910137423 */ /* 0x000fe40000010013 */
[----:B------:R-:W-:Y:S01]  /*43c20*/  FFMA.FTZ R18, R17, R18, 0.28857114911079406738 ;  /* 0x3e93bf9911127423 */ /* 0x000fe20000010012 */
[----:B--2---:R-:W-:Y:S02]  /*43c30*/  ISETP.GE.U32.AND P1, PT, R24, 0x7f800000, PT ;  /* 0x7f8000001800780c */ /* 0x004fe40003f26070 */
[----:B------:R-:W-:Y:S02]  /*43c40*/  ISETP.GE.U32.AND P5, PT, R0, 0x7f800000, PT ;  /* 0x7f8000000000780c */ /* 0x000fe40003fa6070 */
[----:B------:R-:W-:Y:S02]  /*43c50*/  FSETP.NEU.AND P2, PT, R24, RZ, PT ;  /* 0x000000ff1800720b */ /* 0x000fe40003f4d000 */
[----:B------:R-:W-:-:S02]  /*43c60*/  ISETP.GE.U32.AND P4, PT, R21, 0x7f800000, PT ;  /* 0x7f8000001500780c */ /* 0x000fc40003f86070 */
[----:B------:R-:W-:Y:S01]  /*43c70*/  ISETP.GE.U32.AND P3, PT, R28, 0x7f800000, PT ;  /* 0x7f8000001c00780c */ /* 0x000fe20003f66070 */
[----:B------:R-:W-:Y:S01]  /*43c80*/  BAR.SYNC.DEFER_BLOCKING 0x0 ;  /* 0x0000000000007b1d */ /* 0x000fe20000010000 */
[----:B-----5:R-:W-:-:S04]  /*43c90*/  IADD3 R29, R2, -0x3f3504f3, RZ ;  /* 0xc0cafb0d021d7810 */ /* 0x020fc80007ffe0ff */
[----:B------:R-:W-:-:S04]  /*43ca0*/  LOP3.LUT R29, R29, 0xff800000, RZ, 0xc0, !PT ;  /* 0xff8000001d1d7812 */ /* 0x000fc800078ec0ff */
[----:B------:R-:W-:Y:S02]  /*43cb0*/  IADD3 R6, R2, -R29, RZ ;  /* 0x8000001d02067210 */ /* 0x000fe40007ffe0ff */
[----:B------:R-:W2:Y:S01]  /*43cc0*/  LDL R29, [R1+0x32c] ;  /* 0x00032c00011d7983 */ /* 0x000ea20000100800 */
[----:B------:R-:W-:Y:S02]  /*43cd0*/  FADD R3, R3, -1 ;  /* 0xbf80000003037421 */ /* 0x000fe40000000000 */
[----:B------:R-:W-:Y:S01]  /*43ce0*/  FADD R7, R7, -1 ;  /* 0xbf80000007077421 */ /* 0x000fe20000000000 */
[----:B------:R-:W4:Y:S01]  /*43cf0*/  LDL.LU R22, [R1+0x1e0] ;  /* 0x0001e00001167983 */ /* 0x000f220000300800 */
[-C--:B------:R-:W-:Y:S02]  /*43d00*/  FFMA.FTZ R5, R3, R20.reuse, -0.16845393180847167969 ;  /* 0xbe2c7f3003057423 */ /* 0x080fe40000010014 */
[----:B------:R-:W-:Y:S02]  /*43d10*/  FFMA.FTZ R4, R7, R20, -0.16845393180847167969 ;  /* 0xbe2c7f3007047423 */ /* 0x000fe40000010014 */
[----:B------:R-:W-:-:S02]  /*43d20*/  FFMA.FTZ R5, R3, R5, 0.1716887056827545166 ;  /* 0x3e2fcf2a03057423 */ /* 0x000fc40000010005 */
[----:B------:R-:W-:Y:S02]  /*43d30*/  FFMA.FTZ R4, R7, R4, 0.1716887056827545166 ;  /* 0x3e2fcf2a07047423 */ /* 0x000fe40000010004 */
[----:B------:R-:W-:Y:S02]  /*43d40*/  FFMA.FTZ R5, R3, R5, -0.17900948226451873779 ;  /* 0xbe374e4303057423 */ /* 0x000fe40000010005 */
[----:B------:R-:W-:Y:S02]  /*43d50*/  FFMA.FTZ R4, R7, R4, -0.17900948226451873779 ;  /* 0xbe374e4307047423 */ /* 0x000fe40000010004 */
[----:B------:R-:W-:Y:S02]  /*43d60*/  FFMA.FTZ R5, R3, R5, 0.20512372255325317383 ;  /* 0x3e520bf403057423 */ /* 0x000fe40000010005 */
[----:B------:R-:W-:Y:S02]  /*43d70*/  FFMA.FTZ R4, R7, R4, 0.20512372255325317383 ;  /* 0x3e520bf407047423 */ /* 0x000fe40000010004 */
[----:B------:R-:W-:-:S02]  /*43d80*/  FFMA.FTZ R5, R3, R5, -0.24046532809734344482 ;  /* 0xbe763c8b03057423 */ /* 0x000fc40000010005 */
[----:B------:R-:W-:Y:S02]  /*43d90*/  FADD R8, R8, -1 ;  /* 0xbf80000008087421 */ /* 0x000fe40000000000 */
[----:B------:R-:W-:Y:S02]  /*43da0*/  FFMA.FTZ R4, R7, R4, -0.24046532809734344482 ;  /* 0xbe763c8b07047423 */ /* 0x000fe40000010004 */
[----:B------:R-:W-:Y:S02]  /*43db0*/  FFMA.FTZ R5, R3, R5, 0.28857114911079406738 ;  /* 0x3e93bf9903057423 */ /* 0x000fe40000010005 */
[----:B------:R-:W-:Y:S02]  /*43dc0*/  FFMA.FTZ R9, R8, R20, -0.16845393180847167969 ;  /* 0xbe2c7f3008097423 */ /* 0x000fe40000010014 */
[----:B------:R-:W-:Y:S02]  /*43dd0*/  FFMA.FTZ R4, R7, R4, 0.28857114911079406738 ;  /* 0x3e93bf9907047423 */ /* 0x000fe40000010004 */
[----:B------:R-:W-:-:S02]  /*43de0*/  FFMA.FTZ R5, R3, R5, -0.36067417263984680176 ;  /* 0xbeb8aa4903057423 */ /* 0x000fc40000010005 */
[----:B------:R-:W-:Y:S02]  /*43df0*/  FFMA.FTZ R19, R16, R19, -0.36067417263984680176 ;  /* 0xbeb8aa4910137423 */ /* 0x000fe40000010013 */
[----:B------:R-:W-:Y:S02]  /*43e00*/  FADD R6, R6, -1 ;  /* 0xbf80000006067421 */ /* 0x000fe40000000000 */
[----:B------:R-:W-:Y:S02]  /*43e10*/  FFMA.FTZ R9, R8, R9, 0.1716887056827545166 ;  /* 0x3e2fcf2a08097423 */ /* 0x000fe40000010009 */
[----:B------:R-:W-:Y:S02]  /*43e20*/  FFMA.FTZ R4, R7, R4, -0.36067417263984680176 ;  /* 0xbeb8aa4907047423 */ /* 0x000fe40000010004 */
[----:B------:R-:W-:Y:S02]  /*43e30*/  FFMA.FTZ R5, R3, R5, 0.48089820146560668945 ;  /* 0x3ef6384a03057423 */ /* 0x000fe40000010005 */
[----:B------:R-:W-:-:S02]  /*43e40*/  FFMA.FTZ R18, R17, R18, -0.36067417263984680176 ;  /* 0xbeb8aa4911127423 */ /* 0x000fc40000010012 */
[----:B------:R-:W-:Y:S02]  /*43e50*/  FFMA.FTZ R19, R16, R19, 0.48089820146560668945 ;  /* 0x3ef6384a10137423 */ /* 0x000fe40000010013 */
[----:B------:R-:W-:Y:S02]  /*43e60*/  FFMA.FTZ R10, R6, R20, -0.16845393180847167969 ;  /* 0xbe2c7f30060a7423 */ /* 0x000fe40000010014 */
[----:B------:R-:W-:Y:S02]  /*43e70*/  FFMA.FTZ R9, R8, R9, -0.17900948226451873779 ;  /* 0xbe374e4308097423 */ /* 0x000fe40000010009 */
[----:B------:R-:W-:Y:S02]  /*43e80*/  FFMA.FTZ R4, R7, R4, 0.48089820146560668945 ;  /* 0x3ef6384a07047423 */ /* 0x000fe40000010004 */
[----:B------:R-:W-:Y:S02]  /*43e90*/  FFMA.FTZ R5, R3, R5, -0.72134751081466674805 ;  /* 0xbf38aa3b03057423 */ /* 0x000fe40000010005 */
[----:B------:R-:W-:-:S02]  /*43ea0*/  FFMA.FTZ R18, R17, R18, 0.48089820146560668945 ;  /* 0x3ef6384a11127423 */ /* 0x000fc40000010012 */
[----:B------:R-:W-:Y:S02]  /*43eb0*/  FFMA.FTZ R19, R16, R19, -0.72134751081466674805 ;  /* 0xbf38aa3b10137423 */ /* 0x000fe40000010013 */
[----:B------:R-:W-:Y:S02]  /*43ec0*/  FFMA.FTZ R10, R6, R10, 0.1716887056827545166 ;  /* 0x3e2fcf2a060a7423 */ /* 0x000fe4000001000a */
[----:B------:R-:W-:Y:S02]  /*43ed0*/  FFMA.FTZ R9, R8, R9, 0.20512372255325317383 ;  /* 0x3e520bf408097423 */ /* 0x000fe40000010009 */
[----:B------:R-:W-:Y:S02]  /*43ee0*/  FFMA.FTZ R4, R7, R4, -0.72134751081466674805 ;  /* 0xbf38aa3b07047423 */ /* 0x000fe40000010004 */
[----:B------:R-:W-:Y:S02]  /*43ef0*/  FMUL R5, R3, R5 ;  /* 0x0000000503057220 */ /* 0x000fe40000400000 */
[----:B------:R-:W-:-:S02]  /*43f00*/  FFMA.FTZ R18, R17, R18, -0.72134751081466674805 ;  /* 0xbf38aa3b11127423 */ /* 0x000fc40000010012 */
[----:B------:R-:W-:Y:S02]  /*43f10*/  FMUL R19, R16, R19 ;  /* 0x0000001310137220 */ /* 0x000fe40000400000 */
[----:B------:R-:W-:Y:S02]  /*43f20*/  FFMA.FTZ R10, R6, R10, -0.17900948226451873779 ;  /* 0xbe374e43060a7423 */ /* 0x000fe4000001000a */
[----:B------:R-:W-:Y:S02]  /*43f30*/  FFMA.FTZ R9, R8, R9, -0.24046532809734344482 ;  /* 0xbe763c8b08097423 */ /* 0x000fe40000010009 */
[----:B------:R-:W-:Y:S02]  /*43f40*/  FMUL R4, R7, R4 ;  /* 0x0000000407047220 */ /* 0x000fe40000400000 */
[----:B------:R-:W-:Y:S02]  /*43f50*/  FMUL R5, R3, R5 ;  /* 0x0000000503057220 */ /* 0x000fe40000400000 */
[----:B------:R-:W-:-:S02]  /*43f60*/  FMUL R18, R17, R18 ;  /* 0x0000001211127220 */ /* 0x000fc40000400000 */
[----:B------:R-:W-:Y:S02]  /*43f70*/  FMUL R19, R16, R19 ;  /* 0x0000001310137220 */ /* 0x000fe40000400000 */
[----:B------:R-:W-:Y:S02]  /*43f80*/  FFMA.FTZ R10, R6, R10, 0.20512372255325317383 ;  /* 0x3e520bf4060a7423 */ /* 0x000fe4000001000a */
[----:B------:R-:W-:Y:S02]  /*43f90*/  FFMA.FTZ R9, R8, R9, 0.28857114911079406738 ;  /* 0x3e93bf9908097423 */ /* 0x000fe40000010009 */
[----:B------:R-:W-:Y:S02]  /*43fa0*/  FMUL R4, R7, R4 ;  /* 0x0000000407047220 */ /* 0x000fe40000400000 */
[----:B------:R-:W-:Y:S01]  /*43fb0*/  FFMA.FTZ R5, R3, 1.4426950216293334961, R5 ;  /* 0x3fb8aa3b03057823 */ /* 0x000fe20000010005 */
[----:B------:R-:W-:Y:S01]  /*43fc0*/  @P1 MOV R3, 0x7f800000 ;  /* 0x7f80000000031802 */ /* 0x000fe20000000f00 */
[----:B------:R-:W-:-:S02]  /*43fd0*/  FMUL R18, R17, R18 ;  /* 0x0000001211127220 */ /* 0x000fc40000400000 */
[----:B------:R-:W-:Y:S02]  /*43fe0*/  FFMA.FTZ R19, R16, 1.4426950216293334961, R19 ;  /* 0x3fb8aa3b10137823 */ /* 0x000fe40000010013 */
[----:B------:R-:W-:Y:S02]  /*43ff0*/  FFMA.FTZ R10, R6, R10, -0.24046532809734344482 ;  /* 0xbe763c8b060a7423 */ /* 0x000fe4000001000a */
[----:B------:R-:W-:Y:S02]  /*44000*/  FFMA.FTZ R9, R8, R9, -0.36067417263984680176 ;  /* 0xbeb8aa4908097423 */ /* 0x000fe40000010009 */
[----:B------:R-:W-:Y:S02]  /*44010*/  FFMA.FTZ R4, R7, 1.4426950216293334961, R4 ;  /* 0x3fb8aa3b07047823 */ /* 0x000fe40000010004 */
[----:B------:R-:W-:Y:S02]  /*44020*/  FFMA.FTZ R18, R17, 1.4426950216293334961, R18 ;  /* 0x3fb8aa3b11127823 */ /* 0x000fe40000010012 */
[----:B------:R-:W-:-:S02]  /*44030*/  FADD R19, R12, R19 ;  /* 0x000000130c137221 */ /* 0x000fc40000000000 */
[----:B------:R-:W-:Y:S02]  /*44040*/  FFMA.FTZ R10, R6, R10, 0.28857114911079406738 ;  /* 0x3e93bf99060a7423 */ /* 0x000fe4000001000a */
[----:B------:R-:W-:Y:S02]  /*44050*/  @P1 FFMA.FTZ R19, R24, R3, +INF ;  /* 0x7f80000018131423 */ /* 0x000fe40000010003 */
[----:B------:R-:W-:Y:S02]  /*44060*/  FFMA.FTZ R9, R8, R9, 0.48089820146560668945 ;  /* 0x3ef6384a08097423 */ /* 0x000fe40000010009 */
[----:B---3--:R-:W-:Y:S02]  /*44070*/  FADD R11, R11, R4 ;  /* 0x000000040b0b7221 */ /* 0x008fe40000000000 */
[----:B------:R-:W-:Y:S02]  /*44080*/  @P5 IMAD.MOV.U32 R3, RZ, RZ, 0x7f800000 ;  /* 0x7f800000ff035424 */ /* 0x000fe400078e00ff */
[----:B------:R-:W-:-:S02]  /*44090*/  FADD R18, R13, R18 ;  /* 0x000000120d127221 */ /* 0x000fc40000000000 */
[----:B------:R-:W-:Y:S02]  /*440a0*/  FFMA.FTZ R10, R6, R10, -0.36067417263984680176 ;  /* 0xbeb8aa49060a7423 */ /* 0x000fe4000001000a */
[----:B------:R-:W-:Y:S01]  /*440b0*/  FADD R13, R14, R5 ;  /* 0x000000050e0d7221 */ /* 0x000fe20000000000 */
[----:B------:R-:W-:Y:S01]  /*440c0*/  FSEL R5, R19, -INF , P2 ;  /* 0xff80000013057808 */ /* 0x000fe20001000000 */
[----:B------:R-:W-:Y:S01]  /*440d0*/  FFMA.FTZ R9, R8, R9, -0.72134751081466674805 ;  /* 0xbf38aa3b08097423 */ /* 0x000fe20000010009 */
[----:B------:R-:W-:Y:S01]  /*440e0*/  ISETP.GE.U32.AND P2, PT, R23, 0x7f800000, PT ;  /* 0x7f8000001700780c */ /* 0x000fe20003f46070 */
[C---:B------:R-:W-:Y:S01]  /*440f0*/  @P5 FFMA.FTZ R18, R0.reuse, R3, +INF ;  /* 0x7f80000000125423 */ /* 0x040fe20000010003 */
[----:B------:R-:W-:Y:S01]  /*44100*/  FSETP.NEU.AND P1, PT, R0, RZ, PT ;  /* 0x000000ff0000720b */ /* 0x000fe20003f2d000 */
[----:B------:R-:W-:Y:S01]  /*44110*/  FFMA.FTZ R10, R6, R10, 0.48089820146560668945 ;  /* 0x3ef6384a060a7423 */ /* 0x000fe2000001000a */
[----:B------:R-:W3:Y:S01]  /*44120*/  LDL.LU R0, [R1+0x1c3c] ;  /* 0x001c3c0001007983 */ /* 0x000ee20000300800 */
[----:B------:R-:W-:Y:S01]  /*44130*/  FMUL R9, R8, R9 ;  /* 0x0000000908097220 */ /* 0x000fe20000400000 */
[----:B------:R-:W-:-:S02]  /*44140*/  ISETP.GE.U32.AND P6, PT, R2, 0x7f800000, PT ;  /* 0x7f8000000200780c */ /* 0x000fc40003fc6070 */
[----:B------:R0:W-:Y:S01]  /*44150*/  STL [R1+0x348], R5 ;  /* 0x0003480501007387 */ /* 0x0001e20000100800 */
[----:B------:R-:W-:Y:S02]  /*44160*/  FFMA.FTZ R10, R6, R10, -0.72134751081466674805 ;  /* 0xbf38aa3b060a7423 */ /* 0x000fe4000001000a */
[----:B------:R-:W-:Y:S01]  /*44170*/  FMUL R9, R8, R9 ;  /* 0x0000000908097220 */ /* 0x000fe20000400000 */
[----:B------:R-:W-:Y:S01]  /*44180*/  @P3 MOV R7, 0x7f800000 ;  /* 0x7f80000000073802 */ /* 0x000fe20000000f00 */
[----:B------:R-:W-:Y:S02]  /*44190*/  FMUL R10, R6, R10 ;  /* 0x0000000a060a7220 */ /* 0x000fe40000400000 */
[----:B------:R-:W-:Y:S02]  /*441a0*/  FFMA.FTZ R9, R8, 1.4426950216293334961, R9 ;  /* 0x3fb8aa3b08097823 */ /* 0x000fe40000010009 */
[----:B------:R-:W-:Y:S02]  /*441b0*/  FMUL R10, R6, R10 ;  /* 0x0000000a060a7220 */ /* 0x000fe40000400000 */
[----:B------:R-:W-:-:S02]  /*441c0*/  FADD R12, R15, R9 ;  /* 0x000000090f0c7221 */ /* 0x000fc40000000000 */
[----:B------:R-:W-:Y:S02]  /*441d0*/  @P3 FFMA.FTZ R12, R28, R7, +INF ;  /* 0x7f8000001c0c3423 */ /* 0x000fe40000010007 */
[----:B------:R-:W-:-:S04]  /*441e0*/  FFMA.FTZ R10, R6, 1.4426950216293334961, R10 ;  /* 0x3fb8aa3b060a7823 */ /* 0x000fc8000001000a */
[----:B------:R-:W-:Y:S01]  /*441f0*/  FADD R9, R25, R10 ;  /* 0x0000000a19097221 */ /* 0x000fe20000000000 */
[----:B--2---:R-:W-:-:S05]  /*44200*/  IADD3 R4, R29, -R27, RZ ;  /* 0x8000001b1d047210 */ /* 0x004fca0007ffe0ff */
[----:B------:R-:W-:-:S04]  /*44210*/  FADD R3, R4, -1 ;  /* 0xbf80000004037421 */ /* 0x000fc80000000000 */
[C---:B0-----:R-:W-:Y:S02]  /*44220*/  FFMA.FTZ R5, R3.reuse, R20, -0.16845393180847167969 ;  /* 0xbe2c7f3003057423 */ /* 0x041fe40000010014 */
[----:B------:R-:W-:Y:S02]  /*44230*/  @P4 IMAD.MOV.U32 R4, RZ, RZ, 0x7f800000 ;  /* 0x7f800000ff044424 */ /* 0x000fe400078e00ff */
[----:B------:R-:W-:Y:S02]  /*44240*/  FFMA.FTZ R5, R3, R5, 0.1716887056827545166 ;  /* 0x3e2fcf2a03057423 */ /* 0x000fe40000010005 */
[----:B------:R-:W-:Y:S01]  /*44250*/  @P4 FFMA.FTZ R13, R21, R4, +INF ;  /* 0x7f800000150d4423 */ /* 0x000fe20000010004 */
[----:B------:R-:W-:Y:S01]  /*44260*/  @P2 MOV R4, 0x7f800000 ;  /* 0x7f80000000042802 */ /* 0x000fe20000000f00 */
[----:B------:R-:W-:-:S04]  /*44270*/  FFMA.FTZ R5, R3, R5, -0.17900948226451873779 ;  /* 0xbe374e4303057423 */ /* 0x000fc80000010005 */
[----:B------:R-:W-:Y:S01]  /*44280*/  FFMA.FTZ R7, R3, R5, 0.20512372255325317383 ;  /* 0x3e520bf403077423 */ /* 0x000fe20000010005 */
[----:B------:R-:W-:Y:S01]  /*44290*/  @P6 MOV R5, 0x7f800000 ;  /* 0x7f80000000056802 */ /* 0x000fe20000000f00 */
[----:B------:R-:W-:Y:S01]  /*442a0*/  @P2 FFMA.FTZ R11, R23, R4, +INF ;  /* 0x7f800000170b2423 */ /* 0x000fe20000010004 */
[----:B------:R-:W-:Y:S01]  /*442b0*/  STL [R1+0x34], R13 ;  /* 0x0000340d01007387 */ /* 0x000fe20000100800 */
[C---:B------:R-:W-:Y:S02]  /*442c0*/  FSETP.NEU.AND P2, PT, R2.reuse, RZ, PT ;  /* 0x000000ff0200720b */ /* 0x040fe40003f4d000 */
[----:B------:R-:W-:Y:S01]  /*442d0*/  @P6 FFMA.FTZ R9, R2, R5, +INF ;  /* 0x7f80000002096423 */ /* 0x000fe20000010005 */
[----:B------:R-:W-:Y:S04]  /*442e0*/  STL [R1+0x340], R12 ;  /* 0x0003400c01007387 */ /* 0x000fe80000100800 */
[----:B------:R0:W-:Y:S04]  /*442f0*/  STL [R1+0x33c], R11 ;  /* 0x00033c0b01007387 */ /* 0x0001e80000100800 */
[----:B------:R-:W2:Y:S04]  /*44300*/  LDL.LU R2, [R1+0x1c38] ;  /* 0x001c380001027983 */ /* 0x000ea80000300800 */
[----:B0-----:R-:W5:Y:S01]  /*44310*/  LDL.LU R11, [R1+0x2d4] ;  /* 0x0002d400010b7983 */ /* 0x001f620000300800 */
[----:B------:R-:W-:-:S03]  /*44320*/  FSETP.NEU.AND P4, PT, R28, RZ, PT ;  /* 0x000000ff1c00720b */ /* 0x000fc60003f8d000 */
[----:B------:R-:W0:Y:S01]  /*44330*/  S2R R28, SR_TID.X ;  /* 0x00000000001c7919 */ /* 0x000e220000002100 */
[----:B----4-:R-:W-:Y:S02]  /*44340*/  IADD3 R6, R22, -R26, RZ ;  /* 0x8000001a16067210 */ /* 0x010fe40007ffe0ff */
[----:B------:R-:W-:-:S03]  /*44350*/  FSETP.NEU.AND P5, PT, R21, RZ, PT ;  /* 0x000000ff1500720b */ /* 0x000fc60003fad000 */
[----:B------:R-:W-:-:S04]  /*44360*/  FADD R6, R6, -1 ;  /* 0xbf80000006067421 */ /* 0x000fc80000000000 */
[----:B------:R-:W-:Y:S01]  /*44370*/  FFMA.FTZ R8, R6, R20, -0.16845393180847167969 ;  /* 0xbe2c7f3006087423 */ /* 0x000fe20000010014 */
[----:B------:R-:W-:-:S03]  /*44380*/  FSETP.NEU.AND P3, PT, R23, RZ, PT ;  /* 0x000000ff1700720b */ /* 0x000fc60003f6d000 */
[----:B------:R-:W-:Y:S02]  /*44390*/  FFMA.FTZ R8, R6, R8, 0.1716887056827545166 ;  /* 0x3e2fcf2a06087423 */ /* 0x000fe40000010008 */
[C---:B0-----:R-:W-:Y:S01]  /*443a0*/  IMAD.SHL.U32 R21, R28.reuse, 0x1000, RZ ;  /* 0x000010001c157824 */ /* 0x041fe200078e00ff */
[----:B------:R-:W-:-:S04]  /*443b0*/  LOP3.LUT R28, R28, 0x7f, RZ, 0xc0, !PT ;  /* 0x0000007f1c1c7812 */ /* 0x000fc800078ec0ff */
[----:B------:R-:W-:Y:S01]  /*443c0*/  LOP3.LUT R21, R21, 0x6000, RZ, 0xc0, !PT ;  /* 0x0000600015157812 */ /* 0x000fe200078ec0ff */
[----:B------:R-:W-:-:S03]  /*443d0*/  FFMA.FTZ R8, R6, R8, -0.17900948226451873779 ;  /* 0xbe374e4306087423 */ /* 0x000fc60000010008 */
[----:B------:R-:W-:Y:S01]  /*443e0*/  LEA R23, R28, R21, 0x4 ;  /* 0x000000151c177211 */ /* 0x000fe200078e20ff */
[----:B------:R-:W-:-:S04]  /*443f0*/  FFMA.FTZ R8, R6, R8, 0.20512372255325317383 ;  /* 0x3e520bf406087423 */ /* 0x000fc80000010008 */
[----:B------:R-:W0:Y:S01]  /*44400*/  LDS.128 R24, [R23] ;  /* 0x0000000017187984 */ /* 0x000e220000000c00 */
[----:B------:R-:W-:Y:S01]  /*44410*/  FFMA.FTZ R8, R6, R8, -0.24046532809734344482 ;  /* 0xbe763c8b06087423 */ /* 0x000fe20000010008 */
[----:B------:R-:W-:-:S03]  /*44420*/  LOP3.LUT R15, R23, 0x20, RZ, 0x3c, !PT ;  /* 0x00000020170f7812 */ /* 0x000fc600078e3cff */
[----:B------:R-:W-:Y:S01]  /*44430*/  FFMA.FTZ R4, R6, R8, 0.28857114911079406738 ;  /* 0x3e93bf9906047423 */ /* 0x000fe20000010008 */
[----:B------:R-:W-:Y:S02]  /*44440*/  FSEL R5, R18, -INF , P1 ;  /* 0xff80000012057808 */ /* 0x000fe40000800000 */
[C---:B------:R-:W-:Y:S01]  /*44450*/  LOP3.LUT R20, R23.reuse, 0x40, RZ, 0x3c, !PT ;  /* 0x0000004017147812 */ /* 0x040fe200078e3cff */
[----:B0-----:R-:W-:Y:S01]  /*44460*/  IMAD.MOV.U32 R13, RZ, RZ, R24 ;  /* 0x000000ffff0d7224 */ /* 0x001fe200078e0018 */
[----:B------:R-:W-:Y:S01]  /*44470*/  LOP3.LUT R21, R23, 0x60, RZ, 0x3c, !PT ;  /* 0x0000006017157812 */ /* 0x000fe200078e3cff */
[----:B-----5:R-:W-:Y:S04]  /*44480*/  STL [R1+0x1c34], R11 ;  /* 0x001c340b01007387 */ /* 0x020fe80000100800 */
[----:B------:R-:W-:Y:S04]  /*44490*/  STL [R1+0x338], R9 ;  /* 0x0003380901007387 */ /* 0x000fe80000100800 */
[----:B------:R-:W0:Y:S04]  /*444a0*/  LDS.128 R8, [R15] ;  /* 0x000000000f087984 */ /* 0x000e280000000c00 */
[----:B------:R-:W-:Y:S04]  /*444b0*/  STL.64 [R1+0x1d0], R24 ;  /* 0x0001d01801007387 */ /* 0x000fe80000100a00 */
[----:B------:R1:W-:Y:S02]  /*444c0*/  STL.64 [R1+0x1d8], R26 ;  /* 0x0001d81a01007387 */ /* 0x0003e40000100a00 */
[----:B-1----:R-:W-:-:S05]  /*444d0*/  MOV R27, R25 ;  /* 0x00000019001b7202 */ /* 0x002fca0000000f00 */
[----:B------:R-:W-:Y:S04]  /*444e0*/  STL [R1+0x1bc4], R27 ;  /* 0x001bc41b01007387 */ /* 0x000fe80000100800 */
[----:B------:R-:W-:Y:S04]  /*444f0*/  STL [R1+0x344], R5 ;  /* 0x0003440501007387 */ /* 0x000fe80000100800 */
[----:B0-----:R-:W-:Y:S01]  /*44500*/  STL [R1+0x1b4], R9 ;  /* 0x0001b40901007387 */ /* 0x001fe20000100800 */
[----:B------:R-:W-:Y:S01]  /*44510*/  MOV R24, R8 ;  /* 0x0000000800187202 */ /* 0x000fe20000000f00 */
[----:B------:R-:W-:-:S02]  /*44520*/  IMAD.MOV.U32 R26, RZ, RZ, R9 ;  /* 0x000000ffff1a7224 */ /* 0x000fc400078e0009 */
[----:B------:R-:W-:Y:S04]  /*44530*/  STL.64 [R1+0x1b8], R10 ;  /* 0x0001b80a01007387 */ /* 0x000fe80000100a00 */
[----:B------:R-:W0:Y:S04]  /*44540*/  LDS.128 R8, [R20] ;  /* 0x0000000014087984 */ /* 0x000e280000000c00 */
[----:B------:R-:W-:Y:S04]  /*44550*/  STL [R1+0x1bc8], R26 ;  /* 0x001bc81a01007387 */ /* 0x000fe80000100800 */
[----:B0-----:R-:W-:Y:S01]  /*44560*/  STL.64 [R1+0x190], R8 ;  /* 0x0001900801007387 */ /* 0x001fe20000100a00 */
[----:B------:R-:W-:-:S03]  /*44570*/  MOV R17, R8 ;  /* 0x0000000800117202 */ /* 0x000fc60000000f00 */
[----:B------:R-:W-:Y:S04]  /*44580*/  STL.64 [R1+0x198], R10 ;  /* 0x0001980a01007387 */ /* 0x000fe80000100a00 */
[----:B------:R-:W0:Y:S04]  /*44590*/  LDS.128 R8, [R21] ;  /* 0x0000000015087984 */ /* 0x000e280000000c00 */
[----:B0-----:R-:W-:Y:S04]  /*445a0*/  STL [R1+0x174], R9 ;  /* 0x0001740901007387 */ /* 0x001fe80000100800 */
[----:B------:R0:W-:Y:S04]  /*445b0*/  STL.64 [R1+0x178], R10 ;  /* 0x0001780a01007387 */ /* 0x0001e80000100a00 */
[----:B0-----:R-:W4:Y:S01]  /*445c0*/  LDL.LU R11, [R1+0x1c34] ;  /* 0x001c3400010b7983 */ /* 0x001f220000300800 */
[----:B------:R-:W-:-:S05]  /*445d0*/  IMAD.MOV.U32 R25, RZ, RZ, R8 ;  /* 0x000000ffff197224 */ /* 0x000fca00078e0008 */
[----:B------:R-:W-:Y:S04]  /*445e0*/  STL.64 [R1+0x1c28], R24 ;  /* 0x001c281801007387 */ /* 0x000fe80000100a00 */
[----:B------:R-:W0:Y:S01]  /*445f0*/  LDS.128 R24, [R23+0x800] ;  /* 0x0008000017187984 */ /* 0x000e220000000c00 */
[C---:B------:R-:W-:Y:S02]  /*44600*/  FFMA.FTZ R7, R3.reuse, R7, -0.24046532809734344482 ;  /* 0xbe763c8b03077423 */ /* 0x040fe40000010007 */
[C---:B------:R-:W-:Y:S02]  /*44610*/  FFMA.FTZ R4, R6.reuse, R4, -0.36067417263984680176 ;  /* 0xbeb8aa4906047423 */ /* 0x040fe40000010004 */
[----:B------:R-:W-:Y:S02]  /*44620*/  FFMA.FTZ R7, R3, R7, 0.28857114911079406738 ;  /* 0x3e93bf9903077423 */ /* 0x000fe40000010007 */
[----:B------:R-:W-:-:S02]  /*44630*/  FFMA.FTZ R4, R6, R4, 0.48089820146560668945 ;  /* 0x3ef6384a06047423 */ /* 0x000fc40000010004 */
[C---:B------:R-:W-:Y:S01]  /*44640*/  FFMA.FTZ R7, R3.reuse, R7, -0.36067417263984680176 ;  /* 0xbeb8aa4903077423 */ /* 0x040fe20000010007 */
[----:B------:R-:W-:Y:S01]  /*44650*/  ISETP.GE.U32.AND P1, PT, R22, 0x7f800000, PT ;  /* 0x7f8000001600780c */ /* 0x000fe20003f26070 */
[C---:B------:R-:W-:Y:S02]  /*44660*/  FFMA.FTZ R4, R6.reuse, R4, -0.72134751081466674805 ;  /* 0xbf38aa3b06047423 */ /* 0x040fe40000010004 */
[C---:B------:R-:W-:Y:S02]  /*44670*/  FFMA.FTZ R7, R3.reuse, R7, 0.48089820146560668945 ;  /* 0x3ef6384a03077423 */ /* 0x040fe40000010007 */
[C---:B------:R-:W-:Y:S02]  /*44680*/  FMUL R4, R6.reuse, R4 ;  /* 0x0000000406047220 */ /* 0x040fe40000400000 */
[----:B------:R-:W-:Y:S02]  /*44690*/  FFMA.FTZ R7, R3, R7, -0.72134751081466674805 ;  /* 0xbf38aa3b03077423 */ /* 0x000fe40000010007 */
[----:B------:R-:W-:-:S02]  /*446a0*/  FMUL R4, R6, R4 ;  /* 0x0000000406047220 */ /* 0x000fc40000400000 */
[C---:B------:R-:W-:Y:S02]  /*446b0*/  FMUL R7, R3.reuse, R7 ;  /* 0x0000000703077220 */ /* 0x040fe40000400000 */
[----:B------:R-:W-:Y:S01]  /*446c0*/  FFMA.FTZ R6, R6, 1.4426950216293334961, R4 ;  /* 0x3fb8aa3b06067823 */ /* 0x000fe20000010004 */
[----:B------:R-:W-:Y:S01]  /*446d0*/  @P1 MOV R4, 0x7f800000 ;  /* 0x7f80000000041802 */ /* 0x000fe20000000f00 */
[----:B------:R-:W-:-:S04]  /*446e0*/  FMUL R7, R3, R7 ;  /* 0x0000000703077220 */ /* 0x000fc80000400000 */
[----:B------:R-:W-:-:S04]  /*446f0*/  FFMA.FTZ R7, R3, 1.4426950216293334961, R7 ;  /* 0x3fb8aa3b03077823 */ /* 0x000fc80000010007 */
[----:B---3--:R-:W-:Y:S02]  /*44700*/  FADD R8, R0, R7 ;  /* 0x0000000700087221 */ /* 0x008fe40000000000 */
[----:B------:R-:W3:Y:S01]  /*44710*/  LDL.LU R0, [R1+0x1c30] ;  /* 0x001c300001007983 */ /* 0x000ee20000300800 */
[----:B0-----:R-:W-:Y:S01]  /*44720*/  IMAD.MOV.U32 R16, RZ, RZ, R24 ;  /* 0x000000ffff107224 */ /* 0x001fe200078e0018 */
[----:B------:R-:W-:Y:S01]  /*44730*/  ISETP.GE.U32.AND P6, PT, R29, 0x7f800000, PT ;  /* 0x7f8000001d00780c */ /* 0x000fe20003fc6070 */
[----:B----4-:R-:W-:Y:S02]  /*44740*/  FADD R9, R11, R6 ;  /* 0x000000060b097221 */ /* 0x010fe40000000000 */
[----:B------:R-:W-:-:S05]  /*44750*/  @P1 FFMA.FTZ R9, R22, R4, +INF ;  /* 0x7f80000016091423 */ /* 0x000fca0000010004 */
[----:B------:R-:W-:Y:S04]  /*44760*/  STL [R1+0x334], R9 ;  /* 0x0003340901007387 */ /* 0x000fe80000100800 */
[----:B------:R-:W-:Y:S04]  /*44770*/  STL.64 [R1+0x1c0], R24 ;  /* 0x0001c01801007387 */ /* 0x000fe80000100a00 */
[----:B------:R-:W-:Y:S04]  /*44780*/  STL.64 [R1+0x1c8], R26 ;  /* 0x0001c81a01007387 */ /* 0x000fe80000100a00 */
[----:B------:R-:W0:Y:S01]  /*44790*/  LDS.128 R24, [R15+0x800] ;  /* 0x000800000f187984 */ /* 0x000e220000000c00 */
[----:B------:R-:W-:-:S05]  /*447a0*/  @P6 MOV R6, 0x7f800000 ;  /* 0x7f80000000066802 */ /* 0x000fca0000000f00 */
[----:B------:R-:W-:-:S05]  /*447b0*/  @P6 FFMA.FTZ R8, R29, R6, +INF ;  /* 0x7f8000001d086423 */ /* 0x000fca0000010006 */
[----:B------:R-:W-:Y:S04]  /*447c0*/  STL [R1+0x330], R8 ;  /* 0x0003300801007387 */ /* 0x000fe80000100800 */
[----:B0-----:R-:W-:Y:S01]  /*447d0*/  STL [R1+0x1a4], R25 ;  /* 0x0001a41901007387 */ /* 0x001fe20000100800 */
[----:B------:R-:W-:-:S03]  /*447e0*/  MOV R29, R24 ;  /* 0x00000018001d7202 */ /* 0x000fc60000000f00 */
[----:B------:R-:W-:Y:S04]  /*447f0*/  STL.64 [R1+0x1a8], R26 ;  /* 0x0001a81a01007387 */ /* 0x000fe80000100a00 */
[----:B------:R-:W0:Y:S04]  /*44800*/  LDS.128 R24, [R20+0x800] ;  /* 0x0008000014187984 */ /* 0x000e280000000c00 */
[----:B0-----:R-:W-:Y:S04]  /*44810*/  STL.64 [R1+0x180], R24 ;  /* 0x0001801801007387 */ /* 0x001fe80000100a00 */
[----:B------:R0:W-:Y:S02]  /*44820*/  STL.64 [R1+0x188], R26 ;  /* 0x0001881a01007387 */ /* 0x0001e40000100a00 */
[----:B0-----:R-:W-:-:S02]  /*44830*/  MOV R26, R24 ;  /* 0x00000018001a7202 */ /* 0x001fc40000000f00 */
[----:B------:R-:W4:Y:S04]  /*44840*/  LDL.LU.64 R24, [R1+0x1c28] ;  /* 0x001c280001187983 */ /* 0x000f280000300a00 */
[----:B------:R-:W0:Y:S02]  /*44850*/  S2R R28, SR_TID.X ;  /* 0x00000000001c7919 */ /* 0x000e240000002100 */
[----:B0-----:R-:W-:-:S04]  /*44860*/  SHF.R.U32.HI R5, RZ, 0x6, R28 ;  /* 0x00000006ff057819 */ /* 0x001fc8000001161c */
[----:B------:R-:W-:Y:S02]  /*44870*/  SGXT.U32 R5, R5, 0x1 ;  /* 0x000000010505781a */ /* 0x000fe40000000000 */
[----:B------:R-:W-:-:S03]  /*44880*/  MOV R28, c[0x0][0x1c8] ;  /* 0x00007200001c7a02 */ /* 0x000fc60000000f00 */
[----:B------:R-:W-:-:S05]  /*44890*/  IMAD R5, R5, c[0x0][0x1c8], RZ ;  /* 0x0000720005057a24 */ /* 0x000fca00078e02ff */
[----:B------:R-:W-:Y:S02]  /*448a0*/  LEA R3, R28, R5, 0x1 ;  /* 0x000000051c037211 */ /* 0x000fe400078e08ff */
[-C--:B--2---:R-:W-:Y:S02]  /*448b0*/  LEA R4, P1, R5, R2.reuse, 0x1 ;  /* 0x0000000205047211 */ /* 0x084fe400078208ff */
[----:B------:R-:W-:Y:S02]  /*448c0*/  LEA R8, P6, R3, R2, 0x1 ;  /* 0x0000000203087211 */ /* 0x000fe400078c08ff */
[-C--:B---3--:R-:W-:Y:S02]  /*448d0*/  LEA.HI.X.SX32 R5, R5, R0.reuse, 0x1, P1 ;  /* 0x0000000005057211 */ /* 0x088fe400008f0eff */
[----:B------:R-:W-:-:S03]  /*448e0*/  LEA.HI.X.SX32 R9, R3, R0, 0x1, P6 ;  /* 0x0000000003097211 */ /* 0x000fc600030f0eff */
[----:B------:R-:W-:Y:S01]  /*448f0*/  STG.E.U16 [R4.64], R13 ;  /* 0x0000000d04007986 */ /* 0x000fe2000c101506 */
[----:B------:R-:W-:-:S03]  /*44900*/  FSETP.NEU.AND P1, PT, R22, RZ, PT ;  /* 0x000000ff1600720b */ /* 0x000fc60003f2d000 */
[----:B----4-:R-:W-:Y:S04]  /*44910*/  STL [R1+0x1be4], R24 ;  /* 0x001be41801007387 */ /* 0x010fe80000100800 */
[----:B------:R-:W-:Y:S04]  /*44920*/  STL [R1+0x1c20], R26 ;  /* 0x001c201a01007387 */ /* 0x000fe80000100800 */
[----:B------:R-:W-:Y:S04]  /*44930*/  STG.E.U16 [R8.64], R24 ;  /* 0x0000001808007986 */ /* 0x000fe8000c101506 */
[----:B------:R-:W-:Y:S04]  /*44940*/  STL [R1+0x1c1c], R25 ;  /* 0x001c1c1901007387 */ /* 0x000fe80000100800 */
[----:B------:R-:W0:Y:S04]  /*44950*/  LDS.128 R24, [R21+0x800] ;  /* 0x0008000015187984 */ /* 0x000e280000000c00 */
[----:B0-----:R-:W-:Y:S01]  /*44960*/  STL.64 [R1+0x160], R24 ;  /* 0x0001601801007387 */ /* 0x001fe20000100a00 */
[----:B------:R-:W-:-:S03]  /*44970*/  MOV R22, R24 ;  /* 0x0000001800167202 */ /* 0x000fc60000000f00 */
[----:B------:R-:W-:Y:S04]  /*44980*/  STL.64 [R1+0x168], R26 ;  /* 0x0001681a01007387 */ /* 0x000fe80000100a00 */
[----:B------:R-:W0:Y:S04]  /*44990*/  LDS.128 R24, [R23+0x1000] ;  /* 0x0010000017187984 */ /* 0x000e280000000c00 */
[----:B0-----:R-:W-:Y:S04]  /*449a0*/  STL.64 [R1+0x150], R24 ;  /* 0x0001501801007387 */ /* 0x001fe80000100a00 */
[----:B------:R0:W-:Y:S04]  /*449b0*/  STL.64 [R1+0x158], R26 ;  /* 0x0001581a01007387 */ /* 0x0001e80000100a00 */
[----:B0-----:R-:W2:Y:S04]  /*449c0*/  LDL.LU R26, [R1+0x1c20] ;  /* 0x001c2000011a7983 */ /* 0x001ea80000300800 */
[----:B------:R-:W3:Y:S01]  /*449d0*/  LDL.LU R25, [R1+0x1c1c] ;  /* 0x001c1c0001197983 */ /* 0x000ee20000300800 */
[----:B------:R-:W-:-:S05]  /*449e0*/  IMAD R7, R28, 0x2, R3 ;  /* 0x000000021c077824 */ /* 0x000fca00078e0203 */
[C---:B------:R-:W-:Y:S02]  /*449f0*/  LEA R6, P6, R7.reuse, R2, 0x1 ;  /* 0x0000000207067211 */ /* 0x040fe400078c08ff */
[----:B------:R-:W-:Y:S02]  /*44a00*/  LEA R12, R28, R7, 0x1 ;  /* 0x000000071c0c7211 */ /* 0x000fe400078e08ff */
[----:B------:R-:W-:Y:S02]  /*44a10*/  LEA.HI.X.SX32 R7, R7, R0, 0x1, P6 ;  /* 0x0000000007077211 */ /* 0x000fe400030f0eff */
[----:B------:R-:W-:-:S04]  /*44a20*/  LEA R4, P6, R12, R2, 0x1 ;  /* 0x000000020c047211 */ /* 0x000fc800078c08ff */
[----:B------:R-:W-:Y:S01]  /*44a30*/  LEA.HI.X.SX32 R5, R12, R0, 0x1, P6 ;  /* 0x000000000c057211 */ /* 0x000fe200030f0eff */
[----:B------:R0:W-:Y:S01]  /*44a40*/  STG.E.U16 [R6.64], R17 ;  /* 0x0000001106007986 */ /* 0x0001e2000c101506 */
[----:B------:R-:W-:-:S05]  /*44a50*/  LEA R11, R28, R12, 0x1 ;  /* 0x0000000c1c0b7211 */ /* 0x000fca00078e08ff */
[----:B------:R-:W-:-:S05]  /*44a60*/  IMAD R10, R28, 0x2, R11 ;  /* 0x000000021c0a7824 */ /* 0x000fca00078e020b */
[----:B------:R-:W-:-:S05]  /*44a70*/  LEA R3, R28, R10, 0x1 ;  /* 0x0000000a1c037211 */ /* 0x000fca00078e08ff */
[----:B------:R-:W-:-:S05]  /*44a80*/  IMAD R14, R28, 0x2, R3 ;  /* 0x000000021c0e7824 */ /* 0x000fca00078e0203 */
[----:B------:R-:W-:-:S05]  /*44a90*/  LEA R13, R28, R14, 0x1 ;  /* 0x0000000e1c0d7211 */ /* 0x000fca00078e08ff */
[----:B------:R-:W-:-:S05]  /*44aa0*/  IMAD R19, R28, 0x2, R13 ;  /* 0x000000021c137824 */ /* 0x000fca00078e020d */
[----:B------:R-:W-:-:S04]  /*44ab0*/  LEA R18, R28, R19, 0x1 ;  /* 0x000000131c127211 */ /* 0x000fc800078e08ff */
[----:B0-----:R-:W-:Y:S02]  /*44ac0*/  LEA R17, R28, R18, 0x1 ;  /* 0x000000121c117211 */ /* 0x001fe400078e08ff */
[----:B------:R-:W-:-:S04]  /*44ad0*/  LEA R8, P6, R11, R2, 0x1 ;  /* 0x000000020b087211 */ /* 0x000fc800078c08ff */
[----:B------:R-:W-:Y:S01]  /*44ae0*/  LEA.HI.X.SX32 R9, R11, R0, 0x1, P6 ;  /* 0x000000000b097211 */ /* 0x000fe200030f0eff */
[----:B------:R-:W-:Y:S01]  /*44af0*/  IMAD R12, R28, 0x2, R17 ;  /* 0x000000021c0c7824 */ /* 0x000fe200078e0211 */
[----:B---3--:R-:W-:Y:S04]  /*44b00*/  STL [R1+0x1be8], R25 ;  /* 0x001be81901007387 */ /* 0x008fe80000100800 */
[----:B------:R-:W-:Y:S04]  /*44b10*/  STG.E.U16 [R4.64], R25 ;  /* 0x0000001904007986 */ /* 0x000fe8000c101506 */
[----:B--2---:R-:W-:Y:S04]  /*44b20*/  STL [R1+0x1c18], R26 ;  /* 0x001c181a01007387 */ /* 0x004fe80000100800 */
[----:B------:R-:W0:Y:S04]  /*44b30*/  LDS.128 R24, [R15+0x1000] ;  /* 0x001000000f187984 */ /* 0x000e280000000c00 */
[----:B------:R-:W-:Y:S04]  /*44b40*/  STL.64 [R1+0x1c10], R18 ;  /* 0x001c101201007387 */ /* 0x000fe80000100a00 */
[----:B0-----:R-:W-:Y:S04]  /*44b50*/  STL.64 [R1+0x140], R24 ;  /* 0x0001401801007387 */ /* 0x001fe80000100a00 */
[----:B------:R-:W-:Y:S04]  /*44b60*/  STL.64 [R1+0x148], R26 ;  /* 0x0001481a01007387 */ /* 0x000fe80000100a00 */
[----:B------:R-:W0:Y:S04]  /*44b70*/  LDS.128 R24, [R20+0x1000] ;  /* 0x0010000014187984 */ /* 0x000e280000000c00 */
[----:B------:R-:W-:Y:S04]  /*44b80*/  STL [R1+0x1c08], R17 ;  /* 0x001c081101007387 */ /* 0x000fe80000100800 */
[----:B0-----:R-:W-:Y:S04]  /*44b90*/  STL.64 [R1+0x130], R24 ;  /* 0x0001301801007387 */ /* 0x001fe80000100a00 */
[----:B------:R0:W-:Y:S04]  /*44ba0*/  STL.64 [R1+0x138], R26 ;  /* 0x0001381a01007387 */ /* 0x0001e80000100a00 */
[----:B0-----:R-:W2:Y:S04]  /*44bb0*/  LDL.LU R26, [R1+0x1c18] ;  /* 0x001c1800011a7983 */ /* 0x001ea80000300800 */
[----:B------:R-:W-:Y:S04]  /*44bc0*/  STG.E.U16 [R8.64], R16 ;  /* 0x0000001008007986 */ /* 0x000fe8000c101506 */
[----:B------:R-:W0:Y:S01]  /*44bd0*/  LDS.128 R16, [R21+0x1000] ;  /* 0x0010000015107984 */ /* 0x000e220000000c00 */
[----:B------:R-:W-:-:S03]  /*44be0*/  MOV R25, R24 ;  /* 0x0000001800197202 */ /* 0x000fc60000000f00 */
[----:B0-----:R-:W-:Y:S01]  /*44bf0*/  STL.64 [R1+0x120], R16 ;  /* 0x0001201001007387 */ /* 0x001fe20000100a00 */
[----:B------:R-:W-:-:S03]  /*44c00*/  MOV R24, R16 ;  /* 0x0000001000187202 */ /* 0x000fc60000000f00 */
[----:B------:R-:W-:Y:S04]  /*44c10*/  STL.64 [R1+0x128], R18 ;  /* 0x0001281201007387 */ /* 0x000fe80000100a00 */
[----:B------:R-:W0:Y:S04]  /*44c20*/  LDS.128 R16, [R23+0x1800] ;  /* 0x0018000017107984 */ /* 0x000e280000000c00 */
[----:B------:R-:W-:Y:S04]  /*44c30*/  STL.64 [R1+0x1c00], R24 ;  /* 0x001c001801007387 */ /* 0x000fe80000100a00 */
[----:B0-----:R-:W-:Y:S04]  /*44c40*/  STL.64 [R1+0x110], R16 ;  /* 0x0001101001007387 */ /* 0x001fe80000100a00 */
[----:B------:R0:W-:Y:S04]  /*44c50*/  STL.64 [R1+0x118], R18 ;  /* 0x0001181201007387 */ /* 0x0001e80000100a00 */
[----:B0-----:R-:W3:Y:S01]  /*44c60*/  LDL.LU.64 R18, [R1+0x1c10] ;  /* 0x001c100001127983 */ /* 0x001ee20000300a00 */
[----:B------:R-:W-:-:S02]  /*44c70*/  LEA R6, P6, R10, R2, 0x1 ;  /* 0x000000020a067211 */ /* 0x000fc400078c08ff */
[----:B------:R-:W-:Y:S01]  /*44c80*/  LEA R11, R28, R12, 0x1 ;  /* 0x0000000c1c0b7211 */ /* 0x000fe200078e08ff */
[----:B------:R-:W4:Y:S01]  /*44c90*/  LDL.LU R17, [R1+0x1c08] ;  /* 0x001c080001117983 */ /* 0x000f220000300800 */
[----:B------:R-:W-:Y:S02]  /*44ca0*/  LEA.HI.X.SX32 R7, R10, R0, 0x1, P6 ;  /* 0x000000000a077211 */ /* 0x000fe400030f0eff */
[----:B------:R-:W-:-:S04]  /*44cb0*/  LEA R4, P6, R3, R2, 0x1 ;  /* 0x0000000203047211 */ /* 0x000fc800078c08ff */
[----:B------:R-:W-:Y:S01]  /*44cc0*/  LEA.HI.X.SX32 R5, R3, R0, 0x1, P6 ;  /* 0x0000000003057211 */ /* 0x000fe200030f0eff */
[----:B------:R0:W-:Y:S01]  /*44cd0*/  STG.E.U16 [R6.64], R29 ;  /* 0x0000001d06007986 */ /* 0x0001e2000c101506 */
[----:B------:R-:W-:Y:S01]  /*44ce0*/  IMAD R10, R28, 0x2, R11 ;  /* 0x000000021c0a7824 */ /* 0x000fe200078e020b */
[----:B0-----:R-:W-:-:S04]  /*44cf0*/  LEA R6, P6, R14, R2, 0x1 ;  /* 0x000000020e067211 */ /* 0x001fc800078c08ff */
[----:B------:R-:W-:Y:S02]  /*44d00*/  LEA.HI.X.SX32 R7, R14, R0, 0x1, P6 ;  /* 0x000000000e077211 */ /* 0x000fe400030f0eff */
[----:B------:R-:W-:-:S04]  /*44d10*/  LEA R8, P6, R13, R2, 0x1 ;  /* 0x000000020d087211 */ /* 0x000fc800078c08ff */
[----:B------:R-:W-:Y:S02]  /*44d20*/  LEA.HI.X.SX32 R9, R13, R0, 0x1, P6 ;  /* 0x000000000d097211 */ /* 0x000fe400030f0eff */
[----:B------:R-:W-:Y:S01]  /*44d30*/  LEA R3, R28, R10, 0x1 ;  /* 0x0000000a1c037211 */ /* 0x000fe200078e08ff */
[----:B------:R-:W-:-:S03]  /*44d40*/  IMAD.MOV.U32 R23, RZ, RZ, R16 ;  /* 0x000000ffff177224 */ /* 0x000fc600078e0010 */
[----:B------:R-:W-:-:S05]  /*44d50*/  LEA R16, R28, R3, 0x1 ;  /* 0x000000031c107211 */ /* 0x000fca00078e08ff */
[----:B------:R-:W-:Y:S01]  /*44d60*/  IMAD R14, R28, 0x2, R16 ;  /* 0x000000021c0e7824 */ /* 0x000fe200078e0210 */
[----:B--2---:R-:W-:Y:S04]  /*44d70*/  STG.E.U16 [R4.64], R26 ;  /* 0x0000001a04007986 */ /* 0x004fe8000c101506 */
[----:B------:R-:W0:Y:S04]  /*44d80*/  LDS.128 R24, [R15+0x1800] ;  /* 0x001800000f187984 */ /* 0x000e280000000c00 */
[----:B0-----:R-:W-:Y:S04]  /*44d90*/  STL [R1+0x104], R25 ;  /* 0x0001041901007387 */ /* 0x001fe80000100800 */
[----:B------:R0:W-:Y:S02]  /*44da0*/  STL.64 [R1+0x108], R26 ;  /* 0x0001081a01007387 */ /* 0x0001e40000100a00 */
[----:B0-----:R-:W-:-:S02]  /*44db0*/  MOV R26, R24 ;  /* 0x00000018001a7202 */ /* 0x001fc40000000f00 */
[----:B------:R-:W2:Y:S04]  /*44dc0*/  LDL.LU.64 R24, [R1+0x1c00] ;  /* 0x001c000001187983 */ /* 0x000ea80000300a00 */
[----:B------:R-:W-:Y:S04]  /*44dd0*/  STL.64 [R1+0x1bf8], R10 ;  /* 0x001bf80a01007387 */ /* 0x000fe80000100a00 */
[----:B------:R-:W-:Y:S04]  /*44de0*/  STL.64 [R1+0x1bf0], R8 ;  /* 0x001bf00801007387 */ /* 0x000fe80000100a00 */
[----:B------:R-:W0:Y:S04]  /*44df0*/  LDS.128 R8, [R20+0x1800] ;  /* 0x0018000014087984 */ /* 0x000e280000000c00 */
[----:B0-----:R-:W-:Y:S01]  /*44e00*/  STL [R1+0xf4], R9 ;  /* 0x0000f40901007387 */ /* 0x001fe20000100800 */
[----:B------:R-:W-:-:S03]  /*44e10*/  MOV R27, R8 ;  /* 0x00000008001b7202 */ /* 0x000fc60000000f00 */
[----:B------:R-:W-:Y:S04]  /*44e20*/  STL.64 [R1+0xf8], R10 ;  /* 0x0000f80a01007387 */ /* 0x000fe80000100a00 */
[----:B------:R-:W0:Y:S01]  /*44e30*/  LDS.128 R8, [R21+0x1800] ;  /* 0x0018000015087984 */ /* 0x000e220000000c00 */
[----:B---3--:R-:W-:-:S03]  /*44e40*/  LEA R4, P6, R19, R2, 0x1 ;  /* 0x0000000213047211 */ /* 0x008fc600078c08ff */
[----:B------:R-:W3:Y:S01]  /*44e50*/  LDL R20, [R1+0x140] ;  /* 0x0001400001147983 */ /* 0x000ee20000100800 */
[----:B------:R-:W-:Y:S02]  /*44e60*/  LEA R15, R28, R14, 0x1 ;  /* 0x0000000e1c0f7211 */ /* 0x000fe400078e08ff */
[----:B------:R-:W-:Y:S01]  /*44e70*/  LEA.HI.X.SX32 R5, R19, R0, 0x1, P6 ;  /* 0x0000000013057211 */ /* 0x000fe200030f0eff */
[----:B0-----:R-:W-:Y:S01]  /*44e80*/  STL [R1+0xe4], R9 ;  /* 0x0000e40901007387 */ /* 0x001fe20000100800 */
[----:B------:R-:W-:-:S03]  /*44e90*/  IMAD.MOV.U32 R28, RZ, RZ, R8 ;  /* 0x000000ffff1c7224 */ /* 0x000fc600078e0008 */
[----:B------:R0:W-:Y:S04]  /*44ea0*/  STL.64 [R1+0xe8], R10 ;  /* 0x0000e80a01007387 */ /* 0x0001e80000100a00 */
[----:B0-----:R-:W5:Y:S04]  /*44eb0*/  LDL.LU.64 R10, [R1+0x1bf8] ;  /* 0x001bf800010a7983 */ /* 0x001f680000300a00 */
[----:B------:R-:W2:Y:S04]  /*44ec0*/  LDL.LU.64 R8, [R1+0x1bf0] ;  /* 0x001bf00001087983 */ /* 0x000ea80000300a00 */
[----:B------:R-:W2:Y:S04]  /*44ed0*/  LDL R19, [R1+0x150] ;  /* 0x0001500001137983 */ /* 0x000ea80000100800 */
[----:B------:R0:W-:Y:S02]  /*44ee0*/  STG.E.U16 [R6.64], R22 ;  /* 0x0000001606007986 */ /* 0x0001e4000c101506 */
[----:B0-----:R-:W-:-:S04]  /*44ef0*/  LEA R6, P6, R18, R2, 0x1 ;  /* 0x0000000212067211 */ /* 0x001fc800078c08ff */
[----:B------:R-:W-:Y:S01]  /*44f00*/  LEA.HI.X.SX32 R7, R18, R0, 0x1, P6 ;  /* 0x0000000012077211 */ /* 0x000fe200030f0eff */
[----:B--2---:R4:W-:Y:S04]  /*44f10*/  STG.E.U16 [R8.64], R19 ;  /* 0x0000001308007986 */ /* 0x0049e8000c101506 */
[----:B---3--:R0:W-:Y:S01]  /*44f20*/  STG.E.U16 [R4.64], R20 ;  /* 0x0000001404007986 */ /* 0x0081e2000c101506 */
[----:B----4-:R-:W-:-:S04]  /*44f30*/  LEA R8, P6, R17, R2, 0x1 ;  /* 0x0000000211087211 */ /* 0x010fc800078c08ff */
[----:B------:R-:W-:Y:S02]  /*44f40*/  LEA.HI.X.SX32 R9, R17, R0, 0x1, P6 ;  /* 0x0000000011097211 */ /* 0x000fe400030f0eff */
[C---:B0-----:R-:W-:Y:S01]  /*44f50*/  LEA R4, P6, R12.reuse, R2, 0x1 ;  /* 0x000000020c047211 */ /* 0x041fe200078c08ff */
[----:B------:R0:W-:Y:S03]  /*44f60*/  STG.E.U16 [R6.64], R25 ;  /* 0x0000001906007986 */ /* 0x0001e6000c101506 */
[----:B------:R-:W-:Y:S01]  /*44f70*/  LEA.HI.X.SX32 R5, R12, R0, 0x1, P6 ;  /* 0x000000000c057211 */ /* 0x000fe200030f0eff */
[----:B------:R1:W-:Y:S04]  /*44f80*/  STG.E.U16 [R8.64], R24 ;  /* 0x0000001808007986 */ /* 0x0003e8000c101506 */
[----:B------:R2:W-:Y:S04]  /*44f90*/  STG.E.U16 [R4.64], R23 ;  /* 0x0000001704007986 */ /* 0x0005e8000c101506 */
[----:B0-----:R-:W3:Y:S04]  /*44fa0*/  LDL.LU R25, [R1+0x1be8] ;  /* 0x001be80001197983 */ /* 0x001ee80000300800 */
[----:B-1----:R-:W4:Y:S04]  /*44fb0*/  LDL.LU R24, [R1+0x1be4] ;  /* 0x001be40001187983 */ /* 0x002f280000300800 */
[----:B--2---:R-:W4:Y:S01]  /*44fc0*/  LDL.LU R23, [R1+0x1be0] ;  /* 0x001be00001177983 */ /* 0x004f220000300800 */
[----:B-----5:R-:W-:-:S04]  /*44fd0*/  LEA R6, P6, R11, R2, 0x1 ;  /* 0x000000020b067211 */ /* 0x020fc800078c08ff */
[----:B------:R-:W-:Y:S02]  /*44fe0*/  LEA.HI.X.SX32 R7, R11, R0, 0x1, P6 ;  /* 0x000000000b077211 */ /* 0x000fe400030f0eff */
[----:B------:R-:W-:-:S04]  /*44ff0*/  LEA R8, P6, R10, R2, 0x1 ;  /* 0x000000020a087211 */ /* 0x000fc800078c08ff */
[----:B------:R-:W-:Y:S02]  /*45000*/  LEA.HI.X.SX32 R9, R10, R0, 0x1, P6 ;  /* 0x000000000a097211 */ /* 0x000fe400030f0eff */
[C---:B------:R-:W-:Y:S01]  /*45010*/  LEA R4, P6, R3.reuse, R2, 0x1 ;  /* 0x0000000203047211 */ /* 0x040fe200078c08ff */
[----:B------:R0:W-:Y:S03]  /*45020*/  STG.E.U16 [R6.64], R26 ;  /* 0x0000001a06007986 */ /* 0x0001e6000c101506 */
[----:B------:R-:W-:Y:S01]  /*45030*/  LEA.HI.X.SX32 R5, R3, R0, 0x1, P6 ;  /* 0x0000000003057211 */ /* 0x000fe200030f0eff */
[----:B------:R-:W-:Y:S04]  /*45040*/  STG.E.U16 [R8.64], R27 ;  /* 0x0000001b08007986 */ /* 0x000fe8000c101506 */
[----:B------:R-:W-:Y:S04]  /*45050*/  STG.E.U16 [R4.64], R28 ;  /* 0x0000001c04007986 */ /* 0x000fe8000c101506 */
[----:B0-----:R-:W2:Y:S04]  /*45060*/  LDL.LU R6, [R1+0x1d0] ;  /* 0x0001d00001067983 */ /* 0x001ea80000300800 */
[----:B------:R0:W-:Y:S04]  /*45070*/  STL [R1+0x1bd0], R26 ;  /* 0x001bd01a01007387 */ /* 0x0001e80000100800 */
[----:B0-----:R-:W5:Y:S04]  /*45080*/  LDL.LU R26, [R1+0x1c0] ;  /* 0x0001c000011a7983 */ /* 0x001f680000300800 */
[----:B------:R-:W-:Y:S04]  /*45090*/  STL [R1+0x1bcc], R27 ;  /* 0x001bcc1b01007387 */ /* 0x000fe80000100800 */
[----:B------:R0:W-:Y:S04]  /*450a0*/  STL [R1+0x1bd4], R28 ;  /* 0x001bd41c01007387 */ /* 0x0001e80000100800 */
[----:B0-----:R-:W2:Y:S01]  /*450b0*/  LDL.LU R28, [R1+0x190] ;  /* 0x00019000011c7983 */ /* 0x001ea20000300800 */
[----:B----4-:R-:W-:-:S03]  /*450c0*/  PRMT R23, R24, 0x7632, R23 ;  /* 0x0000763218177816 */ /* 0x010fc60000000017 */
[----:B------:R-:W3:Y:S01]  /*450d0*/  LDL.LU R24, [R1+0x1bdc] ;  /* 0x001bdc0001187983 */ /* 0x000ee20000300800 */
[----:B------:R-:W-:-:S04]  /*450e0*/  MOV R21, c[0x0][0x1c8] ;  /* 0x0000720000157a02 */ /* 0x000fc80000000f00 */
[----:B------:R-:W-:-:S05]  /*450f0*/  LEA R13, R21, R15, 0x1 ;  /* 0x0000000f150d7211 */ /* 0x000fca00078e08ff */
[----:B------:R-:W-:Y:S01]  /*45100*/  IMAD R22, R21, 0x2, R13 ;  /* 0x0000000215167824 */ /* 0x000fe200078e020d */
[----:B------:R-:W-:-:S04]  /*45110*/  MOV R17, c[0x0][0x1c8] ;  /* 0x0000720000117a02 */ /* 0x000fc80000000f00 */
[----:B------:R-:W-:-:S05]  /*45120*/  LEA R21, R21, R22, 0x1 ;  /* 0x0000001615157211 */ /* 0x000fca00078e08ff */
[----:B------:R-:W-:-:S05]  /*45130*/  IMAD R19, R17, 0x2, R21 ;  /* 0x0000000211137824 */ /* 0x000fca00078e0215 */
[----:B------:R-:W-:-:S04]  /*45140*/  LEA R18, R17, R19, 0x1 ;  /* 0x0000001311127211 */ /* 0x000fc800078e08ff */
[----:B------:R-:W-:Y:S02]  /*45150*/  LEA R20, R17, R18, 0x1 ;  /* 0x0000001211147211 */ /* 0x000fe400078e08ff */
[----:B---3--:R-:W-:Y:S02]  /*45160*/  PRMT R24, R25, 0x7632, R24 ;  /* 0x0000763219187816 */ /* 0x008fe40000000018 */
[----:B------:R-:W3:Y:S01]  /*45170*/  LDL.LU R25, [R1+0x1bd8] ;  /* 0x001bd80001197983 */ /* 0x000ee20000300800 */
[----:B------:R-:W-:Y:S01]  /*45180*/  IMAD R12, R17, 0x2, R20 ;  /* 0x00000002110c7824 */ /* 0x000fe200078e0214 */
[----:B------:R-:W-:-:S04]  /*45190*/  LEA R8, P6, R16, R2, 0x1 ;  /* 0x0000000210087211 */ /* 0x000fc800078c08ff */
[C---:B------:R-:W-:Y:S02]  /*451a0*/  LEA R11, R17.reuse, R12, 0x1 ;  /* 0x0000000c110b7211 */ /* 0x040fe400078e08ff */
[----:B------:R-:W-:Y:S02]  /*451b0*/  LEA.HI.X.SX32 R9, R16, R0, 0x1, P6 ;  /* 0x0000000010097211 */ /* 0x000fe400030f0eff */
[----:B------:R-:W-:Y:S02]  /*451c0*/  LEA R16, P6, R14, R2, 0x1 ;  /* 0x000000020e107211 */ /* 0x000fe400078c08ff */
[----:B------:R-:W-:Y:S02]  /*451d0*/  LEA R7, R17, R11, 0x1 ;  /* 0x0000000b11077211 */ /* 0x000fe400078e08ff */
[----:B--2---:R-:W-:Y:S02]  /*451e0*/  PRMT R5, R6, 0x7632, R5 ;  /* 0x0000763206057816 */ /* 0x004fe40000000005 */
[----:B------:R-:W-:-:S02]  /*451f0*/  LEA.HI.X.SX32 R17, R14, R0, 0x1, P6 ;  /* 0x000000000e117211 */ /* 0x000fc400030f0eff */
[C---:B------:R-:W-:Y:S01]  /*45200*/  LEA R14, P6, R15.reuse, R2, 0x1 ;  /* 0x000000020f0e7211 */ /* 0x040fe200078c08ff */
[----:B------:R-:W-:Y:S03]  /*45210*/  STG.E.U16 [R8.64], R5 ;  /* 0x0000000508007986 */ /* 0x000fe6000c101506 */
[----:B------:R-:W-:Y:S01]  /*45220*/  LEA.HI.X.SX32 R15, R15, R0, 0x1, P6 ;  /* 0x000000000f0f7211 */ /* 0x000fe200030f0eff */
[----:B------:R0:W-:Y:S02]  /*45230*/  STG.E.U16 [R16.64], R23 ;  /* 0x0000001710007986 */ /* 0x0001e4000c101506 */
[C---:B0-----:R-:W-:Y:S02]  /*45240*/  LEA R16, P6, R13.reuse, R2, 0x1 ;  /* 0x000000020d107211 */ /* 0x041fe400078c08ff */
[----:B------:R-:W-:Y:S02]  /*45250*/  PRMT R23, R28, 0x7632, R23 ;  /* 0x000076321c177816 */ /* 0x000fe40000000017 */
[----:B------:R-:W-:Y:S01]  /*45260*/  LEA.HI.X.SX32 R17, R13, R0, 0x1, P6 ;  /* 0x000000000d117211 */ /* 0x000fe200030f0eff */
[----:B------:R-:W2:Y:S04]  /*45270*/  LDL.LU R28, [R1+0x140] ;  /* 0x00014000011c7983 */ /* 0x000ea80000300800 */
[----:B------:R0:W-:Y:S04]  /*45280*/  STG.E.U16 [R14.64], R23 ;  /* 0x000000170e007986 */ /* 0x0001e8000c101506 */
[----:B------:R5:W-:Y:S01]  /*45290*/  STG.E.U16 [R16.64], R24 ;  /* 0x0000001810007986 */ /* 0x000be2000c101506 */
[----:B0-----:R-:W-:-:S04]  /*452a0*/  LEA R14, P6, R22, R2, 0x1 ;  /* 0x00000002160e7211 */ /* 0x001fc800078c08ff */
[----:B------:R-:W-:Y:S02]  /*452b0*/  LEA.HI.X.SX32 R15, R22, R0, 0x1, P6 ;  /* 0x00000000160f7211 */ /* 0x000fe400030f0eff */
[----:B-----5:R-:W-:Y:S02]  /*452c0*/  PRMT R24, R26, 0x7632, R24 ;  /* 0x000076321a187816 */ /* 0x020fe40000000018 */
[C---:B------:R-:W-:Y:S01]  /*452d0*/  LEA R16, P6, R21.reuse, R2, 0x1 ;  /* 0x0000000215107211 */ /* 0x040fe200078c08ff */
[----:B------:R-:W4:Y:S03]  /*452e0*/  LDL.LU R26, [R1+0x130] ;  /* 0x00013000011a7983 */ /* 0x000f260000300800 */
[----:B------:R-:W-:Y:S01]  /*452f0*/  LEA.HI.X.SX32 R17, R21, R0, 0x1, P6 ;  /* 0x0000000015117211 */ /* 0x000fe200030f0eff */
[----:B------:R0:W-:Y:S02]  /*45300*/  STG.E.U16 [R14.64], R24 ;  /* 0x000000180e007986 */ /* 0x0001e4000c101506 */
[----:B0-----:R-:W-:-:S04]  /*45310*/  LEA R14, P6, R19, R2, 0x1 ;  /* 0x00000002130e7211 */ /* 0x001fc800078c08ff */
[----:B------:R-:W-:Y:S02]  /*45320*/  LEA.HI.X.SX32 R15, R19, R0, 0x1, P6 ;  /* 0x00000000130f7211 */ /* 0x000fe400030f0eff */
[----:B------:R-:W5:Y:S01]  /*45330*/  LDL.LU R19, [R1+0x180] ;  /* 0x0001800001137983 */ /* 0x000f620000300800 */
[----:B---3--:R-:W-:-:S05]  /*45340*/  PRMT R25, R29, 0x7632, R25 ;  /* 0x000076321d197816 */ /* 0x008fca0000000019 */
[----:B------:R0:W-:Y:S04]  /*45350*/  STG.E.U16 [R16.64], R25 ;  /* 0x0000001910007986 */ /* 0x0001e8000c101506 */
[----:B0-----:R-:W3:Y:S01]  /*45360*/  LDL.LU R17, [R1+0x160] ;  /* 0x0001600001117983 */ /* 0x001ee20000300800 */
[----:B------:R-:W-:Y:S02]  /*45370*/  LEA R16, P6, R18, R2, 0x1 ;  /* 0x0000000212107211 */ /* 0x000fe400078c08ff */
[----:B-----5:R-:W-:-:S05]  /*45380*/  PRMT R24, R19, 0x7632, R24 ;  /* 0x0000763213187816 */ /* 0x020fca0000000018 */
[----:B------:R-:W-:Y:S01]  /*45390*/  STG.E.U16 [R14.64], R24 ;  /* 0x000000180e007986 */ /* 0x000fe2000c101506 */
[----:B------:R-:W-:Y:S01]  /*453a0*/  IMAD.MOV.U32 R27, RZ, RZ, c[0x0][0x1c8] ;  /* 0x00007200ff1b7624 */ /* 0x000fe200078e00ff */
[----:B---3--:R-:W-:Y:S02]  /*453b0*/  PRMT R25, R17, 0x7632, R25 ;  /* 0x0000763211197816 */ /* 0x008fe40000000019 */
[----:B------:R-:W-:-:S05]  /*453c0*/  LEA.HI.X.SX32 R17, R18, R0, 0x1, P6 ;  /* 0x0000000012117211 */ /* 0x000fca00030f0eff */
[----:B------:R0:W-:Y:S04]  /*453d0*/  STG.E.U16 [R16.64], R25 ;  /* 0x0000001910007986 */ /* 0x0001e8000c101506 */
[----:B0-----:R-:W3:Y:S01]  /*453e0*/  LDL.LU R17, [R1+0x150] ;  /* 0x0001500001117983 */ /* 0x001ee20000300800 */
[----:B------:R-:W-:-:S04]  /*453f0*/  LEA R3, R27, R7, 0x1 ;  /* 0x000000071b037211 */ /* 0x000fc800078e08ff */
[----:B------:R-:W-:-:S05]  /*45400*/  LEA R10, R27, R3, 0x1 ;  /* 0x000000031b0a7211 */ /* 0x000fca00078e08ff */
[----:B------:R-:W-:-:S05]  /*45410*/  IMAD R6, R27, 0x2, R10 ;  /* 0x000000021b067824 */ /* 0x000fca00078e020a */
        /* <DEDUP_REMOVED lines=9> */
[C---:B------:R-:W-:Y:S02]  /*454b0*/  LEA R19, R27.reuse, R29, 0x1 ;  /* 0x0000001d1b137211 */ /* 0x040fe400078e08ff */
[----:B------:R-:W-:Y:S02]  /*454c0*/  LEA R14, P6, R20, R2, 0x1 ;  /* 0x00000002140e7211 */ /* 0x000fe400078c08ff */
[----:B------:R-:W-:-:S05]  /*454d0*/  LEA R18, R27, R19, 0x1 ;  /* 0x000000131b127211 */ /* 0x000fca00078e08ff */
[C---:B------:R-:W-:Y:S01]  /*454e0*/  IMAD R15, R27.reuse, 0x2, R18 ;  /* 0x000000021b0f7824 */ /* 0x040fe200078e0212 */
[----:B------:R-:W-:Y:S02]  /*454f0*/  LEA.HI.X.SX32 R15, R20, R0, 0x1, P6 ;  /* 0x00000000140f7211 */ /* 0x000fe400030f0eff */
[----:B------:R-:W-:-:S04]  /*45500*/  LEA R20, R27, R18, 0x1 ;  /* 0x000000121b147211 */ /* 0x000fc800078e08ff */
[C---:B------:R-:W-:Y:S02]  /*45510*/  LEA R20, R27.reuse, R20, 0x1 ;  /* 0x000000141b147211 */ /* 0x040fe400078e08ff */
[----:B--2---:R-:W-:Y:S02]  /*45520*/  PRMT R25, R28, 0x7632, R25 ;  /* 0x000076321c197816 */ /* 0x004fe40000000019 */
[----:B------:R-:W-:Y:S01]  /*45530*/  LEA R16, P6, R12, R2, 0x1 ;  /* 0x000000020c107211 */ /* 0x000fe200078c08ff */
[----:B------:R-:W-:-:S05]  /*45540*/  IMAD R28, R27, 0x2, R20 ;  /* 0x000000021b1c7824 */ /* 0x000fca00078e0214 */
[----:B------:R-:W-:Y:S02]  /*45550*/  LEA R27, R27, R28, 0x1 ;  /* 0x0000001c1b1b7211 */ /* 0x000fe400078e08ff */
[----:B---3--:R-:W-:Y:S02]  /*45560*/  PRMT R24, R17, 0x7632, R24 ;  /* 0x0000763211187816 */ /* 0x008fe40000000018 */
[----:B------:R-:W-:-:S03]  /*45570*/  LEA.HI.X.SX32 R17, R12, R0, 0x1, P6 ;  /* 0x000000000c117211 */ /* 0x000fc600030f0eff */
[----:B------:R0:W-:Y:S04]  /*45580*/  STG.E.U16 [R14.64], R24 ;  /* 0x000000180e007986 */ /* 0x0001e8000c101506 */
[----:B------:R1:W-:Y:S04]  /*45590*/  STG.E.U16 [R16.64], R25 ;  /* 0x0000001910007986 */ /* 0x0003e8000c101506 */
[----:B0-----:R-:W2:Y:S04]  /*455a0*/  LDL.LU R24, [R1+0x110] ;  /* 0x0001100001187983 */ /* 0x001ea80000300800 */
[----:B------:R-:W3:Y:S04]  /*455b0*/  LDL.LU R28, [R1+0x1bd4] ;  /* 0x001bd400011c7983 */ /* 0x000ee80000300800 */
[----:B------:R0:W-:Y:S04]  /*455c0*/  STL [R1+0x30], R27 ;  /* 0x0000301b01007387 */ /* 0x0001e80000100800 */
[----:B-1----:R-:W5:Y:S01]  /*455d0*/  LDL.LU R17, [R1+0x120] ;  /* 0x0001200001117983 */ /* 0x002f620000300800 */
[----:B------:R-:W-:-:S02]  /*455e0*/  MOV R25, c[0x0][0x1c8] ;  /* 0x0000720000197a02 */ /* 0x000fc40000000f00 */
[----:B------:R-:W-:-:S03]  /*455f0*/  LEA R14, P6, R11, R2, 0x1 ;  /* 0x000000020b0e7211 */ /* 0x000fc600078c08ff */
[----:B0-----:R-:W-:Y:S01]  /*45600*/  IMAD R27, R25, 0x2, R27 ;  /* 0x00000002191b7824 */ /* 0x001fe200078e021b */
[----:B------:R-:W-:Y:S02]  /*45610*/  LEA.HI.X.SX32 R15, R11, R0, 0x1, P6 ;  /* 0x000000000b0f7211 */ /* 0x000fe400030f0eff */
[----:B----4-:R-:W-:Y:S02]  /*45620*/  PRMT R11, R26, 0x7632, R11 ;  /* 0x000076321a0b7816 */ /* 0x010fe4000000000b */
[----:B------:R-:W4:Y:S04]  /*45630*/  LDL.LU R26, [R1+0x1bd0] ;  /* 0x001bd000011a7983 */ /* 0x000f280000300800 */
[----:B------:R0:W-:Y:S04]  /*45640*/  STL [R1+0x2c], R27 ;  /* 0x00002c1b01007387 */ /* 0x0001e80000100800 */
[----:B------:R1:W-:Y:S01]  /*45650*/  STG.E.U16 [R14.64], R11 ;  /* 0x0000000b0e007986 */ /* 0x0003e2000c101506 */
[----:B0-----:R-:W-:-:S05]  /*45660*/  LEA R27, R25, R27, 0x1 ;  /* 0x0000001b191b7211 */ /* 0x001fca00078e08ff */
[----:B------:R0:W-:Y:S01]  /*45670*/  STL [R1+0x28], R27 ;  /* 0x0000281b01007387 */ /* 0x0001e20000100800 */
[----:B-1----:R-:W-:-:S03]  /*45680*/  LEA R11, R25, R27, 0x1 ;  /* 0x0000001b190b7211 */ /* 0x002fc600078e08ff */
[----:B0-----:R-:W3:Y:S01]  /*45690*/  LDL.LU R27, [R1+0x1bcc] ;  /* 0x001bcc00011b7983 */ /* 0x001ee20000300800 */
[----:B------:R-:W-:-:S03]  /*456a0*/  LEA R16, P6, R7, R2, 0x1 ;  /* 0x0000000207107211 */ /* 0x000fc600078c08ff */
[----:B------:R0:W-:Y:S02]  /*456b0*/  STL [R1+0x20], R11 ;  /* 0x0000200b01007387 */ /* 0x0001e40000100800 */
[----:B0-----:R-:W-:-:S05]  /*456c0*/  IMAD R11, R25, 0x2, R11 ;  /* 0x00000002190b7824 */ /* 0x001fca00078e020b */
[----:B------:R-:W-:Y:S01]  /*456d0*/  STL [R1+0x1c], R11 ;  /* 0x00001c0b01007387 */ /* 0x000fe20000100800 */
[----:B-----5:R-:W-:Y:S02]  /*456e0*/  PRMT R12, R17, 0x7632, R12 ;  /* 0x00007632110c7816 */ /* 0x020fe4000000000c */
[----:B------:R-:W-:Y:S02]  /*456f0*/  LEA.HI.X.SX32 R17, R7, R0, 0x1, P6 ;  /* 0x0000000007117211 */ /* 0x000fe400030f0eff */
[----:B------:R-:W-:-:S04]  /*45700*/  LEA R14, P6, R3, R2, 0x1 ;  /* 0x00000002030e7211 */ /* 0x000fc800078c08ff */
[----:B------:R-:W-:Y:S02]  /*45710*/  LEA.HI.X.SX32 R15, R3, R0, 0x1, P6 ;  /* 0x00000000030f7211 */ /* 0x000fe400030f0eff */
[----:B--2---:R-:W-:Y:S01]  /*45720*/  PRMT R3, R24, 0x7632, R3 ;  /* 0x0000763218037816 */ /* 0x004fe20000000003 */
[----:B------:R0:W-:Y:S01]  /*45730*/  STG.E.U16 [R16.64], R12 ;  /* 0x0000000c10007986 */ /* 0x0001e2000c101506 */
[C---:B------:R-:W-:Y:S02]  /*45740*/  LEA R24, R25.reuse, R11, 0x1 ;  /* 0x0000000b19187211 */ /* 0x040fe400078e08ff */
[----:B----4-:R-:W-:Y:S02]  /*45750*/  PRMT R7, R26, 0x7632, R7 ;  /* 0x000076321a077816 */ /* 0x010fe40000000007 */
[----:B------:R-:W2:Y:S01]  /*45760*/  LDL.LU R26, [R1+0x1bc8] ;  /* 0x001bc800011a7983 */ /* 0x000ea20000300800 */
[----:B0-----:R-:W-:Y:S02]  /*45770*/  LEA R16, P6, R10, R2, 0x1 ;  /* 0x000000020a107211 */ /* 0x001fe400078c08ff */
[----:B------:R-:W-:-:S02]  /*45780*/  LEA R12, R25, R24, 0x1 ;  /* 0x00000018190c7211 */ /* 0x000fc400078e08ff */
[----:B------:R-:W-:Y:S01]  /*45790*/  LEA.HI.X.SX32 R17, R10, R0, 0x1, P6 ;  /* 0x000000000a117211 */ /* 0x000fe200030f0eff */
[----:B------:R-:W-:Y:S01]  /*457a0*/  STG.E.U16 [R14.64], R3 ;  /* 0x000000030e007986 */ /* 0x000fe2000c101506 */
[----:B------:R-:W-:-:S03]  /*457b0*/  LEA R10, P6, R6, R2, 0x1 ;  /* 0x00000002060a7211 */ /* 0x000fc600078c08ff */
[----:B------:R0:W-:Y:S04]  /*457c0*/  STL [R1+0x10], R12 ;  /* 0x0000100c01007387 */ /* 0x0001e80000100800 */
[----:B------:R1:W-:Y:S01]  /*457d0*/  STG.E.U16 [R16.64], R7 ;  /* 0x0000000710007986 */ /* 0x0003e2000c101506 */
[----:B0-----:R-:W-:Y:S01]  /*457e0*/  IMAD R12, R25, 0x2, R12 ;  /* 0x00000002190c7824 */ /* 0x001fe200078e020c */
[----:B------:R-:W-:Y:S02]  /*457f0*/  LEA.HI.X.SX32 R11, R6, R0, 0x1, P6 ;  /* 0x00000000060b7211 */ /* 0x000fe400030f0eff */
[----:B-1----:R-:W-:Y:S02]  /*45800*/  MOV R17, c[0x0][0x1c8] ;  /* 0x0000720000117a02 */ /* 0x002fe40000000f00 */
[----:B------:R0:W-:Y:S01]  /*45810*/  STL [R1+0xc], R12 ;  /* 0x00000c0c01007387 */ /* 0x0001e20000100800 */
[----:B---3--:R-:W-:-:S03]  /*45820*/  PRMT R3, R27, 0x7632, R3 ;  /* 0x000076321b037816 */ /* 0x008fc60000000003 */
[----:B------:R-:W3:Y:S01]  /*45830*/  LDL.LU R27, [R1+0x1bc4] ;  /* 0x001bc400011b7983 */ /* 0x000ee20000300800 */
[----:B0-----:R-:W-:-:S03]  /*45840*/  LEA R12, R17, R12, 0x1 ;  /* 0x0000000c110c7211 */ /* 0x001fc600078e08ff */
[----:B------:R0:W-:Y:S04]  /*45850*/  STG.E.U16 [R10.64], R3 ;  /* 0x000000030a007986 */ /* 0x0001e8000c101506 */
[----:B------:R1:W-:Y:S04]  /*45860*/  STL [R1+0x8], R12 ;  /* 0x0000080c01007387 */ /* 0x0003e80000100800 */
[----:B0-----:R-:W4:Y:S01]  /*45870*/  LDL R10, [R1+0x194] ;  /* 0x00019400010a7983 */ /* 0x001f220000100800 */
[----:B------:R-:W-:Y:S01]  /*45880*/  LEA R6, P6, R4, R2, 0x1 ;  /* 0x0000000204067211 */ /* 0x000fe200078c08ff */
[----:B-1----:R-:W-:-:S03]  /*45890*/  IMAD R12, R17, 0x2, R12 ;  /* 0x00000002110c7824 */ /* 0x002fc600078e020c */
[----:B------:R-:W-:Y:S02]  /*458a0*/  LEA.HI.X.SX32 R7, R4, R0, 0x1, P6 ;  /* 0x0000000004077211 */ /* 0x000fe400030f0eff */
[----:B------:R0:W-:Y:S01]  /*458b0*/  STL [R1+0x4], R12 ;  /* 0x0000040c01007387 */ /* 0x0001e20000100800 */
[----:B------:R-:W-:Y:S02]  /*458c0*/  LEA R14, P6, R9, R2, 0x1 ;  /* 0x00000002090e7211 */ /* 0x000fe400078c08ff */
[----:B------:R-:W-:Y:S02]  /*458d0*/  MOV R11, R24 ;  /* 0x00000018000b7202 */ /* 0x000fe40000000f00 */
[----:B------:R-:W-:Y:S02]  /*458e0*/  PRMT R3, R28, 0x7632, R3 ;  /* 0x000076321c037816 */ /* 0x000fe40000000003 */
[----:B0-----:R-:W-:Y:S02]  /*458f0*/  LEA R12, R17, R12, 0x1 ;  /* 0x0000000c110c7211 */ /* 0x001fe400078e08ff */
[----:B------:R-:W-:-:S02]  /*45900*/  LEA.HI.X.SX32 R15, R9, R0, 0x1, P6 ;  /* 0x00000000090f7211 */ /* 0x000fc400030f0eff */
[----:B------:R-:W-:Y:S01]  /*45910*/  LEA R4, P6, R5, R2, 0x1 ;  /* 0x0000000205047211 */ /* 0x000fe200078c08ff */
[----:B------:R-:W-:Y:S01]  /*45920*/  IMAD R24, R17, 0x2, R12 ;  /* 0x0000000211187824 */ /* 0x000fe200078e020c */
[----:B------:R0:W-:Y:S02]  /*45930*/  STG.E.U16 [R6.64], R3 ;  /* 0x0000000306007986 */ /* 0x0001e4000c101506 */
[----:B------:R-:W-:Y:S02]  /*45940*/  LEA.HI.X.SX32 R5, R5, R0, 0x1, P6 ;  /* 0x0000000005057211 */ /* 0x000fe400030f0eff */
[C---:B------:R-:W-:Y:S01]  /*45950*/  LEA R25, R17.reuse, R24, 0x1 ;  /* 0x0000001811197211 */ /* 0x040fe200078e08ff */
[----:B------:R-:W-:Y:S03]  /*45960*/  STL [R1], R12 ;  /* 0x0000000c01007387 */ /* 0x000fe60000100800 */
[----:B------:R-:W-:Y:S01]  /*45970*/  LEA R28, R17, R25, 0x1 ;  /* 0x00000019111c7211 */ /* 0x000fe200078e08ff */
[----:B------:R-:W5:Y:S01]  /*45980*/  LDL R16, [R1+0x1a4] ;  /* 0x0001a40001107983 */ /* 0x000f620000100800 */
[----:B0-----:R-:W-:-:S03]  /*45990*/  LEA R6, P6, R8, R2, 0x1 ;  /* 0x0000000208067211 */ /* 0x001fc600078c08ff */
[----:B------:R-:W5:Y:S01]  /*459a0*/  LDL R3, [R1+0x174] ;  /* 0x0001740001037983 */ /* 0x000f620000100800 */
[----:B------:R-:W-:-:S03]  /*459b0*/  LEA.HI.X.SX32 R7, R8, R0, 0x1, P6 ;  /* 0x0000000008077211 */ /* 0x000fc600030f0eff */
[----:B------:R-:W-:Y:S04]  /*459c0*/  STL.64 [R1+0x1bb8], R24 ;  /* 0x001bb81801007387 */ /* 0x000fe80000100a00 */
[----:B---3--:R-:W-:Y:S04]  /*459d0*/  STG.E.U16 [R14.64], R27 ;  /* 0x0000001b0e007986 */ /* 0x008fe8000c101506 */
[----:B--2---:R0:W-:Y:S04]  /*459e0*/  STG.E.U16 [R4.64], R26 ;  /* 0x0000001a04007986 */ /* 0x0041e8000c101506 */
[----:B0-----:R-:W2:Y:S04]  /*459f0*/  LDL R5, [R1+0x164] ;  /* 0x0001640001057983 */ /* 0x001ea80000100800 */
[----:B------:R-:W-:Y:S04]  /*45a00*/  STL [R1+0x1bc0], R28 ;  /* 0x001bc01c01007387 */ /* 0x000fe80000100800 */
[----:B----4-:R0:W-:Y:S04]  /*45a10*/  STG.E.U16 [R6.64], R10 ;  /* 0x0000000a06007986 */ /* 0x0101e8000c101506 */
[----:B0-----:R-:W3:Y:S01]  /*45a20*/  LDL R6, [R1+0x1c4] ;  /* 0x0001c40001067983 */ /* 0x001ee20000100800 */
[----:B------:R-:W-:-:S04]  /*45a30*/  LEA R8, P6, R13, R2, 0x1 ;  /* 0x000000020d087211 */ /* 0x000fc800078c08ff */
[----:B------:R-:W-:Y:S02]  /*45a40*/  LEA.HI.X.SX32 R9, R13, R0, 0x1, P6 ;  /* 0x000000000d097211 */ /* 0x000fe400030f0eff */
[C---:B------:R-:W-:Y:S01]  /*45a50*/  LEA R12, P6, R22.reuse, R2, 0x1 ;  /* 0x00000002160c7211 */ /* 0x040fe200078c08ff */
[----:B------:R-:W-:Y:S02]  /*45a60*/  IMAD R26, R17, 0x2, R28 ;  /* 0x00000002111a7824 */ /* 0x000fe400078e021c */
[----:B------:R-:W4:Y:S01]  /*45a70*/  LDL R28, [R1+0x184] ;  /* 0x00018400011c7983 */ /* 0x000f220000100800 */
[----:B------:R-:W-:Y:S02]  /*45a80*/  LEA.HI.X.SX32 R13, R22, R0, 0x1, P6 ;  /* 0x00000000160d7211 */ /* 0x000fe400030f0eff */
[----:B------:R-:W-:Y:S02]  /*45a90*/  LEA R10, P6, R23, R2, 0x1 ;  /* 0x00000002170a7211 */ /* 0x000fe400078c08ff */
[----:B------:R-:W-:-:S02]  /*45aa0*/  MOV R7, R11 ;  /* 0x0000000b00077202 */ /* 0x000fc40000000f00 */
[----:B------:R-:W-:Y:S02]  /*45ab0*/  LEA R27, R17, R26, 0x1 ;  /* 0x0000001a111b7211 */ /* 0x000fe400078e08ff */
[----:B------:R-:W-:Y:S02]  /*45ac0*/  LEA.HI.X.SX32 R11, R23, R0, 0x1, P6 ;  /* 0x00000000170b7211 */ /* 0x000fe400030f0eff */
[C---:B------:R-:W-:Y:S01]  /*45ad0*/  LEA R14, P6, R21.reuse, R2, 0x1 ;  /* 0x00000002150e7211 */ /* 0x040fe200078c08ff */
[----:B------:R-:W-:Y:S01]  /*45ae0*/  IMAD.MOV.U32 R22, RZ, RZ, c[0x0][0x1c8] ;  /* 0x00007200ff167624 */ /* 0x000fe200078e00ff */
[----:B-----5:R-:W-:Y:S02]  /*45af0*/  STG.E.U16 [R8.64], R3 ;  /* 0x0000000308007986 */ /* 0x020fe4000c101506 */
[----:B------:R-:W-:Y:S02]  /*45b00*/  LEA.HI.X.SX32 R15, R21, R0, 0x1, P6 ;  /* 0x00000000150f7211 */ /* 0x000fe400030f0eff */
[----:B------:R0:W-:Y:S01]  /*45b10*/  STL.64 [R1+0x1bb0], R26 ;  /* 0x001bb01a01007387 */ /* 0x0001e20000100a00 */
[----:B------:R-:W-:-:S03]  /*45b20*/  LEA R4, R22, R27, 0x1 ;  /* 0x0000001b16047211 */ /* 0x000fc600078e08ff */
[----:B------:R-:W5:Y:S04]  /*45b30*/  LDL R24, [R1+0x154] ;  /* 0x0001540001187983 */ /* 0x000f680000100800 */
[----:B------:R-:W2:Y:S04]  /*45b40*/  LDL R23, [R1+0x134] ;  /* 0x0001340001177983 */ /* 0x000ea80000100800 */
[----:B0-----:R-:W2:Y:S04]  /*45b50*/  LDL.LU R27, [R1+0x30] ;  /* 0x00003000011b7983 */ /* 0x001ea80000300800 */
[----:B------:R-:W2:Y:S04]  /*45b60*/  LDL R26, [R1+0x124] ;  /* 0x00012400011a7983 */ /* 0x000ea80000100800 */
[----:B---3--:R0:W-:Y:S02]  /*45b70*/  STG.E.U16 [R12.64], R6 ;  /* 0x000000060c007986 */ /* 0x0081e4000c101506 */
[----:B0-----:R-:W-:-:S04]  /*45b80*/  LEA R12, P6, R29, R2, 0x1 ;  /* 0x000000021d0c7211 */ /* 0x001fc800078c08ff */
[----:B------:R-:W-:Y:S02]  /*45b90*/  LEA.HI.X.SX32 R13, R29, R0, 0x1, P6 ;  /* 0x000000001d0d7211 */ /* 0x000fe400030f0eff */
[----:B------:R-:W3:Y:S01]  /*45ba0*/  LDL R29, [R1+0x144] ;  /* 0x00014400011d7983 */ /* 0x000ee20000100800 */
[----:B------:R-:W-:-:S03]  /*45bb0*/  LEA R3, R22, R4, 0x1 ;  /* 0x0000000416037211 */ /* 0x000fc600078e08ff */
[----:B------:R0:W-:Y:S02]  /*45bc0*/  STG.E.U16 [R10.64], R16 ;  /* 0x000000100a007986 */ /* 0x0001e4000c101506 */
[C---:B------:R-:W-:Y:S01]  /*45bd0*/  IMAD R8, R22.reuse, 0x2, R3 ;  /* 0x0000000216087824 */ /* 0x040fe200078e0203 */
[----:B------:R-:W-:Y:S01]  /*45be0*/  MOV R21, R7 ;  /* 0x0000000700157202 */ /* 0x000fe20000000f00 */
[----:B----4-:R1:W-:Y:S01]  /*45bf0*/  STG.E.U16 [R14.64], R28 ;  /* 0x0000001c0e007986 */ /* 0x0103e2000c101506 */
[----:B------:R-:W-:Y:S02]  /*45c00*/  LEA R17, R17, R18, 0x1 ;  /* 0x0000001211117211 */ /* 0x000fe400078e08ff */
[----:B------:R-:W-:Y:S02]  /*45c10*/  LEA R7, R22, R8, 0x1 ;  /* 0x0000000816077211 */ /* 0x000fe400078e08ff */
[----:B0-----:R-:W-:-:S04]  /*45c20*/  LEA R10, P6, R19, R2, 0x1 ;  /* 0x00000002130a7211 */ /* 0x001fc800078c08ff */
[----:B------:R-:W-:Y:S01]  /*45c30*/  LEA.HI.X.SX32 R11, R19, R0, 0x1, P6 ;  /* 0x00000000130b7211 */ /* 0x000fe200030f0eff */
[----:B-1----:R-:W4:Y:S01]  /*45c40*/  LDL.LU R28, [R1+0x2c] ;  /* 0x00002c00011c7983 */ /* 0x002f220000300800 */
[----:B------:R-:W-:Y:S01]  /*45c50*/  LEA R14, P6, R18, R2, 0x1 ;  /* 0x00000002120e7211 */ /* 0x000fe200078c08ff */
[----:B------:R-:W-:Y:S01]  /*45c60*/  IMAD R16, R22, 0x2, R7 ;  /* 0x0000000216107824 */ /* 0x000fe200078e0207 */
[----:B------:R-:W-:Y:S01]  /*45c70*/  MOV R19, c[0x0][0x1c8] ;  /* 0x0000720000137a02 */ /* 0x000fe20000000f00 */
[----:B--2---:R0:W-:Y:S01]  /*45c80*/  STG.E.U16 [R12.64], R5 ;  /* 0x000000050c007986 */ /* 0x0041e2000c101506 */
[----:B------:R-:W-:Y:S02]  /*45c90*/  LEA.HI.X.SX32 R15, R18, R0, 0x1, P6 ;  /* 0x00000000120f7211 */ /* 0x000fe400030f0eff */
[----:B------:R-:W-:Y:S01]  /*45ca0*/  LEA R9, R19, R16, 0x1 ;  /* 0x0000001013097211 */ /* 0x000fe200078e08ff */
[----:B-----5:R1:W-:Y:S01]  /*45cb0*/  STG.E.U16 [R10.64], R24 ;  /* 0x000000180a007986 */ /* 0x0203e2000c101506 */
[----:B------:R-:W-:-:S02]  /*45cc0*/  LEA R22, R22, R20, 0x1 ;  /* 0x0000001416167211 */ /* 0x000fc400078e08ff */
[----:B0-----:R-:W-:-:S04]  /*45cd0*/  LEA R12, P6, R17, R2, 0x1 ;  /* 0x00000002110c7211 */ /* 0x001fc800078c08ff */
[----:B------:R-:W-:Y:S02]  /*45ce0*/  LEA.HI.X.SX32 R13, R17, R0, 0x1, P6 ;  /* 0x00000000110d7211 */ /* 0x000fe400030f0eff */
[C---:B-1----:R-:W-:Y:S01]  /*45cf0*/  LEA R10, P6, R20.reuse, R2, 0x1 ;  /* 0x00000002140a7211 */ /* 0x042fe200078c08ff */
[----:B------:R0:W-:Y:S01]  /*45d00*/  STL.64 [R1+0x1ba8], R8 ;  /* 0x001ba80801007387 */ /* 0x0001e20000100a00 */
[----:B------:R-:W-:Y:S02]  /*45d10*/  IMAD R6, R19, 0x2, R9 ;  /* 0x0000000213067824 */ /* 0x000fe400078e0209 */
[----:B------:R-:W-:Y:S01]  /*45d20*/  LEA.HI.X.SX32 R11, R20, R0, 0x1, P6 ;  /* 0x00000000140b7211 */ /* 0x000fe200030f0eff */
[----:B0-----:R-:W2:Y:S04]  /*45d30*/  LDL.LU R8, [R1+0x34] ;  /* 0x0000340001087983 */ /* 0x001ea80000300800 */
[----:B------:R-:W5:Y:S04]  /*45d40*/  LDL R9, [R1+0x104] ;  /* 0x0001040001097983 */ /* 0x000f680000100800 */
[----:B------:R-:W4:Y:S04]  /*45d50*/  LDL.LU R24, [R1+0x20] ;  /* 0x0000200001187983 */ /* 0x000f280000300800 */
[----:B---3--:R0:W-:Y:S04]  /*45d60*/  STG.E.U16 [R14.64], R29 ;  /* 0x0000001d0e007986 */ /* 0x0081e8000c101506 */
[----:B------:R1:W-:Y:S01]  /*45d70*/  STG.E.U16 [R12.64], R23 ;  /* 0x000000170c007986 */ /* 0x0003e2000c101506 */
[----:B0-----:R-:W-:-:S02]  /*45d80*/  LEA R14, P6, R22, R2, 0x1 ;  /* 0x00000002160e7211 */ /* 0x001fc400078c08ff */
[----:B------:R-:W-:Y:S02]  /*45d90*/  MOV R29, R21 ;  /* 0x00000015001d7202 */ /* 0x000fe40000000f00 */
[----:B------:R-:W3:Y:S01]  /*45da0*/  LDL.LU R21, [R1+0x10] ;  /* 0x0000100001157983 */ /* 0x000ee20000300800 */
[----:B------:R-:W-:-:S03]  /*45db0*/  LEA.HI.X.SX32 R15, R22, R0, 0x1, P6 ;  /* 0x00000000160f7211 */ /* 0x000fc600030f0eff */
[----:B-1----:R-:W3:Y:S04]  /*45dc0*/  LDL.LU R23, [R1+0xc] ;  /* 0x00000c0001177983 */ /* 0x002ee80000300800 */
[----:B------:R-:W3:Y:S04]  /*45dd0*/  LDL.LU R22, [R1+0x8] ;  /* 0x0000080001167983 */ /* 0x000ee80000300800 */
[----:B------:R0:W-:Y:S04]  /*45de0*/  STG.E.U16 [R10.64], R26 ;  /* 0x0000001a0a007986 */ /* 0x0001e8000c101506 */
[----:B0-----:R-:W3:Y:S01]  /*45df0*/  LDL R11, [R1+0x114] ;  /* 0x00011400010b7983 */ /* 0x001ee20000100800 */
[----:B------:R-:W-:-:S02]  /*45e00*/  LEA R5, R19, R6, 0x1 ;  /* 0x0000000613057211 */ /* 0x000fc400078e08ff */
[----:B------:R-:W-:Y:S01]  /*45e10*/  LEA R12, P6, R27, R2, 0x1 ;  /* 0x000000021b0c7211 */ /* 0x000fe200078c08ff */
[----:B------:R-:W4:Y:S02]  /*45e20*/  LDL.LU R26, [R1+0x4] ;  /* 0x00000400011a7983 */ /* 0x000f240000300800 */
[----:B------:R-:W-:-:S04]  /*45e30*/  IMAD R17, R19, 0x2, R5 ;  /* 0x0000000213117824 */ /* 0x000fc800078e0205 */
[----:B------:R-:W-:-:S05]  /*45e40*/  IMAD R18, R19, 0x2, R17 ;  /* 0x0000000213127824 */ /* 0x000fca00078e0211 */
[----:B------:R-:W-:Y:S02]  /*45e50*/  LEA R20, R19, R18, 0x1 ;  /* 0x0000001213147211 */ /* 0x000fe400078e08ff */
[----:B------:R-:W-:Y:S02]  /*45e60*/  LEA.HI.X.SX32 R13, R27, R0, 0x1, P6 ;  /* 0x000000001b0d7211 */ /* 0x000fe400030f0eff */
[----:B------:R-:W-:Y:S01]  /*45e70*/  LEA R19, R19, R20, 0x1 ;  /* 0x0000001413137211 */ /* 0x000fe200078e08ff */
[----:B------:R-:W4:Y:S01]  /*45e80*/  LDL.LU R27, [R1] ;  /* 0x00000000011b7983 */ /* 0x000f220000300800 */
[----:B--2---:R-:W-:-:S03]  /*45e90*/  FSEL R8, R8, -INF , P5 ;  /* 0xff80000008087808 */ /* 0x004fc60002800000 */
[----:B------:R0:W-:Y:S04]  /*45ea0*/  STL.64 [R1+0x1b98], R18 ;  /* 0x001b981201007387 */ /* 0x0001e80000100a00 */
[----:B0-----:R-:W2:Y:S04]  /*45eb0*/  LDL.LU R18, [R1+0x1c] ;  /* 0x00001c0001127983 */ /* 0x001ea80000300800 */
[----:B------:R-:W-:Y:S04]  /*45ec0*/  STL [R1+0xf0], R8 ;  /* 0x0000f00801007387 */ /* 0x000fe80000100800 */
[----:B---3--:R-:W-:Y:S04]  /*45ed0*/  STG.E.U16 [R14.64], R11 ;  /* 0x0000000b0e007986 */ /* 0x008fe8000c101506 */
[----:B-----5:R0:W-:Y:S04]  /*45ee0*/  STG.E.U16 [R12.64], R9 ;  /* 0x000000090c007986 */ /* 0x0201e8000c101506 */
[----:B0-----:R-:W3:Y:S01]  /*45ef0*/  LDL.LU R13, [R1+0x28] ;  /* 0x00002800010d7983 */ /* 0x001ee20000300800 */
[----:B------:R-:W-:Y:S01]  /*45f00*/  IMAD.MOV.U32 R10, RZ, RZ, c[0x0][0x1c8] ;  /* 0x00007200ff0a7624 */ /* 0x000fe200078e00ff */
[----:B------:R-:W-:-:S04]  /*45f10*/  MOV R15, c[0x0][0x1c8] ;  /* 0x00007200000f7a02 */ /* 0x000fc80000000f00 */
[----:B------:R-:W-:Y:S02]  /*45f20*/  LEA R10, R10, R19, 0x1 ;  /* 0x000000130a0a7211 */ /* 0x000fe400078e08ff */
[----:B----4-:R-:W-:-:S03]  /*45f30*/  LEA R14, P5, R28, R2, 0x1 ;  /* 0x000000021c0e7211 */ /* 0x010fc600078a08ff */
[----:B------:R-:W-:-:S05]  /*45f40*/  IMAD R11, R15, 0x2, R10 ;  /* 0x000000020f0b7824 */ /* 0x000fca00078e020a */
[----:B------:R-:W-:Y:S02]  /*45f50*/  LEA R12, R15, R11, 0x1 ;  /* 0x0000000b0f0c7211 */ /* 0x000fe400078e08ff */
[----:B------:R-:W-:Y:S01]  /*45f60*/  LEA.HI.X.SX32 R15, R28, R0, 0x1, P5 ;  /* 0x000000001c0f7211 */ /* 0x000fe200028f0eff */
[----:B------:R0:W-:Y:S04]  /*45f70*/  STL.64 [R1+0x1b90], R10 ;  /* 0x001b900a01007387 */ /* 0x0001e80000100a00 */
[----:B------:R-:W4:Y:S04]  /*45f80*/  LDL.LU R28, [R1+0x1bc0] ;  /* 0x001bc000011c7983 */ /* 0x000f280000300800 */
[----:B------:R1:W-:Y:S01]  /*45f90*/  STL.64 [R1+0x320], R14 ;  /* 0x0003200e01007387 */ /* 0x0003e20000100a00 */
[----:B0-----:R-:W-:-:S02]  /*45fa0*/  MOV R11, c[0x0][0x1c8] ;  /* 0x00007200000b7a02 */ /* 0x001fc40000000f00 */
[----:B-1----:R-:W-:-:S04]  /*45fb0*/  LEA R14, P5, R24, R2, 0x1 ;  /* 0x00000002180e7211 */ /* 0x002fc800078a08ff */
[----:B------:R-:W-:Y:S02]  /*45fc0*/  LEA.HI.X.SX32 R15, R24, R0, 0x1, P5 ;  /* 0x00000000180f7211 */ /* 0x000fe400028f0eff */
[-C--:B------:R-:W-:Y:S02]  /*45fd0*/  LEA R24, P5, R29, R2.reuse, 0x1 ;  /* 0x000000021d187211 */ /* 0x080fe400078a08ff */
[----:B---3--:R-:W-:-:S04]  /*45fe0*/  LEA R8, P6, R13, R2, 0x1 ;  /* 0x000000020d087211 */ /* 0x008fc800078c08ff */
[----:B------:R-:W-:Y:S01]  /*45ff0*/  LEA.HI.X.SX32 R9, R13, R0, 0x1, P6 ;  /* 0x000000000d097211 */ /* 0x000fe200030f0eff */
[----:B------:R-:W-:-:S04]  /*46000*/  IMAD R13, R11, 0x2, R12 ;  /* 0x000000020b0d7824 */ /* 0x000fc800078e020c */
[----:B------:R-:W-:Y:S04]  /*46010*/  STL.64 [R1+0x318], R8 ;  /* 0x0003180801007387 */ /* 0x000fe80000100a00 */
[----:B------:R0:W-:Y:S04]  /*46020*/  STL.64 [R1+0x310], R14 ;  /* 0x0003100e01007387 */ /* 0x0001e80000100a00 */
[----:B------:R1:W-:Y:S04]  /*46030*/  STL.64 [R1+0x1ba0], R12 ;  /* 0x001ba00c01007387 */ /* 0x0003e80000100a00 */
[----:B------:R3:W-:Y:S01]  /*46040*/  STL [R1+0x300], R24 ;  /* 0x0003001801007387 */ /* 0x0007e20000100800 */
[----:B0-----:R-:W-:-:S02]  /*46050*/  LEA R14, R11, R13, 0x1 ;  /* 0x0000000d0b0e7211 */ /* 0x001fc400078e08ff */
[----:B-1----:R-:W-:Y:S01]  /*46060*/  MOV R12, R24 ;  /* 0x00000018000c7202 */ /* 0x002fe20000000f00 */
[----:B------:R-:W-:Y:S02]  /*46070*/  IMAD.MOV.U32 R13, RZ, RZ, R25 ;  /* 0x000000ffff0d7224 */ /* 0x000fe400078e0019 */
[----:B---3--:R-:W3:Y:S01]  /*46080*/  LDL.LU.64 R24, [R1+0x1bb8] ;  /* 0x001bb80001187983 */ /* 0x008ee20000300a00 */
[----:B--2---:R-:W-:-:S04]  /*46090*/  LEA R8, P6, R18, R2, 0x1 ;  /* 0x0000000212087211 */ /* 0x004fc800078c08ff */
[----:B------:R-:W-:-:S05]  /*460a0*/  LEA.HI.X.SX32 R9, R18, R0, 0x1, P6 ;  /* 0x0000000012097211 */ /* 0x000fca00030f0eff */
[----:B------:R0:W-:Y:S01]  /*460b0*/  STL.64 [R1+0x308], R8 ;  /* 0x0003080801007387 */ /* 0x0001e20000100a00 */
[----:B------:R-:W-:Y:S02]  /*460c0*/  LEA.HI.X.SX32 R13, R29, R0, 0x1, P5 ;  /* 0x000000001d0d7211 */ /* 0x000fe400028f0eff */
[-C--:B------:R-:W-:Y:S02]  /*460d0*/  LEA R12, P5, R23, R2.reuse, 0x1 ;  /* 0x00000002170c7211 */ /* 0x080fe400078a08ff */
[----:B0-----:R-:W-:-:S04]  /*460e0*/  LEA R8, P6, R21, R2, 0x1 ;  /* 0x0000000215087211 */ /* 0x001fc800078c08ff */
[-C--:B------:R-:W-:Y:S01]  /*460f0*/  LEA.HI.X.SX32 R9, R21, R0.reuse, 0x1, P6 ;  /* 0x0000000015097211 */ /* 0x080fe200030f0eff */
[----:B------:R0:W-:Y:S04]  /*46100*/  STL [R1+0x304], R13 ;  /* 0x0003040d01007387 */ /* 0x0001e80000100800 */
[----:B------:R1:W-:Y:S01]  /*46110*/  STL.64 [R1+0x2f8], R8 ;  /* 0x0002f80801007387 */ /* 0x0003e20000100a00 */
[----:B0-----:R-:W-:Y:S02]  /*46120*/  LEA.HI.X.SX32 R13, R23, R0, 0x1, P5 ;  /* 0x00000000170d7211 */ /* 0x001fe400028f0eff */
[----:B-1----:R-:W-:-:S04]  /*46130*/  LEA R8, P6, R22, R2, 0x1 ;  /* 0x0000000216087211 */ /* 0x002fc800078c08ff */
[----:B------:R-:W-:Y:S01]  /*46140*/  LEA.HI.X.SX32 R9, R22, R0, 0x1, P6 ;  /* 0x0000000016097211 */ /* 0x000fe200030f0eff */
[----:B------:R0:W-:Y:S04]  /*46150*/  STL.64 [R1+0x2f0], R12 ;  /* 0x0002f00c01007387 */ /* 0x0001e80000100a00 */
[----:B------:R1:W-:Y:S01]  /*46160*/  STL.64 [R1+0x2e8], R8 ;  /* 0x0002e80801007387 */ /* 0x0003e20000100a00 */
[CC--:B0-----:R-:W-:Y:S02]  /*46170*/  LEA R12, P5, R26.reuse, R2.reuse, 0x1 ;  /* 0x000000021a0c7211 */ /* 0x0c1fe400078a08ff */
[----:B-1----:R-:W-:Y:S02]  /*46180*/  LEA R8, P6, R27, R2, 0x1 ;  /* 0x000000021b087211 */ /* 0x002fe400078c08ff */
[----:B------:R-:W-:-:S02]  /*46190*/  LEA.HI.X.SX32 R13, R26, R0, 0x1, P5 ;  /* 0x000000001a0d7211 */ /* 0x000fc400028f0eff */
[----:B------:R-:W-:-:S03]  /*461a0*/  LEA.HI.X.SX32 R9, R27, R0, 0x1, P6 ;  /* 0x000000001b097211 */ /* 0x000fc600030f0eff */
[----:B------:R0:W-:Y:S04]  /*461b0*/  STL.64 [R1+0x2e0], R12 ;  /* 0x0002e00c01007387 */ /* 0x0001e80000100a00 */
[----:B------:R-:W-:Y:S01]  /*461c0*/  STL.64 [R1+0x2d8], R8 ;  /* 0x0002d80801007387 */ /* 0x000fe20000100a00 */
[----:B---3--:R-:W-:-:S04]  /*461d0*/  LEA R26, P6, R25, R2, 0x1 ;  /* 0x00000002191a7211 */ /* 0x008fc800078c08ff */
[----:B------:R-:W-:-:S05]  /*461e0*/  LEA.HI.X.SX32 R27, R25, R0, 0x1, P6 ;  /* 0x00000000191b7211 */ /* 0x000fca00030f0eff */
[----:B------:R1:W-:Y:S01]  /*461f0*/  STL.64 [R1+0x2c8], R26 ;  /* 0x0002c81a01007387 */ /* 0x0003e20000100a00 */
[----:B0-----:R-:W-:-:S03]  /*46200*/  LEA R12, P5, R24, R2, 0x1 ;  /* 0x00000002180c7211 */ /* 0x001fc600078a08ff */
[----:B-1----:R-:W2:Y:S01]  /*46210*/  LDL.LU.64 R26, [R1+0x1bb0] ;  /* 0x001bb000011a7983 */ /* 0x002ea20000300a00 */
[----:B------:R-:W-:Y:S02]  /*46220*/  LEA.HI.X.SX32 R13, R24, R0, 0x1, P5 ;  /* 0x00000000180d7211 */ /* 0x000fe400028f0eff */
[----:B----4-:R-:W-:-:S04]  /*46230*/  LEA R8, P5, R28, R2, 0x1 ;  /* 0x000000021c087211 */ /* 0x010fc800078a08ff */
[----:B------:R-:W-:-:S05]  /*46240*/  LEA.HI.X.SX32 R9, R28, R0, 0x1, P5 ;  /* 0x000000001c097211 */ /* 0x000fca00028f0eff */
[----:B------:R0:W-:Y:S04]  /*46250*/  STL.64 [R1+0x2c0], R8 ;  /* 0x0002c00801007387 */ /* 0x0001e80000100a00 */
[----:B0-----:R-:W3:Y:S01]  /*46260*/  LDL.LU.64 R8, [R1+0x1ba8] ;  /* 0x001ba80001087983 */ /* 0x001ee20000300a00 */
[----:B------:R-:W-:-:S04]  /*46270*/  LEA R15, R11, R14, 0x1 ;  /* 0x0000000e0b0f7211 */ /* 0x000fc800078e08ff */
[----:B------:R-:W-:-:S05]  /*46280*/  LEA R21, R11, R15, 0x1 ;  /* 0x0000000f0b157211 */ /* 0x000fca00078e08ff */
[----:B------:R-:W-:-:S05]  /*46290*/  IMAD R22, R11, 0x2, R21 ;  /* 0x000000020b167824 */ /* 0x000fca00078e0215 */
[----:B------:R-:W-:-:S04]  /*462a0*/  LEA R23, R11, R22, 0x1 ;  /* 0x000000160b177211 */ /* 0x000fc800078e08ff */
[----:B------:R-:W-:Y:S02]  /*462b0*/  LEA R24, R11, R23, 0x1 ;  /* 0x000000170b187211 */ /* 0x000fe400078e08ff */
[----:B------:R-:W-:-:S03]  /*462c0*/  MOV R29, R19 ;  /* 0x00000013001d7202 */ /* 0x000fc60000000f00 */
[----:B------:R-:W-:Y:S01]  /*462d0*/  IMAD R25, R11, 0x2, R24 ;  /* 0x000000020b197824 */ /* 0x000fe200078e0218 */
[----:B--2---:R-:W-:-:S04]  /*462e0*/  LEA R18, P6, R26, R2, 0x1 ;  /* 0x000000021a127211 */ /* 0x004fc800078c08ff */
[----:B------:R-:W-:Y:S01]  /*462f0*/  MOV R28, R18 ;  /* 0x00000012001c7202 */ /* 0x000fe20000000f00 */
[----:B------:R0:W-:Y:S01]  /*46300*/  STL [R1+0x2b8], R18 ;  /* 0x0002b81201007387 */ /* 0x0001e20000100800 */
[----:B------:R-:W-:Y:S01]  /*46310*/  LEA.HI.X.SX32 R29, R26, R0, 0x1, P6 ;  /* 0x000000001a1d7211 */ /* 0x000fe200030f0eff */
[----:B------:R-:W-:Y:S01]  /*46320*/  IMAD.MOV.U32 R28, RZ, RZ, R12 ;  /* 0x000000ffff1c7224 */ /* 0x000fe200078e000c */
[----:B0-----:R-:W-:-:S04]  /*46330*/  LEA R18, P5, R27, R2, 0x1 ;  /* 0x000000021b127211 */ /* 0x001fc800078a08ff */
[----:B------:R-:W-:Y:S01]  /*46340*/  LEA.HI.X.SX32 R19, R27, R0, 0x1, P5 ;  /* 0x000000001b137211 */ /* 0x000fe200028f0eff */
[----:B------:R0:W-:Y:S01]  /*46350*/  STL [R1+0x2bc], R29 ;  /* 0x0002bc1d01007387 */ /* 0x0001e20000100800 */
[C---:B------:R-:W-:Y:S02]  /*46360*/  LEA R26, R11.reuse, R25, 0x1 ;  /* 0x000000190b1a7211 */ /* 0x040fe400078e08ff */
[C---:B------:R-:W-:Y:S01]  /*46370*/  LEA R12, P6, R4.reuse, R2, 0x1 ;  /* 0x00000002040c7211 */ /* 0x040fe200078c08ff */
[----:B------:R1:W-:Y:S02]  /*46380*/  STL.64 [R1+0x2b0], R18 ;  /* 0x0002b01201007387 */ /* 0x0003e40000100a00 */
[----:B------:R-:W-:Y:S01]  /*46390*/  IMAD R27, R11, 0x2, R26 ;  /* 0x000000020b1b7824 */ /* 0x000fe200078e021a */
[----:B0-----:R-:W-:Y:S02]  /*463a0*/  MOV R29, R13 ;  /* 0x0000000d001d7202 */ /* 0x001fe40000000f00 */
[----:B------:R-:W-:-:S02]  /*463b0*/  LEA.HI.X.SX32 R13, R4, R0, 0x1, P6 ;  /* 0x00000000040d7211 */ /* 0x000fc400030f0eff */
[----:B-1----:R-:W-:-:S03]  /*463c0*/  LEA R18, P5, R3, R2, 0x1 ;  /* 0x0000000203127211 */ /* 0x002fc600078a08ff */
[----:B------:R3:W-:Y:S01]  /*463d0*/  STL.64 [R1+0x2a8], R12 ;  /* 0x0002a80c01007387 */ /* 0x0007e20000100a00 */
[----:B------:R-:W-:-:S03]  /*463e0*/  LEA.HI.X.SX32 R19, R3, R0, 0x1, P5 ;  /* 0x0000000003137211 */ /* 0x000fc600028f0eff */
[----:B------:R-:W-:Y:S04]  /*463f0*/  STL.64 [R1+0x1b88], R26 ;  /* 0x001b881a01007387 */ /* 0x000fe80000100a00 */
[----:B------:R0:W-:Y:S01]  /*46400*/  STL.64 [R1+0x2a0], R18 ;  /* 0x0002a01201007387 */ /* 0x0001e20000100a00 */
[----:B---3--:R-:W-:-:S04]  /*46410*/  LEA R12, P6, R8, R2, 0x1 ;  /* 0x00000002080c7211 */ /* 0x008fc800078c08ff */
[----:B------:R-:W-:Y:S02]  /*46420*/  LEA.HI.X.SX32 R13, R8, R0, 0x1, P6 ;  /* 0x00000000080d7211 */ /* 0x000fe400030f0eff */
[----:B0-----:R-:W-:-:S03]  /*46430*/  LEA R18, P5, R7, R2, 0x1 ;  /* 0x0000000207127211 */ /* 0x001fc600078a08ff */
[----:B------:R0:W-:Y:S01]  /*46440*/  STL.64 [R1+0x298], R12 ;  /* 0x0002980c01007387 */ /* 0x0001e20000100a00 */
[----:B------:R-:W-:-:S05]  /*46450*/  LEA.HI.X.SX32 R19, R7, R0, 0x1, P5 ;  /* 0x0000000007137211 */ /* 0x000fca00028f0eff */
[----:B------:R1:W-:Y:S01]  /*46460*/  STL.64 [R1+0x290], R18 ;  /* 0x0002901201007387 */ /* 0x0003e20000100a00 */
[C---:B0-----:R-:W-:Y:S02]  /*46470*/  LEA R12, P6, R16.reuse, R2, 0x1 ;  /* 0x00000002100c7211 */ /* 0x041fe400078c08ff */
[----:B------:R-:W-:Y:S02]  /*46480*/  LEA R3, R11, R27, 0x1 ;  /* 0x0000001b0b037211 */ /* 0x000fe400078e08ff */
[----:B------:R-:W-:Y:S02]  /*46490*/  LEA.HI.X.SX32 R13, R16, R0, 0x1, P6 ;  /* 0x00000000100d7211 */ /* 0x000fe400030f0eff */
[----:B-1----:R-:W-:-:S03]  /*464a0*/  LEA R18, P5, R9, R2, 0x1 ;  /* 0x0000000209127211 */ /* 0x002fc600078a08ff */
[----:B------:R0:W-:Y:S01]  /*464b0*/  STL.64 [R1+0x288], R12 ;  /* 0x0002880c01007387 */ /* 0x0001e20000100a00 */
[----:B------:R-:W-:Y:S02]  /*464c0*/  LEA.HI.X.SX32 R19, R9, R0, 0x1, P5 ;  /* 0x0000000009137211 */ /* 0x000fe400028f0eff */
[C---:B------:R-:W-:Y:S02]  /*464d0*/  LEA R4, R11.reuse, R3, 0x1 ;  /* 0x000000030b047211 */ /* 0x040fe400078e08ff */
[C---:B------:R-:W-:Y:S01]  /*464e0*/  LEA R10, P6, R6.reuse, R2, 0x1 ;  /* 0x00000002060a7211 */ /* 0x040fe200078c08ff */
[----:B0-----:R-:W2:Y:S02]  /*464f0*/  LDL.LU.64 R12, [R1+0x1ba0] ;  /* 0x001ba000010c7983 */ /* 0x001ea40000300a00 */
[----:B------:R-:W-:Y:S02]  /*46500*/  IMAD R7, R11, 0x2, R4 ;  /* 0x000000020b077824 */ /* 0x000fe400078e0204 */
[----:B------:R0:W-:Y:S01]  /*46510*/  STL.64 [R1+0x280], R18 ;  /* 0x0002801201007387 */ /* 0x0001e20000100a00 */
[----:B------:R-:W-:-:S02]  /*46520*/  LEA.HI.X.SX32 R11, R6, R0, 0x1, P6 ;  /* 0x00000000060b7211 */ /* 0x000fc400030f0eff */
[----:B0-----:R-:W-:-:S04]  /*46530*/  LEA R18, P5, R5, R2, 0x1 ;  /* 0x0000000205127211 */ /* 0x001fc800078a08ff */
[----:B------:R-:W-:Y:S01]  /*46540*/  LEA.HI.X.SX32 R19, R5, R0, 0x1, P5 ;  /* 0x0000000005137211 */ /* 0x000fe200028f0eff */
[----:B------:R-:W-:Y:S04]  /*46550*/  STL.64 [R1+0x278], R10 ;  /* 0x0002780a01007387 */ /* 0x000fe80000100a00 */
[----:B------:R0:W-:Y:S04]  /*46560*/  STL.64 [R1+0x270], R18 ;  /* 0x0002701201007387 */ /* 0x0001e80000100a00 */
[----:B0-----:R-:W3:Y:S01]  /*46570*/  LDL.LU.64 R18, [R1+0x1b98] ;  /* 0x001b980001127983 */ /* 0x001ee20000300a00 */
[----:B------:R-:W-:-:S04]  /*46580*/  LEA R10, P6, R17, R2, 0x1 ;  /* 0x00000002110a7211 */ /* 0x000fc800078c08ff */
[----:B------:R-:W-:-:S05]  /*46590*/  LEA.HI.X.SX32 R11, R17, R0, 0x1, P6 ;  /* 0x00000000110b7211 */ /* 0x000fca00030f0eff */
[----:B------:R0:W-:Y:S04]  /*465a0*/  STL.64 [R1+0x268], R10 ;  /* 0x0002680a01007387 */ /* 0x0001e80000100a00 */
[----:B0-----:R-:W4:Y:S01]  /*465b0*/  LDL.LU.64 R10, [R1+0x1b90] ;  /* 0x001b9000010a7983 */ /* 0x001f220000300a00 */
[----:B------:R-:W-:Y:S02]  /*465c0*/  MOV R17, R27 ;  /* 0x0000001b00117202 */ /* 0x000fe40000000f00 */
[----:B---3--:R-:W-:-:S04]  /*465d0*/  LEA R26, P5, R18, R2, 0x1 ;  /* 0x00000002121a7211 */ /* 0x008fc800078a08ff */
[----:B------:R-:W-:Y:S01]  /*465e0*/  MOV R16, R26 ;  /* 0x0000001a00107202 */ /* 0x000fe20000000f00 */
[----:B------:R0:W-:Y:S01]  /*465f0*/  STL [R1+0x260], R26 ;  /* 0x0002601a01007387 */ /* 0x0001e20000100800 */
[----:B------:R-:W-:Y:S02]  /*46600*/  LEA.HI.X.SX32 R17, R18, R0, 0x1, P5 ;  /* 0x0000000012117211 */ /* 0x000fe400028f0eff */
[----:B0-----:R-:W-:-:S04]  /*46610*/  LEA R26, P6, R20, R2, 0x1 ;  /* 0x00000002141a7211 */ /* 0x001fc800078c08ff */
[----:B------:R-:W-:Y:S01]  /*46620*/  LEA.HI.X.SX32 R27, R20, R0, 0x1, P6 ;  /* 0x00000000141b7211 */ /* 0x000fe200030f0eff */
[----:B------:R0:W-:Y:S01]  /*46630*/  STL [R1+0x264], R17 ;  /* 0x0002641101007387 */ /* 0x0001e20000100800 */
[----:B------:R-:W-:-:S03]  /*46640*/  LEA R16, P5, R19, R2, 0x1 ;  /* 0x0000000213107211 */ /* 0x000fc600078a08ff */
[----:B------:R4:W-:Y:S01]  /*46650*/  STL.64 [R1+0x258], R26 ;  /* 0x0002581a01007387 */ /* 0x0009e20000100a00 */
[----:B0-----:R-:W-:Y:S02]  /*46660*/  LEA.HI.X.SX32 R17, R19, R0, 0x1, P5 ;  /* 0x0000000013117211 */ /* 0x001fe400028f0eff */
[----:B----4-:R-:W-:-:S04]  /*46670*/  LEA R26, P6, R10, R2, 0x1 ;  /* 0x000000020a1a7211 */ /* 0x010fc800078c08ff */
[----:B------:R-:W-:Y:S01]  /*46680*/  LEA.HI.X.SX32 R27, R10, R0, 0x1, P6 ;  /* 0x000000000a1b7211 */ /* 0x000fe200030f0eff */
[----:B------:R-:W-:Y:S01]  /*46690*/  STL.64 [R1+0x250], R16 ;  /* 0x0002501001007387 */ /* 0x000fe20000100a00 */
[----:B------:R-:W-:-:S03]  /*466a0*/  LEA R18, P5, R11, R2, 0x1 ;  /* 0x000000020b127211 */ /* 0x000fc600078a08ff */
[----:B------:R2:W-:Y:S01]  /*466b0*/  STL.64 [R1+0x248], R26 ;  /* 0x0002481a01007387 */ /* 0x0005e20000100a00 */
[----:B------:R-:W-:Y:S02]  /*466c0*/  LEA.HI.X.SX32 R19, R11, R0, 0x1, P5 ;  /* 0x000000000b137211 */ /* 0x000fe400028f0eff */
[----:B--2---:R-:W-:-:S04]  /*466d0*/  LEA R26, P6, R12, R2, 0x1 ;  /* 0x000000020c1a7211 */ /* 0x004fc800078c08ff */
        /* <DEDUP_REMOVED lines=8> */
[----:B------:R1:W-:Y:S01]  /*46760*/  STL.64 [R1+0x228], R26 ;  /* 0x0002281a01007387 */ /* 0x0003e20000100a00 */
[-C--:B0-----:R-:W-:Y:S02]  /*46770*/  LEA R18, P5, R15, R2.reuse, 0x1 ;  /* 0x000000020f127211 */ /* 0x081fe400078a08ff */
[----:B-1----:R-:W-:Y:S02]  /*46780*/  LEA R26, P6, R21, R2, 0x1 ;  /* 0x00000002151a7211 */ /* 0x002fe400078c08ff */
[-C--:B------:R-:W-:Y:S02]  /*46790*/  LEA.HI.X.SX32 R19, R15, R0.reuse, 0x1, P5 ;  /* 0x000000000f137211 */ /* 0x080fe400028f0eff */
[----:B------:R-:W-:-:S03]  /*467a0*/  LEA.HI.X.SX32 R27, R21, R0, 0x1, P6 ;  /* 0x00000000151b7211 */ /* 0x000fc600030f0eff */
[----:B------:R0:W-:Y:S04]  /*467b0*/  STL.64 [R1+0x220], R18 ;  /* 0x0002201201007387 */ /* 0x0001e80000100a00 */
[----:B------:R1:W-:Y:S01]  /*467c0*/  STL.64 [R1+0x218], R26 ;  /* 0x0002181a01007387 */ /* 0x0003e20000100a00 */
[CC--:B0-----:R-:W-:Y:S02]  /*467d0*/  LEA R18, P5, R22.reuse, R2.reuse, 0x1 ;  /* 0x0000000216127211 */ /* 0x0c1fe400078a08ff */
[C---:B-1----:R-:W-:Y:S02]  /*467e0*/  LEA R26, P6, R23.reuse, R2, 0x1 ;  /* 0x00000002171a7211 */ /* 0x042fe400078c08ff */
[-C--:B------:R-:W-:Y:S02]  /*467f0*/  LEA.HI.X.SX32 R19, R22, R0.reuse, 0x1, P5 ;  /* 0x0000000016137211 */ /* 0x080fe400028f0eff */
[----:B------:R-:W-:-:S03]  /*46800*/  LEA.HI.X.SX32 R27, R23, R0, 0x1, P6 ;  /* 0x00000000171b7211 */ /* 0x000fc600030f0eff */
[----:B------:R-:W-:Y:S04]  /*46810*/  STL.64 [R1+0x210], R18 ;  /* 0x0002101201007387 */ /* 0x000fe80000100a00 */
[----:B------:R0:W-:Y:S04]  /*46820*/  STL.64 [R1+0x208], R26 ;  /* 0x0002081a01007387 */ /* 0x0001e80000100a00 */
[----:B0-----:R-:W2:Y:S01]  /*46830*/  LDL.LU.64 R26, [R1+0x1b88] ;  /* 0x001b8800011a7983 */ /* 0x001ea20000300a00 */
[-C--:B------:R-:W-:Y:S02]  /*46840*/  LEA R18, P5, R24, R2.reuse, 0x1 ;  /* 0x0000000218127211 */ /* 0x080fe400078a08ff */
[----:B------:R-:W-:-:S02]  /*46850*/  LEA R22, P6, R25, R2, 0x1 ;  /* 0x0000000219167211 */ /* 0x000fc400078c08ff */
[-C--:B------:R-:W-:Y:S02]  /*46860*/  LEA.HI.X.SX32 R19, R24, R0.reuse, 0x1, P5 ;  /* 0x0000000018137211 */ /* 0x080fe400028f0eff */
[----:B------:R-:W-:Y:S02]  /*46870*/  MOV R9, c[0x0][0x1c8] ;  /* 0x0000720000097a02 */ /* 0x000fe40000000f00 */
[----:B------:R-:W-:Y:S01]  /*46880*/  LEA.HI.X.SX32 R23, R25, R0, 0x1, P6 ;  /* 0x0000000019177211 */ /* 0x000fe200030f0eff */
[----:B------:R2:W-:Y:S01]  /*46890*/  STL.64 [R1+0x200], R18 ;  /* 0x0002001201007387 */ /* 0x0005e20000100a00 */
[----:B------:R-:W-:-:S03]  /*468a0*/  LEA R8, R9, R7, 0x1 ;  /* 0x0000000709087211 */ /* 0x000fc600078e08ff */
[----:B------:R0:W-:Y:S02]  /*468b0*/  STL.64 [R1+0x1f8], R22 ;  /* 0x0001f81601007387 */ /* 0x0001e40000100a00 */
[----:B------:R-:W-:Y:S01]  /*468c0*/  IMAD R5, R9, 0x2, R8 ;  /* 0x0000000209057824 */ /* 0x000fe200078e0208 */
[----:B------:R-:W-:-:S03]  /*468d0*/  MOV R20, c[0x0][0x1c8] ;  /* 0x0000720000147a02 */ /* 0x000fc60000000f00 */
[----:B------:R-:W-:-:S05]  /*468e0*/  IMAD R6, R9, 0x2, R5 ;  /* 0x0000000209067824 */ /* 0x000fca00078e0205 */
        /* <DEDUP_REMOVED lines=8> */
[----:B------:R-:W-:Y:S02]  /*46970*/  LEA R17, R20, R15, 0x1 ;  /* 0x0000000f14117211 */ /* 0x000fe400078e08ff */
[CC--:B--2---:R-:W-:Y:S02]  /*46980*/  LEA R18, P5, R26.reuse, R2.reuse, 0x1 ;  /* 0x000000021a127211 */ /* 0x0c4fe400078a08ff */
[----:B------:R-:W-:Y:S02]  /*46990*/  LEA R24, P6, R27, R2, 0x1 ;  /* 0x000000021b187211 */ /* 0x000fe400078c08ff */
[----:B------:R-:W-:Y:S02]  /*469a0*/  LEA.HI.X.SX32 R19, R26, R0, 0x1, P5 ;  /* 0x000000001a137211 */ /* 0x000fe400028f0eff */
[----:B0-----:R-:W-:Y:S02]  /*469b0*/  LEA R22, P5, R3, R2, 0x1 ;  /* 0x0000000203167211 */ /* 0x001fe400078a08ff */
[----:B------:R-:W-:-:S02]  /*469c0*/  LEA.HI.X.SX32 R25, R27, R0, 0x1, P6 ;  /* 0x000000001b197211 */ /* 0x000fc400030f0eff */
[----:B------:R-:W-:Y:S01]  /*469d0*/  LEA.HI.X.SX32 R23, R3, R0, 0x1, P5 ;  /* 0x0000000003177211 */ /* 0x000fe200028f0eff */
[----:B------:R-:W-:Y:S04]  /*469e0*/  STL.64 [R1+0x1f0], R18 ;  /* 0x0001f01201007387 */ /* 0x000fe80000100a00 */
[----:B------:R0:W-:Y:S04]  /*469f0*/  STL.64 [R1+0x1e8], R24 ;  /* 0x0001e81801007387 */ /* 0x0001e80000100a00 */
[----:B------:R1:W-:Y:S01]  /*46a00*/  STL.64 [R1+0x1e0], R22 ;  /* 0x0001e01601007387 */ /* 0x0003e20000100a00 */
[----:B0-----:R-:W-:-:S02]  /*46a10*/  LEA R24, P6, R4, R2, 0x1 ;  /* 0x0000000204187211 */ /* 0x001fc400078c08ff */
[C---:B-1----:R-:W-:Y:S02]  /*46a20*/  LEA R22, P5, R7.reuse, R2, 0x1 ;  /* 0x0000000207167211 */ /* 0x042fe400078a08ff */
        /* <DEDUP_REMOVED lines=16> */
[-C--:B0-----:R-:W-:Y:S02]  /*46b30*/  LEA R24, P6, R16, R2.reuse, 0x1 ;  /* 0x0000000210187211 */ /* 0x081fe400078c08ff */
[----:B-1----:R-:W-:Y:S02]  /*46b40*/  LEA R22, P5, R10, R2, 0x1 ;  /* 0x000000020a167211 */ /* 0x002fe400078a08ff */
[-C--:B------:R-:W-:Y:S02]  /*46b50*/  LEA.HI.X.SX32 R25, R16, R0.reuse, 0x1, P6 ;  /* 0x0000000010197211 */ /* 0x080fe400030f0eff */
[----:B------:R-:W-:-:S03]  /*46b60*/  LEA.HI.X.SX32 R23, R10, R0, 0x1, P5 ;  /* 0x000000000a177211 */ /* 0x000fc600028f0eff */
[----:B------:R0:W-:Y:S01]  /*46b70*/  STL.64 [R1+0xa8], R24 ;  /* 0x0000a81801007387 */ /* 0x0001e20000100a00 */
[----:B------:R-:W-:-:S03]  /*46b80*/  LEA R18, R20, R17, 0x1 ;  /* 0x0000001114127211 */ /* 0x000fc600078e08ff */
[----:B------:R1:W-:Y:S01]  /*46b90*/  STL.64 [R1+0xa0], R22 ;  /* 0x0000a01601007387 */ /* 0x0003e20000100a00 */
[CC--:B0-----:R-:W-:Y:S02]  /*46ba0*/  LEA R24, P6, R11.reuse, R2.reuse, 0x1 ;  /* 0x000000020b187211 */ /* 0x0c1fe400078c08ff */
[C---:B-1----:R-:W-:Y:S02]  /*46bb0*/  LEA R22, P5, R12.reuse, R2, 0x1 ;  /* 0x000000020c167211 */ /* 0x042fe400078a08ff */
[-C--:B------:R-:W-:Y:S02]  /*46bc0*/  LEA.HI.X.SX32 R25, R11, R0.reuse, 0x1, P6 ;  /* 0x000000000b197211 */ /* 0x080fe400030f0eff */
[----:B------:R-:W-:Y:S01]  /*46bd0*/  LEA.HI.X.SX32 R23, R12, R0, 0x1, P5 ;  /* 0x000000000c177211 */ /* 0x000fe200028f0eff */
[C---:B------:R-:W-:Y:S02]  /*46be0*/  IMAD R3, R20.reuse, 0x2, R18 ;  /* 0x0000000214037824 */ /* 0x040fe400078e0212 */
[----:B------:R0:W-:Y:S04]  /*46bf0*/  STL.64 [R1+0x98], R24 ;  /* 0x0000981801007387 */ /* 0x0001e80000100a00 */
[----:B------:R1:W-:Y:S01]  /*46c00*/  STL.64 [R1+0x90], R22 ;  /* 0x0000901601007387 */ /* 0x0003e20000100a00 */
[----:B------:R-:W-:-:S02]  /*46c10*/  LEA R4, R20, R3, 0x1 ;  /* 0x0000000314047211 */ /* 0x000fc400078e08ff */
[CC--:B0-----:R-:W-:Y:S02]  /*46c20*/  LEA R24, P6, R13.reuse, R2.reuse, 0x1 ;  /* 0x000000020d187211 */ /* 0x0c1fe400078c08ff */
[C---:B-1----:R-:W-:Y:S02]  /*46c30*/  LEA R22, P5, R14.reuse, R2, 0x1 ;  /* 0x000000020e167211 */ /* 0x042fe400078a08ff */
[-C--:B------:R-:W-:Y:S02]  /*46c40*/  LEA.HI.X.SX32 R25, R13, R0.reuse, 0x1, P6 ;  /* 0x000000000d197211 */ /* 0x080fe400030f0eff */
[----:B------:R-:W-:Y:S02]  /*46c50*/  LEA.HI.X.SX32 R23, R14, R0, 0x1, P5 ;  /* 0x000000000e177211 */ /* 0x000fe400028f0eff */
[C---:B------:R-:W-:Y:S02]  /*46c60*/  LEA R7, R20.reuse, R4, 0x1 ;  /* 0x0000000414077211 */ /* 0x040fe400078e08ff */
[C---:B------:R-:W-:Y:S01]  /*46c70*/  LEA R10, P6, R15.reuse, R2, 0x1 ;  /* 0x000000020f0a7211 */ /* 0x040fe200078c08ff */
[----:B------:R-:W-:Y:S02]  /*46c80*/  STL.64 [R1+0x88], R24 ;  /* 0x0000881801007387 */ /* 0x000fe40000100a00 */
[C---:B------:R-:W-:Y:S01]  /*46c90*/  IMAD R5, R20.reuse, 0x2, R7 ;  /* 0x0000000214057824 */ /* 0x040fe200078e0207 */
[----:B------:R-:W-:Y:S01]  /*46ca0*/  LEA.HI.X.SX32 R11, R15, R0, 0x1, P6 ;  /* 0x000000000f0b7211 */ /* 0x000fe200030f0eff */
[----:B------:R0:W-:Y:S03]  /*46cb0*/  STL.64 [R1+0x80], R22 ;  /* 0x0000801601007387 */ /* 0x0001e60000100a00 */
[----:B------:R-:W-:Y:S01]  /*46cc0*/  LEA R8, R20, R5, 0x1 ;  /* 0x0000000514087211 */ /* 0x000fe200078e08ff */
[----:B------:R1:W-:Y:S01]  /*46cd0*/  STL.64 [R1+0x78], R10 ;  /* 0x0000780a01007387 */ /* 0x0003e20000100a00 */
[----:B0-----:R-:W-:-:S04]  /*46ce0*/  LEA R22, P5, R17, R2, 0x1 ;  /* 0x0000000211167211 */ /* 0x001fc800078a08ff */
[----:B------:R-:W-:Y:S02]  /*46cf0*/  LEA.HI.X.SX32 R23, R17, R0, 0x1, P5 ;  /* 0x0000000011177211 */ /* 0x000fe400028f0eff */
[----:B-1----:R-:W-:Y:S02]  /*46d00*/  LEA R10, P6, R18, R2, 0x1 ;  /* 0x00000002120a7211 */ /* 0x002fe400078c08ff */
[----:B------:R-:W-:Y:S01]  /*46d10*/  LEA R16, R20, R8, 0x1 ;  /* 0x0000000814107211 */ /* 0x000fe200078e08ff */
[----:B------:R0:W-:Y:S01]  /*46d20*/  STL.64 [R1+0x70], R22 ;  /* 0x0000701601007387 */ /* 0x0001e20000100a00 */
[----:B------:R-:W-:Y:S02]  /*46d30*/  LEA.HI.X.SX32 R11, R18, R0, 0x1, P6 ;  /* 0x00000000120b7211 */ /* 0x000fe400030f0eff */
[----:B------:R-:W-:Y:S01]  /*46d40*/  LEA R24, P6, R4, R2, 0x1 ;  /* 0x0000000204187211 */ /* 0x000fe200078c08ff */
[----:B------:R-:W-:-:S03]  /*46d50*/  IMAD R19, R20, 0x2, R16 ;  /* 0x0000000214137824 */ /* 0x000fc600078e0210 */
[----:B------:R-:W-:Y:S02]  /*46d60*/  LEA.HI.X.SX32 R25, R4, R0, 0x1, P6 ;  /* 0x0000000004197211 */ /* 0x000fe400030f0eff */
[----:B0-----:R-:W-:-:S04]  /*46d70*/  LEA R22, P5, R3, R2, 0x1 ;  /* 0x0000000203167211 */ /* 0x001fc800078a08ff */
[----:B------:R-:W-:Y:S01]  /*46d80*/  LEA.HI.X.SX32 R23, R3, R0, 0x1, P5 ;  /* 0x0000000003177211 */ /* 0x000fe200028f0eff */
[----:B------:R-:W-:Y:S01]  /*46d90*/  STL.64 [R1+0x68], R10 ;  /* 0x0000680a01007387 */ /* 0x000fe20000100a00 */
[----:B------:R-:W-:-:S03]  /*46da0*/  LEA R12, R20, R19, 0x1 ;  /* 0x00000013140c7211 */ /* 0x000fc600078e08ff */
[----:B------:R0:W-:Y:S01]  /*46db0*/  STL.64 [R1+0x60], R22 ;  /* 0x0000601601007387 */ /* 0x0001e20000100a00 */
[----:B------:R-:W-:-:S03]  /*46dc0*/  LEA R14, R20, R12, 0x1 ;  /* 0x0000000c140e7211 */ /* 0x000fc600078e08ff */
[----:B------:R1:W-:Y:S01]  /*46dd0*/  STL.64 [R1+0x58], R24 ;  /* 0x0000581801007387 */ /* 0x0003e20000100a00 */
[-C--:B0-----:R-:W-:Y:S02]  /*46de0*/  LEA R22, P5, R7, R2.reuse, 0x1 ;  /* 0x0000000207167211 */ /* 0x081fe400078a08ff */
[----:B-1----:R-:W-:Y:S02]  /*46df0*/  LEA R24, P6, R5, R2, 0x1 ;  /* 0x0000000205187211 */ /* 0x002fe400078c08ff */
[-C--:B------:R-:W-:Y:S02]  /*46e00*/  LEA.HI.X.SX32 R23, R7, R0.reuse, 0x1, P5 ;  /* 0x0000000007177211 */ /* 0x080fe400028f0eff */
[----:B------:R-:W-:Y:S01]  /*46e10*/  LEA.HI.X.SX32 R25, R5, R0, 0x1, P6 ;  /* 0x0000000005197211 */ /* 0x000fe200030f0eff */
[----:B------:R-:W-:Y:S01]  /*46e20*/  IMAD R13, R20, 0x2, R14 ;  /* 0x00000002140d7824 */ /* 0x000fe200078e020e */
[C---:B------:R-:W-:Y:S01]  /*46e30*/  LEA R26, P5, R8.reuse, R2, 0x1 ;  /* 0x00000002081a7211 */ /* 0x040fe200078a08ff */
[----:B------:R-:W-:Y:S03]  /*46e40*/  STL.64 [R1+0x50], R22 ;  /* 0x0000501601007387 */ /* 0x000fe60000100a00 */
[----:B------:R-:W-:Y:S01]  /*46e50*/  LEA.HI.X.SX32 R27, R8, R0, 0x1, P5 ;  /* 0x00000000081b7211 */ /* 0x000fe200028f0eff */
[----:B------:R0:W-:Y:S01]  /*46e60*/  STL.64 [R1+0x48], R24 ;  /* 0x0000481801007387 */ /* 0x0001e20000100a00 */
[----:B------:R-:W-:-:S03]  /*46e70*/  LEA R11, R20, R13, 0x1 ;  /* 0x0000000d140b7211 */ /* 0x000fc600078e08ff */
[----:B------:R1:W-:Y:S01]  /*46e80*/  STL.64 [R1+0x40], R26 ;  /* 0x0000401a01007387 */ /* 0x0003e20000100a00 */
[----:B------:R-:W-:Y:S02]  /*46e90*/  LEA R10, R20, R11, 0x1 ;  /* 0x0000000b140a7211 */ /* 0x000fe400078e08ff */
[----:B0-----:R-:W-:-:S04]  /*46ea0*/  LEA R24, P6, R16, R2, 0x1 ;  /* 0x0000000210187211 */ /* 0x001fc800078c08ff */
[----:B------:R-:W-:Y:S02]  /*46eb0*/  LEA.HI.X.SX32 R25, R16, R0, 0x1, P6 ;  /* 0x0000000010197211 */ /* 0x000fe400030f0eff */
[C---:B-1----:R-:W-:Y:S02]  /*46ec0*/  LEA R26, P5, R19.reuse, R2, 0x1 ;  /* 0x00000002131a7211 */ /* 0x042fe400078a08ff */
        /* <DEDUP_REMOVED lines=9> */
[C---:B------:R-:W-:Y:S02]  /*46f60*/  LEA R18, P6, R13.reuse, R2, 0x1 ;  /* 0x000000020d127211 */ /* 0x040fe400078c08ff */
[----:B------:R-:W-:Y:S01]  /*46f70*/  LEA R5, R20, R9, 0x1 ;  /* 0x0000000914057211 */ /* 0x000fe200078e08ff */
[----:B------:R-:W-:Y:S01]  /*46f80*/  STL.64 [R1+0x28], R24 ;  /* 0x0000281801007387 */ /* 0x000fe20000100a00 */
[----:B------:R-:W-:-:S03]  /*46f90*/  LEA.HI.X.SX32 R19, R13, R0, 0x1, P6 ;  /* 0x000000000d137211 */ /* 0x000fc600030f0eff */
[----:B------:R0:W-:Y:S01]  /*46fa0*/  STL.64 [R1+0x20], R16 ;  /* 0x0000201001007387 */ /* 0x0001e20000100a00 */
[----:B------:R-:W-:Y:S01]  /*46fb0*/  LEA R3, R20, R5, 0x1 ;  /* 0x0000000514037211 */ /* 0x000fe200078e08ff */
[----:B------:R-:W-:Y:S01]  /*46fc0*/  IMAD.MOV.U32 R22, RZ, RZ, R28 ;  /* 0x000000ffff167224 */ /* 0x000fe200078e001c */
[-C--:B------:R-:W-:Y:S02]  /*46fd0*/  LEA R14, P6, R10, R2.reuse, 0x1 ;  /* 0x000000020a0e7211 */ /* 0x080fe400078c08ff */
[----:B0-----:R-:W-:-:S04]  /*46fe0*/  LEA R16, P5, R11, R2, 0x1 ;  /* 0x000000020b107211 */ /* 0x001fc800078a08ff */
[----:B------:R-:W-:Y:S02]  /*46ff0*/  LEA.HI.X.SX32 R17, R11, R0, 0x1, P5 ;  /* 0x000000000b117211 */ /* 0x000fe400028f0eff */
[----:B------:R-:W-:Y:S01]  /*47000*/  LEA R28, P5, R6, R2, 0x1 ;  /* 0x00000002061c7211 */ /* 0x000fe200078a08ff */
[----:B------:R-:W-:Y:S01]  /*47010*/  IMAD R8, R20, 0x2, R3 ;  /* 0x0000000214087824 */ /* 0x000fe200078e0203 */
[----:B------:R-:W-:Y:S02]  /*47020*/  LEA.HI.X.SX32 R15, R10, R0, 0x1, P6 ;  /* 0x000000000a0f7211 */ /* 0x000fe400030f0eff */
[----:B------:R-:W-:Y:S01]  /*47030*/  MOV R23, R29 ;  /* 0x0000001d00177202 */ /* 0x000fe20000000f00 */
[----:B------:R-:W-:Y:S01]  /*47040*/  STL.64 [R1+0x18], R18 ;  /* 0x0000181201007387 */ /* 0x000fe20000100a00 */
[----:B------:R-:W-:Y:S02]  /*47050*/  LEA R26, P6, R9, R2, 0x1 ;  /* 0x00000002091a7211 */ /* 0x000fe400078c08ff */
[----:B------:R-:W-:Y:S01]  /*47060*/  LEA.HI.X.SX32 R29, R6, R0, 0x1, P5 ;  /* 0x00000000061d7211 */ /* 0x000fe200028f0eff */
[----:B------:R-:W-:Y:S01]  /*47070*/  STL.64 [R1+0x8], R16 ;  /* 0x0000081001007387 */ /* 0x000fe20000100a00 */
[----:B------:R-:W-:-:S02]  /*47080*/  LEA R7, R20, R8, 0x1 ;  /* 0x0000000814077211 */ /* 0x000fc400078e08ff */
[----:B------:R-:W-:Y:S01]  /*47090*/  LEA.HI.X.SX32 R27, R9, R0, 0x1, P6 ;  /* 0x00000000091b7211 */ /* 0x000fe200030f0eff */
[----:B------:R-:W-:Y:S04]  /*470a0*/  STL.64 [R1], R14 ;  /* 0x0000000e01007387 */ /* 0x000fe80000100a00 */
[----:B------:R-:W-:Y:S01]  /*470b0*/  STL [R1+0x1918], R28 ;  /* 0x0019181c01007387 */ /* 0x000fe20000100800 */
[----:B------:R-:W-:-:S03]  /*470c0*/  LEA R4, R20, R7, 0x1 ;  /* 0x0000000714047211 */ /* 0x000fc600078e08ff */
[----:B------:R-:W-:Y:S01]  /*470d0*/  STL [R1+0x190c], R29 ;  /* 0x00190c1d01007387 */ /* 0x000fe20000100800 */
[----:B------:R-:W-:-:S03]  /*470e0*/  LEA R24, P5, R5, R2, 0x1 ;  /* 0x0000000205187211 */ /* 0x000fc600078a08ff */
[----:B------:R0:W-:Y:S04]  /*470f0*/  STL.64 [R1+0x1a18], R28 ;  /* 0x001a181c01007387 */ /* 0x0001e80000100a00 */
[----:B------:R1:W-:Y:S01]  /*47100*/  STL [R1+0x1928], R26 ;  /* 0x0019281a01007387 */ /* 0x0003e20000100800 */
[----:B------:R-:W-:Y:S02]  /*47110*/  LEA R6, R20, R4, 0x1 ;  /* 0x0000000414067211 */ /* 0x000fe400078e08ff */
[----:B------:R-:W-:Y:S01]  /*47120*/  LEA.HI.X.SX32 R25, R5, R0, 0x1, P5 ;  /* 0x0000000005197211 */ /* 0x000fe200028f0eff */
[----:B0-----:R-:W-:Y:S01]  /*47130*/  IMAD.MOV.U32 R28, RZ, RZ, R22 ;  /* 0x000000ffff1c7224 */ /* 0x001fe200078e0016 */
[----:B-1----:R-:W2:Y:S01]  /*47140*/  LDL.LU R26, [R1+0x32c] ;  /* 0x00032c00011a7983 */ /* 0x002ea20000300800 */
[----:B------:R-:W-:-:S03]  /*47150*/  LEA R22, P6, R3, R2, 0x1 ;  /* 0x0000000203167211 */ /* 0x000fc600078c08ff */
[----:B------:R-:W-:Y:S04]  /*47160*/  STL [R1+0x1908], R27 ;  /* 0x0019081b01007387 */ /* 0x000fe80000100800 */
[----:B------:R0:W-:Y:S01]  /*47170*/  STL [R1+0x1a08], R27 ;  /* 0x001a081b01007387 */ /* 0x0001e20000100800 */
[----:B------:R-:W-:Y:S02]  /*47180*/  MOV R29, R23 ;  /* 0x00000017001d7202 */ /* 0x000fe40000000f00 */
[----:B------:R-:W-:Y:S01]  /*47190*/  LEA R20, P5, R8, R2, 0x1 ;  /* 0x0000000208147211 */ /* 0x000fe200078a08ff */
[----:B------:R-:W-:Y:S01]  /*471a0*/  STL [R1+0x1938], R24 ;  /* 0x0019381801007387 */ /* 0x000fe20000100800 */
[----:B------:R-:W-:Y:S01]  /*471b0*/  LEA.HI.X.SX32 R23, R3, R0, 0x1, P6 ;  /* 0x0000000003177211 */ /* 0x000fe200030f0eff */
[----:B0-----:R-:W-:-:S02]  /*471c0*/  IMAD.MOV.U32 R27, RZ, RZ, c[0x0][0x1c8] ;  /* 0x00007200ff1b7624 */ /* 0x001fc400078e00ff */
[----:B------:R0:W-:Y:S01]  /*471d0*/  STL [R1+0x193c], R24 ;  /* 0x00193c1801007387 */ /* 0x0001e20000100800 */
[----:B------:R-:W-:Y:S02]  /*471e0*/  LEA R18, P6, R7, R2, 0x1 ;  /* 0x0000000207127211 */ /* 0x000fe400078c08ff */
[----:B------:R-:W-:Y:S01]  /*471f0*/  LEA R5, R27, R6, 0x1 ;  /* 0x000000061b057211 */ /* 0x000fe200078e08ff */
[----:B------:R-:W-:Y:S01]  /*47200*/  STL [R1+0x1904], R25 ;  /* 0x0019041901007387 */ /* 0x000fe20000100800 */
[----:B------:R-:W-:-:S03]  /*47210*/  LEA.HI.X.SX32 R21, R8, R0, 0x1, P5 ;  /* 0x0000000008157211 */ /* 0x000fc600028f0eff */
[----:B------:R-:W-:Y:S01]  /*47220*/  STL [R1+0x19f8], R25 ;  /* 0x0019f81901007387 */ /* 0x000fe20000100800 */
[----:B------:R-:W-:-:S03]  /*47230*/  LEA R3, R27, R5, 0x1 ;  /* 0x000000051b037211 */ /* 0x000fc600078e08ff */
[----:B------:R-:W-:Y:S01]  /*47240*/  STL [R1+0x1948], R22 ;  /* 0x0019481601007387 */ /* 0x000fe20000100800 */
[----:B------:R-:W-:Y:S02]  /*47250*/  LEA R16, P5, R4, R2, 0x1 ;  /* 0x0000000204107211 */ /* 0x000fe400078a08ff */
[----:B------:R-:W-:Y:S01]  /*47260*/  LEA.HI.X.SX32 R19, R7, R0, 0x1, P6 ;  /* 0x0000000007137211 */ /* 0x000fe200030f0eff */
[----:B------:R-:W-:Y:S01]  /*47270*/  STL [R1+0x1900], R23 ;  /* 0x0019001701007387 */ /* 0x000fe20000100800 */
[----:B------:R-:W-:-:S03]  /*47280*/  LEA R14, P6, R6, R2, 0x1 ;  /* 0x00000002060e7211 */ /* 0x000fc600078c08ff */
[----:B------:R-:W-:Y:S01]  /*47290*/  STL [R1+0x19e8], R23 ;  /* 0x0019e81701007387 */ /* 0x000fe20000100800 */
[----:B------:R-:W-:-:S03]  /*472a0*/  IMAD R7, R27, 0x2, R3 ;  /* 0x000000021b077824 */ /* 0x000fc600078e0203 */
[----:B------:R-:W-:Y:S01]  /*472b0*/  STL [R1+0x1958], R20 ;  /* 0x0019581401007387 */ /* 0x000fe20000100800 */
[----:B------:R-:W-:-:S03]  /*472c0*/  LEA.HI.X.SX32 R17, R4, R0, 0x1, P5 ;  /* 0x0000000004117211 */ /* 0x000fc600028f0eff */
[----:B------:R-:W-:Y:S01]  /*472d0*/  STL [R1+0x18fc], R21 ;  /* 0x0018fc1501007387 */ /* 0x000fe20000100800 */
[----:B------:R-:W-:-:S03]  /*472e0*/  LEA R12, P5, R5, R2, 0x1 ;  /* 0x00000002050c7211 */ /* 0x000fc600078a08ff */
[----:B------:R-:W-:Y:S01]  /*472f0*/  STL [R1+0x19d8], R21 ;  /* 0x0019d81501007387 */ /* 0x000fe20000100800 */
[----:B------:R-:W-:-:S03]  /*47300*/  LEA.HI.X.SX32 R15, R6, R0, 0x1, P6 ;  /* 0x00000000060f7211 */ /* 0x000fc600030f0eff */
[----:B------:R-:W-:Y:S01]  /*47310*/  STL [R1+0x1968], R18 ;  /* 0x0019681201007387 */ /* 0x000fe20000100800 */
[----:B------:R-:W-:-:S03]  /*47320*/  LEA R10, P6, R3, R2, 0x1 ;  /* 0x00000002030a7211 */ /* 0x000fc600078c08ff */
[----:B------:R-:W-:Y:S01]  /*47330*/  STL [R1+0x18f8], R19 ;  /* 0x0018f81301007387 */ /* 0x000fe20000100800 */
[----:B------:R-:W-:-:S03]  /*47340*/  LEA R4, R27, R7, 0x1 ;  /* 0x000000071b047211 */ /* 0x000fc600078e08ff */
[----:B------:R-:W-:Y:S01]  /*47350*/  STL [R1+0x19c8], R19 ;  /* 0x0019c81301007387 */ /* 0x000fe20000100800 */
[----:B------:R-:W-:-:S03]  /*47360*/  LEA.HI.X.SX32 R13, R5, R0, 0x1, P5 ;  /* 0x00000000050d7211 */ /* 0x000fc600028f0eff */
[----:B------:R-:W-:Y:S01]  /*47370*/  STL [R1+0x1978], R16 ;  /* 0x0019781001007387 */ /* 0x000fe20000100800 */
[----:B------:R-:W-:-:S03]  /*47380*/  LEA R8, P5, R7, R2, 0x1 ;  /* 0x0000000207087211 */ /* 0x000fc600078a08ff */
[----:B------:R-:W-:Y:S01]  /*47390*/  STL [R1+0x197c], R16 ;  /* 0x00197c1001007387 */ /* 0x000fe20000100800 */
[----:B------:R-:W-:-:S03]  /*473a0*/  LEA.HI.X.SX32 R11, R3, R0, 0x1, P6 ;  /* 0x00000000030b7211 */ /* 0x000fc600030f0eff */
[----:B------:R-:W-:Y:S01]  /*473b0*/  STL [R1+0x18f4], R17 ;  /* 0x0018f41101007387 */ /* 0x000fe20000100800 */
[----:B0-----:R-:W-:-:S03]  /*473c0*/  LEA R24, R27, R4, 0x1 ;  /* 0x000000041b187211 */ /* 0x001fc600078e08ff */
[----:B------:R-:W-:Y:S04]  /*473d0*/  STL [R1+0x19b8], R17 ;  /* 0x0019b81101007387 */ /* 0x000fe80000100800 */
[----:B------:R-:W-:Y:S01]  /*473e0*/  STL [R1+0x1988], R14 ;  /* 0x0019880e01007387 */ /* 0x000fe20000100800 */
[----:B------:R-:W-:-:S03]  /*473f0*/  LEA.HI.X.SX32 R9, R7, R0, 0x1, P5 ;  /* 0x0000000007097211 */ /* 0x000fc600028f0eff */
[----:B------:R-:W-:Y:S04]  /*47400*/  STL [R1+0x18f0], R15 ;  /* 0x0018f00f01007387 */ /* 0x000fe80000100800 */
[----:B------:R-:W-:Y:S04]  /*47410*/  STL [R1+0x19a8], R15 ;  /* 0x0019a80f01007387 */ /* 0x000fe80000100800 */
[----:B------:R-:W-:Y:S04]  /*47420*/  STL [R1+0x1998], R12 ;  /* 0x0019980c01007387 */ /* 0x000fe80000100800 */
[----:B------:R-:W-:Y:S04]  /*47430*/  STL [R1+0x18ec], R13 ;  /* 0x0018ec0d01007387 */ /* 0x000fe80000100800 */
[----:B------:R-:W-:Y:S04]  /*47440*/  STL [R1+0x1a28], R13 ;  /* 0x001a280d01007387 */ /* 0x000fe80000100800 */
[----:B------:R-:W-:Y:S04]  /*47450*/  STL [R1+0x18e8], R11 ;  /* 0x0018e80b01007387 */ /* 0x000fe80000100800 */
[----:B------:R-:W-:Y:S04]  /*47460*/  STL [R1+0x10], R24 ;  /* 0x0000101801007387 */ /* 0x000fe80000100800 */
[----:B------:R-:W-:Y:S04]  /*47470*/  STL.64 [R1+0x1990], R10 ;  /* 0x0019900a01007387 */ /* 0x000fe80000100a00 */
[----:B------:R0:W-:Y:S04]  /*47480*/  STL.64 [R1+0x1910], R8 ;  /* 0x0019100801007387 */ /* 0x0001e80000100a00 */
[----:B------:R-:W-:Y:S04]  /*47490*/  STL [R1+0x1b80], R29 ;  /* 0x001b801d01007387 */ /* 0x000fe80000100800 */
[----:B0-----:R-:W3:Y:S04]  /*474a0*/  LDL.LU.64 R8, [R1+0x308] ;  /* 0x0003080001087983 */ /* 0x001ee80000300a00 */
[----:B---3--:R0:W-:Y:S04]  /*474b0*/  STL.64 [R1+0x1b58], R8 ;  /* 0x001b580801007387 */ /* 0x0081e80000100a00 */
[----:B0-----:R-:W3:Y:S04]  /*474c0*/  LDL.LU.64 R8, [R1+0x310] ;  /* 0x0003100001087983 */ /* 0x001ee80000300a00 */
[----:B---3--:R0:W-:Y:S04]  /*474d0*/  STL [R1+0x1b70], R8 ;  /* 0x001b700801007387 */ /* 0x0081e80000100800 */
[----:B0-----:R-:W3:Y:S04]  /*474e0*/  LDL.LU R8, [R1+0x1d4] ;  /* 0x0001d40001087983 */ /* 0x001ee80000300800 */
[----:B---3--:R0:W-:Y:S04]  /*474f0*/  STL [R1+0x1b74], R8 ;  /* 0x001b740801007387 */ /* 0x0081e80000100800 */
[----:B0-----:R-:W3:Y:S04]  /*47500*/  LDL R8, [R1+0xf4] ;  /* 0x0000f40001087983 */ /* 0x001ee80000100800 */
[----:B------:R0:W-:Y:S04]  /*47510*/  STL [R1+0x1b60], R9 ;  /* 0x001b600901007387 */ /* 0x0001e80000100800 */
[----:B0-----:R-:W4:Y:S04]  /*47520*/  LDL R9, [R1+0xe4] ;  /* 0x0000e40001097983 */ /* 0x001f280000100800 */
[----:B------:R-:W5:Y:S04]  /*47530*/  LDL.LU R17, [R1+0x174] ;  /* 0x0001740001117983 */ /* 0x000f680000300800 */
[----:B------:R-:W2:Y:S04]  /*47540*/  LDL.LU.64 R10, [R1+0x300] ;  /* 0x00030000010a7983 */ /* 0x000ea80000300a00 */
[----:B--2---:R0:W-:Y:S04]  /*47550*/  STL.64 [R1+0x1b68], R10 ;  /* 0x001b680a01007387 */ /* 0x0041e80000100a00 */
[----:B0-----:R-:W2:Y:S01]  /*47560*/  LDL.LU.64 R10, [R1+0x318] ;  /* 0x00031800010a7983 */ /* 0x001ea20000300a00 */
[----:B------:R-:W-:Y:S01]  /*47570*/  LEA R6, P6, R4, R2, 0x1 ;  /* 0x0000000204067211 */ /* 0x000fe200078c08ff */
[----:B------:R-:W-:Y:S01]  /*47580*/  IMAD R3, R27, 0x2, R24 ;  /* 0x000000021b037824 */ /* 0x000fe200078e0218 */
[----:B------:R-:W-:-:S02]  /*47590*/  FSETP.NEU.AND P5, PT, R26, RZ, PT ;  /* 0x000000ff1a00720b */ /* 0x000fc40003fad000 */
[----:B------:R-:W-:Y:S02]  /*475a0*/  LEA.HI.X.SX32 R7, R4, R0, 0x1, P6 ;  /* 0x0000000004077211 */ /* 0x000fe400030f0eff */
[----:B------:R-:W-:-:S04]  /*475b0*/  LEA R4, P6, R3, R2, 0x1 ;  /* 0x0000000203047211 */ /* 0x000fc800078c08ff */
[----:B------:R-:W-:Y:S01]  /*475c0*/  LEA.HI.X.SX32 R5, R3, R0, 0x1, P6 ;  /* 0x0000000003057211 */ /* 0x000fe200030f0eff */
[----:B------:R-:W0:Y:S04]  /*475d0*/  S2R R25, SR_TID.X ;  /* 0x0000000000197919 */ /* 0x000e280000002100 */
[----:B--2---:R1:W-:Y:S04]  /*475e0*/  STL.64 [R1+0x1b78], R10 ;  /* 0x001b780a01007387 */ /* 0x0043e80000100a00 */
[----:B-1----:R-:W3:Y:S04]  /*475f0*/  LDL.LU.64 R10, [R1+0x320] ;  /* 0x00032000010a7983 */ /* 0x002ee80000300a00 */
[----:B------:R-:W2:Y:S04]  /*47600*/  LDL.LU R20, [R1+0x1c4] ;  /* 0x0001c40001147983 */ /* 0x000ea80000300800 */
[----:B------:R-:W2:Y:S04]  /*47610*/  LDL.LU.64 R12, [R1+0x2f8] ;  /* 0x0002f800010c7983 */ /* 0x000ea80000300a00 */
[----:B------:R-:W2:Y:S04]  /*47620*/  LDL.LU R26, [R1+0x1a4] ;  /* 0x0001a400011a7983 */ /* 0x000ea80000300800 */
[----:B------:R-:W2:Y:S04]  /*47630*/  LDL.LU.64 R14, [R1+0x2f0] ;  /* 0x0002f000010e7983 */ /* 0x000ea80000300a00 */
[----:B------:R-:W2:Y:S04]  /*47640*/  LDL.LU R16, [R1+0x184] ;  /* 0x0001840001107983 */ /* 0x000ea80000300800 */
[----:B------:R-:W2:Y:S04]  /*47650*/  LDL.LU.64 R18, [R1+0x2e8] ;  /* 0x0002e80001127983 */ /* 0x000ea80000300a00 */
[----:B------:R-:W2:Y:S04]  /*47660*/  LDL.LU R21, [R1+0x164] ;  /* 0x0001640001157983 */ /* 0x000ea80000300800 */
[----:B------:R-:W2:Y:S04]  /*47670*/  LDL.LU.64 R22, [R1+0x2e0] ;  /* 0x0002e00001167983 */ /* 0x000ea80000300a00 */
[----:B------:R-:W2:Y:S04]  /*47680*/  LDL.LU R27, [R1+0x154] ;  /* 0x00015400011b7983 */ /* 0x000ea80000300800 */
[----:B------:R1:W-:Y:S04]  /*47690*/  STL.64 [R1+0x1920], R6 ;  /* 0x0019200601007387 */ /* 0x0003e80000100a00 */
[----:B-1----:R-:W2:Y:S04]  /*476a0*/  LDL.LU R6, [R1+0x1b4] ;  /* 0x0001b40001067983 */ /* 0x002ea80000300800 */
[----:B------:R-:W2:Y:S04]  /*476b0*/  LDL.LU R7, [R1+0x194] ;  /* 0x0001940001077983 */ /* 0x000ea80000300800 */
[----:B------:R-:W2:Y:S01]  /*476c0*/  LDL R3, [R1+0x10] ;  /* 0x0000100001037983 */ /* 0x000ea20000100800 */
[----:B0-----:R-:W-:-:S02]  /*476d0*/  SHF.L.U32 R24, R25, 0x4, RZ ;  /* 0x0000000419187819 */ /* 0x001fc400000006ff */
[----:B------:R-:W-:Y:S01]  /*476e0*/  SHF.L.U32 R29, R25, 0x2, RZ ;  /* 0x00000002191d7819 */ /* 0x000fe200000006ff */
[----:B------:R-:W-:Y:S01]  /*476f0*/  STL [R1+0x18e4], R4 ;  /* 0x0018e40401007387 */ /* 0x000fe20000100800 */
[----:B------:R-:W-:Y:S02]  /*47700*/  LOP3.LUT R25, R24, 0x70, RZ, 0xc0, !PT ;  /* 0x0000007018197812 */ /* 0x000fe400078ec0ff */
[----:B------:R-:W-:Y:S01]  /*47710*/  LOP3.LUT R29, R29, 0x80, RZ, 0xc0, !PT ;  /* 0x000000801d1d7812 */ /* 0x000fe200078ec0ff */
[----:B------:R-:W-:Y:S04]  /*47720*/  STL [R1+0x18e0], R5 ;  /* 0x0018e00501007387 */ /* 0x000fe80000100800 */
[----:B------:R-:W-:Y:S04]  /*47730*/  STL.64 [R1+0x1970], R4 ;  /* 0x0019700401007387 */ /* 0x000fe80000100a00 */
[----:B------:R-:W-:Y:S01]  /*47740*/  STL [R1+0x1a38], R4 ;  /* 0x001a380401007387 */ /* 0x000fe20000100800 */
[----:B------:R-:W-:-:S03]  /*47750*/  IMAD.IADD R25, R25, 0x1, R29 ;  /* 0x0000000119197824 */ /* 0x000fc600078e021d */
[----:B------:R-:W-:Y:S04]  /*47760*/  STL [R1+0x1a2c], R5 ;  /* 0x001a2c0501007387 */ /* 0x000fe80000100800 */
[----:B------:R-:W-:Y:S04]  /*47770*/  STL [R1+0x1a4c], R5 ;  /* 0x001a4c0501007387 */ /* 0x000fe80000100800 */
[----:B------:R-:W-:Y:S04]  /*47780*/  STL [R1+0x1a6c], R5 ;  /* 0x001a6c0501007387 */ /* 0x000fe80000100800 */
[----:B------:R-:W-:Y:S04]  /*47790*/  STL [R1+0x1a8c], R5 ;  /* 0x001a8c0501007387 */ /* 0x000fe80000100800 */
[----:B------:R-:W4:Y:S04]  /*477a0*/  LDL.LU R29, [R1+0x1b80] ;  /* 0x001b8000011d7983 */ /* 0x000f280000300800 */
[----:B------:R-:W-:Y:S01]  /*477b0*/  STL [R1+0x1a9c], R5 ;  /* 0x001a9c0501007387 */ /* 0x000fe20000100800 */
[----:B--2---:R-:W-:-:S03]  /*477c0*/  LEA R2, P6, R3, R2, 0x1 ;  /* 0x0000000203027211 */ /* 0x004fc600078c08ff */
[----:B------:R-:W2:Y:S04]  /*477d0*/  LDL.LU R3, [R1+0x10] ;  /* 0x0000100001037983 */ /* 0x000ea80000300800 */
[----:B------:R-:W0:Y:S04]  /*477e0*/  S2R R24, SR_TID.X ;  /* 0x0000000000187919 */ /* 0x000e280000002100 */
[----:B---3--:R1:W-:Y:S01]  /*477f0*/  STG.E.U16 [R10.64], R8 ;  /* 0x000000080a007986 */ /* 0x0083e2000c101506 */
[----:B0-----:R-:W-:-:S04]  /*47800*/  LOP3.LUT R24, R24, 0x18, RZ, 0xc0, !PT ;  /* 0x0000001818187812 */ /* 0x001fc800078ec0ff */
[----:B------:R-:W-:-:S06]  /*47810*/  LEA.HI R25, R24, R25, RZ, 0x1f ;  /* 0x0000001918197211 */ /* 0x000fcc00078ff8ff */
[----:B------:R-:W3:Y:S01]  /*47820*/  LDL.LU.64 R24, [R1+0x2d8] ;  /* 0x0002d80001187983 */ /* 0x000ee20000300a00 */
[----:B--2---:R-:W-:-:S05]  /*47830*/  LEA.HI.X.SX32 R3, R3, R0, 0x1, P6 ;  /* 0x0000000003037211 */ /* 0x004fca00030f0eff */
[----:B------:R-:W-:Y:S04]  /*47840*/  STL.64 [R1+0x1930], R2 ;  /* 0x0019300201007387 */ /* 0x000fe80000100a00 */
[----:B------:R-:W-:Y:S04]  /*47850*/  STL.64 [R1+0x1a20], R2 ;  /* 0x001a200201007387 */ /* 0x000fe80000100a00 */
[----:B-1----:R-:W4:Y:S04]  /*47860*/  LDL.LU.64 R10, [R1+0x1b78] ;  /* 0x001b7800010a7983 */ /* 0x002f280000300a00 */
[----:B------:R-:W2:Y:S04]  /*47870*/  LDL.LU R8, [R1+0x1b74] ;  /* 0x001b740001087983 */ /* 0x000ea80000300800 */
[----:B----4-:R0:W-:Y:S01]  /*47880*/  STG.E.U16 [R10.64], R9 ;  /* 0x000000090a007986 */ /* 0x0101e2000c101506 */
[----:B--2---:R-:W-:-:S03]  /*47890*/  PRMT R0, R8, 0x7632, R0 ;  /* 0x0000763208007816 */ /* 0x004fc60000000000 */
[----:B------:R-:W2:Y:S04]  /*478a0*/  LDL.LU R8, [R1+0x1b70] ;  /* 0x001b700001087983 */ /* 0x000ea80000300800 */
[----:B0-----:R-:W4:Y:S04]  /*478b0*/  LDL.LU.64 R10, [R1+0x1b68] ;  /* 0x001b6800010a7983 */ /* 0x001f280000300a00 */
[----:B------:R-:W2:Y:S01]  /*478c0*/  LDL.LU R9, [R1+0x1b60] ;  /* 0x001b600001097983 */ /* 0x000ea20000300800 */
[----:B------:R-:W-:-:S03]  /*478d0*/  PRMT R5, R6, 0x7632, R5 ;  /* 0x0000763206057816 */ /* 0x000fc60000000005 */
[----:B--2---:R0:W-:Y:S04]  /*478e0*/  STG.E.U16 [R8.64], R0 ;  /* 0x0000000008007986 */ /* 0x0041e8000c101506 */
[----:B0-----:R-:W2:Y:S01]  /*478f0*/  LDL.LU.64 R8, [R1+0x1b58] ;  /* 0x001b580001087983 */ /* 0x001ea20000300a00 */
[----:B------:R-:W-:-:S03]  /*47900*/  PRMT R0, R7, 0x7632, R0 ;  /* 0x0000763207007816 */ /* 0x000fc60000000000 */
[----:B--2---:R-:W-:Y:S04]  /*47910*/  STG.E.U16 [R8.64], R5 ;  /* 0x0000000508007986 */ /* 0x004fe8000c101506 */
[----:B----4-:R0:W-:Y:S02]  /*47920*/  STG.E.U16 [R10.64], R0 ;  /* 0x000000000a007986 */ /* 0x0101e4000c101506 */
[----:B0-----:R-:W-:Y:S02]  /*47930*/  PRMT R0, R20, 0x7632, R0 ;  /* 0x0000763214007816 */ /* 0x001fe40000000000 */
[----:B------:R-:W2:Y:S01]  /*47940*/  LDL.LU R20, [R1+0x1d8] ;  /* 0x0001d80001147983 */ /* 0x000ea20000300800 */
[----:B------:R-:W-:Y:S02]  /*47950*/  PRMT R3, R26, 0x7632, R3 ;  /* 0x000076321a037816 */ /* 0x000fe40000000003 */
[----:B-----5:R-:W-:-:S05]  /*47960*/  PRMT R4, R17, 0x7632, R4 ;  /* 0x0000763211047816 */ /* 0x020fca0000000004 */
[----:B------:R-:W-:Y:S04]  /*47970*/  STG.E.U16 [R12.64], R4 ;  /* 0x000000040c007986 */ /* 0x000fe8000c101506 */
[----:B--2---:R-:W-:Y:S04]  /*47980*/  STL [R1+0x1ae0], R20 ;  /* 0x001ae01401007387 */ /* 0x004fe80000100800 */
[----:B------:R-:W-:Y:S04]  /*47990*/  STL [R1+0x1b10], R20 ;  /* 0x001b101401007387 */ /* 0x000fe80000100800 */
[----:B------:R-:W2:Y:S04]  /*479a0*/  LDL.LU R26, [R1+0x1b8] ;  /* 0x0001b800011a7983 */ /* 0x000ea80000300800 */
[----:B------:R0:W-:Y:S04]  /*479b0*/  STG.E.U16 [R14.64], R0 ;  /* 0x000000000e007986 */ /* 0x0001e8000c101506 */
[----:B------:R-:W-:Y:S01]  /*479c0*/  STG.E.U16 [R18.64], R3 ;  /* 0x0000000312007986 */ /* 0x000fe2000c101506 */
[----:B0-----:R-:W-:-:S05]  /*479d0*/  PRMT R0, R16, 0x7632, R0 ;  /* 0x0000763210007816 */ /* 0x001fca0000000000 */
[----:B------:R0:W-:Y:S02]  /*479e0*/  STG.E.U16 [R22.64], R0 ;  /* 0x0000000016007986 */ /* 0x0001e4000c101506 */
[----:B0-----:R-:W-:Y:S02]  /*479f0*/  PRMT R0, R27, 0x7632, R0 ;  /* 0x000076321b007816 */ /* 0x001fe40000000000 */
[----:B--2---:R-:W-:Y:S04]  /*47a00*/  STL [R1+0x1af0], R26 ;  /* 0x001af01a01007387 */ /* 0x004fe80000100800 */
[----:B------:R-:W-:Y:S04]  /*47a10*/  STL [R1+0x1b14], R26 ;  /* 0x001b141a01007387 */ /* 0x000fe80000100800 */
[----:B------:R-:W-:Y:S04]  /*47a20*/  STL [R1+0x1b34], R26 ;  /* 0x001b341a01007387 */ /* 0x000fe80000100800 */
[----:B------:R0:W-:Y:S04]  /*47a30*/  STL [R1+0x1b50], R0 ;  /* 0x001b500001007387 */ /* 0x0001e80000100800 */
[----:B0-----:R-:W2:Y:S04]  /*47a40*/  LDL.LU R0, [R1+0x144] ;  /* 0x0001440001007983 */ /* 0x001ea80000300800 */
[----:B------:R-:W4:Y:S04]  /*47a50*/  LDL.LU R20, [R1+0x104] ;  /* 0x0001040001147983 */ /* 0x000f280000300800 */
[----:B----4-:R0:W-:Y:S04]  /*47a60*/  STL [R1+0x1b20], R20 ;  /* 0x001b201401007387 */ /* 0x0101e80000100800 */
[----:B0-----:R-:W4:Y:S04]  /*47a70*/  LDL.LU R20, [R1+0x114] ;  /* 0x0001140001147983 */ /* 0x001f280000300800 */
[----:B----4-:R0:W-:Y:S04]  /*47a80*/  STL [R1+0x1b30], R20 ;  /* 0x001b301401007387 */ /* 0x0101e80000100800 */
[----:B0-----:R-:W4:Y:S04]  /*47a90*/  LDL.LU R20, [R1+0x124] ;  /* 0x0001240001147983 */ /* 0x001f280000300800 */
[----:B----4-:R0:W-:Y:S04]  /*47aa0*/  STL [R1+0x1b40], R20 ;  /* 0x001b401401007387 */ /* 0x0101e80000100800 */
[----:B0-----:R-:W4:Y:S04]  /*47ab0*/  LDL.LU R20, [R1+0x134] ;  /* 0x0001340001147983 */ /* 0x001f280000300800 */
[----:B------:R-:W5:Y:S04]  /*47ac0*/  LDL R5, [R1+0x1c8] ;  /* 0x0001c80001057983 */ /* 0x000f680000100800 */
[----:B-----5:R0:W-:Y:S04]  /*47ad0*/  STL [R1+0x1aa8], R5 ;  /* 0x001aa80501007387 */ /* 0x0201e80000100800 */
[----:B0-----:R-:W5:Y:S04]  /*47ae0*/  LDL R5, [R1+0x178] ;  /* 0x0001780001057983 */ /* 0x001f680000100800 */
[----:B-----5:R0:W-:Y:S04]  /*47af0*/  STL [R1+0x1ab8], R5 ;  /* 0x001ab80501007387 */ /* 0x0201e80000100800 */
[----:B0-----:R-:W5:Y:S01]  /*47b00*/  LDL R5, [R1+0x198] ;  /* 0x0001980001057983 */ /* 0x001f620000100800 */
[----:B------:R-:W-:-:S03]  /*47b10*/  PRMT R2, R21, 0x7632, R2 ;  /* 0x0000763215027816 */ /* 0x000fc60000000002 */
[----:B-----5:R0:W-:Y:S04]  /*47b20*/  STL [R1+0x1b00], R5 ;  /* 0x001b000501007387 */ /* 0x0201e80000100800 */
[----:B0-----:R-:W5:Y:S04]  /*47b30*/  LDL.LU R5, [R1+0xe4] ;  /* 0x0000e40001057983 */ /* 0x001f680000300800 */
[----:B---3--:R-:W-:Y:S04]  /*47b40*/  STG.E.U16 [R24.64], R2 ;  /* 0x0000000218007986 */ /* 0x008fe8000c101506 */
[----:B-----5:R0:W-:Y:S04]  /*47b50*/  STL [R1+0x1b04], R5 ;  /* 0x001b040501007387 */ /* 0x0201e80000100800 */
[----:B0-----:R-:W3:Y:S04]  /*47b60*/  LDL.LU R5, [R1+0xf4] ;  /* 0x0000f40001057983 */ /* 0x001ee80000300800 */
[----:B------:R-:W5:Y:S04]  /*47b70*/  LDL.LU.64 R2, [R1+0x268] ;  /* 0x0002680001027983 */ /* 0x000f680000300a00 */
[----:B-----5:R0:W-:Y:S04]  /*47b80*/  STL.64 [R1+0x1aa0], R2 ;  /* 0x001aa00201007387 */ /* 0x0201e80000100a00 */
[----:B0-----:R-:W5:Y:S04]  /*47b90*/  LDL.LU.64 R2, [R1+0x270] ;  /* 0x0002700001027983 */ /* 0x001f680000300a00 */
        /* <DEDUP_REMOVED lines=21> */
[----:B0-----:R-:W5:Y:S01]  /*47cf0*/  LDL.LU.64 R2, [R1+0x2c8] ;  /* 0x0002c80001027983 */ /* 0x001f620000300a00 */
[----:B--2---:R-:W-:-:S03]  /*47d00*/  PRMT R26, R0, 0x7632, R26 ;  /* 0x00007632001a7816 */ /* 0x004fc6000000001a */
[----:B-----5:R0:W-:Y:S04]  /*47d10*/  STL.64 [R1+0x1b48], R2 ;  /* 0x001b480201007387 */ /* 0x0201e80000100a00 */
[----:B------:R-:W2:Y:S04]  /*47d20*/  LDL R10, [R1+0x1a8] ;  /* 0x0001a800010a7983 */ /* 0x000ea80000100800 */
[----:B------:R-:W5:Y:S04]  /*47d30*/  LDL.LU.64 R8, [R1+0x260] ;  /* 0x0002600001087983 */ /* 0x000f680000300a00 */
[----:B------:R-:W5:Y:S01]  /*47d40*/  LDL R11, [R1+0x188] ;  /* 0x00018800010b7983 */ /* 0x000f620000100800 */
[----:B0-----:R-:W-:-:S03]  /*47d50*/  MOV R2, R28 ;  /* 0x0000001c00027202 */ /* 0x001fc60000000f00 */
[----:B------:R-:W2:Y:S01]  /*47d60*/  LDL.LU.64 R14, [R1+0x258] ;  /* 0x00025800010e7983 */ /* 0x000ea20000300a00 */
[----:B------:R-:W-:-:S03]  /*47d70*/  MOV R3, R29 ;  /* 0x0000001d00037202 */ /* 0x000fc60000000f00 */
[----:B------:R-:W2:Y:S04]  /*47d80*/  LDL R21, [R1+0x168] ;  /* 0x0001680001157983 */ /* 0x000ea80000100800 */
[----:B------:R-:W2:Y:S04]  /*47d90*/  LDL.LU.64 R18, [R1+0x250] ;  /* 0x0002500001127983 */ /* 0x000ea80000300a00 */
[----:B------:R-:W2:Y:S04]  /*47da0*/  LDL.LU.64 R22, [R1+0x248] ;  /* 0x0002480001167983 */ /* 0x000ea80000300a00 */
[----:B------:R-:W2:Y:S04]  /*47db0*/  LDL.LU.64 R28, [R1+0x240] ;  /* 0x00024000011c7983 */ /* 0x000ea80000300a00 */
[----:B------:R-:W2:Y:S04]  /*47dc0*/  LDL.LU.64 R24, [R1+0x238] ;  /* 0x0002380001187983 */ /* 0x000ea80000300a00 */
        /* <DEDUP_REMOVED lines=9> */
[----:B--2---:R0:W-:Y:S04]  /*47e60*/  STG.E.U16 [R2.64], R0 ;  /* 0x0000000002007986 */ /* 0x0041e8000c101506 */
[----:B0-----:R-:W2:Y:S01]  /*47e70*/  LDL.LU.64 R2, [R1+0x1b48] ;  /* 0x001b480001027983 */ /* 0x001ea20000300a00 */
[----:B----4-:R-:W-:-:S03]  /*47e80*/  PRMT R0, R20, 0x7632, R0 ;  /* 0x0000763214007816 */ /* 0x010fc60000000000 */
[----:B------:R-:W4:Y:S04]  /*47e90*/  LDL.LU R20, [R1+0x1b40] ;  /* 0x001b400001147983 */ /* 0x000f280000300800 */
[----:B--2---:R0:W-:Y:S04]  /*47ea0*/  STG.E.U16 [R2.64], R26 ;  /* 0x0000001a02007986 */ /* 0x0041e8000c101506 */
[----:B0-----:R-:W2:Y:S04]  /*47eb0*/  LDL.LU.64 R2, [R1+0x1b38] ;  /* 0x001b380001027983 */ /* 0x001ea80000300a00 */
[----:B------:R-:W4:Y:S04]  /*47ec0*/  LDL.LU R26, [R1+0x1b34] ;  /* 0x001b3400011a7983 */ /* 0x000f280000300800 */
[----:B--2---:R0:W-:Y:S01]  /*47ed0*/  STG.E.U16 [R2.64], R0 ;  /* 0x0000000002007986 */ /* 0x0041e2000c101506 */
[----:B----4-:R-:W-:-:S03]  /*47ee0*/  PRMT R26, R20, 0x7632, R26 ;  /* 0x00007632141a7816 */ /* 0x010fc6000000001a */
[----:B------:R-:W2:Y:S04]  /*47ef0*/  LDL.LU R20, [R1+0x1b30] ;  /* 0x001b300001147983 */ /* 0x000ea80000300800 */
[----:B0-----:R-:W4:Y:S01]  /*47f00*/  LDL.LU.64 R2, [R1+0x1b28] ;  /* 0x001b280001027983 */ /* 0x001f220000300a00 */
[----:B--2---:R-:W-:-:S03]  /*47f10*/  PRMT R0, R20, 0x7632, R0 ;  /* 0x0000763214007816 */ /* 0x004fc60000000000 */
[----:B------:R-:W2:Y:S04]  /*47f20*/  LDL.LU R20, [R1+0x1b20] ;  /* 0x001b200001147983 */ /* 0x000ea80000300800 */
[----:B----4-:R0:W-:Y:S04]  /*47f30*/  STG.E.U16 [R2.64], R26 ;  /* 0x0000001a02007986 */ /* 0x0101e8000c101506 */
[----:B0-----:R-:W4:Y:S04]  /*47f40*/  LDL.LU.64 R2, [R1+0x1b18] ;  /* 0x001b180001027983 */ /* 0x001f280000300a00 */
[----:B------:R-:W2:Y:S02]  /*47f50*/  LDL.LU R26, [R1+0x1b14] ;  /* 0x001b1400011a7983 */ /* 0x000ea40000300800 */
[----:B--2---:R-:W-:-:S02]  /*47f60*/  PRMT R26, R20, 0x7632, R26 ;  /* 0x00007632141a7816 */ /* 0x004fc4000000001a */
[----:B------:R-:W3:Y:S04]  /*47f70*/  LDL.LU R20, [R1+0x1b10] ;  /* 0x001b100001147983 */ /* 0x000ee80000300800 */
[----:B----4-:R0:W-:Y:S04]  /*47f80*/  STG.E.U16 [R2.64], R0 ;  /* 0x0000000002007986 */ /* 0x0101e8000c101506 */
[----:B0-----:R-:W2:Y:S01]  /*47f90*/  LDL.LU.64 R2, [R1+0x1b08] ;  /* 0x001b080001027983 */ /* 0x001ea20000300a00 */
[----:B---3--:R-:W-:-:S03]  /*47fa0*/  PRMT R20, R5, 0x7632, R20 ;  /* 0x0000763205147816 */ /* 0x008fc60000000014 */
[----:B------:R-:W3:Y:S04]  /*47fb0*/  LDL.LU R5, [R1+0x1b04] ;  /* 0x001b040001057983 */ /* 0x000ee80000300800 */
[----:B--2---:R0:W-:Y:S01]  /*47fc0*/  STG.E.U16 [R2.64], R26 ;  /* 0x0000001a02007986 */ /* 0x0041e2000c101506 */
[----:B---3--:R-:W-:-:S03]  /*47fd0*/  PRMT R0, R5, 0x7632, R0 ;  /* 0x0000763205007816 */ /* 0x008fc60000000000 */
[----:B------:R-:W2:Y:S04]  /*47fe0*/  LDL.LU R5, [R1+0x1b00] ;  /* 0x001b000001057983 */ /* 0x000ea80000300800 */
[----:B0-----:R-:W3:Y:S04]  /*47ff0*/  LDL.LU.64 R2, [R1+0x1af8] ;  /* 0x001af80001027983 */ /* 0x001ee80000300a00 */
[----:B------:R-:W4:Y:S04]  /*48000*/  LDL.LU R26, [R1+0x1af0] ;  /* 0x001af000011a7983 */ /* 0x000f280000300800 */
[----:B---3--:R0:W-:Y:S04]  /*48010*/  STG.E.U16 [R2.64], R20 ;  /* 0x0000001402007986 */ /* 0x0081e8000c101506 */
[----:B0-----:R-:W3:Y:S04]  /*48020*/  LDL.LU.64 R2, [R1+0x1ae8] ;  /* 0x001ae80001027983 */ /* 0x001ee80000300a00 */
[----:B------:R-:W2:Y:S04]  /*48030*/  LDL.LU R20, [R1+0x1ae0] ;  /* 0x001ae00001147983 */ /* 0x000ea80000300800 */
[----:B---3--:R0:W-:Y:S04]  /*48040*/  STG.E.U16 [R2.64], R0 ;  /* 0x0000000002007986 */ /* 0x0081e8000c101506 */
[----:B0-----:R-:W2:Y:S04]  /*48050*/  LDL.LU.64 R2, [R1+0x1ad8] ;  /* 0x001ad80001027983 */ /* 0x001ea80000300a00 */
[----:B--2---:R0:W-:Y:S04]  /*48060*/  STG.E.U16 [R2.64], R20 ;  /* 0x0000001402007986 */ /* 0x0041e8000c101506 */
[----:B0-----:R-:W4:Y:S04]  /*48070*/  LDL.LU.64 R2, [R1+0x1ad0] ;  /* 0x001ad00001027983 */ /* 0x001f280000300a00 */
[----:B----4-:R0:W-:Y:S04]  /*48080*/  STG.E.U16 [R2.64], R26 ;  /* 0x0000001a02007986 */ /* 0x0101e8000c101506 */
[----:B0-----:R-:W2:Y:S04]  /*48090*/  LDL.LU.64 R2, [R1+0x1ac8] ;  /* 0x001ac80001027983 */ /* 0x001ea80000300a00 */
[----:B--2---:R0:W-:Y:S04]  /*480a0*/  STG.E.U16 [R2.64], R5 ;  /* 0x0000000502007986 */ /* 0x0041e8000c101506 */
[----:B0-----:R-:W2:Y:S04]  /*480b0*/  LDL.LU.64 R2, [R1+0x1ac0] ;  /* 0x001ac00001027983 */ /* 0x001ea80000300a00 */
[----:B------:R-:W2:Y:S04]  /*480c0*/  LDL.LU R5, [R1+0x1ab8] ;  /* 0x001ab80001057983 */ /* 0x000ea80000300800 */
[----:B--2---:R0:W-:Y:S04]  /*480d0*/  STG.E.U16 [R2.64], R5 ;  /* 0x0000000502007986 */ /* 0x0041e8000c101506 */
[----:B0-----:R-:W2:Y:S04]  /*480e0*/  LDL.LU.64 R2, [R1+0x1ab0] ;  /* 0x001ab00001027983 */ /* 0x001ea80000300a00 */
[----:B------:R-:W2:Y:S04]  /*480f0*/  LDL.LU R5, [R1+0x1aa8] ;  /* 0x001aa80001057983 */ /* 0x000ea80000300800 */
[----:B--2---:R0:W-:Y:S04]  /*48100*/  STG.E.U16 [R2.64], R5 ;  /* 0x0000000502007986 */ /* 0x0041e8000c101506 */
[----:B0-----:R-:W2:Y:S04]  /*48110*/  LDL.LU.64 R2, [R1+0x1aa0] ;  /* 0x001aa00001027983 */ /* 0x001ea80000300a00 */
[----:B------:R-:W3:Y:S04]  /*48120*/  LDL.LU R5, [R1+0x1a9c] ;  /* 0x001a9c0001057983 */ /* 0x000ee80000300800 */
[----:B------:R-:W-:Y:S04]  /*48130*/  STL [R1+0x1a48], R4 ;  /* 0x001a480401007387 */ /* 0x000fe80000100800 */
[----:B--2---:R-:W-:Y:S04]  /*48140*/  STG.E.U16 [R2.64], R10 ;  /* 0x0000000a02007986 */ /* 0x004fe8000c101506 */
[----:B-----5:R-:W-:Y:S04]  /*48150*/  STG.E.U16 [R8.64], R11 ;  /* 0x0000000b08007986 */ /* 0x020fe8000c101506 */
[----:B------:R0:W-:Y:S04]  /*48160*/  STG.E.U16 [R14.64], R21 ;  /* 0x000000150e007986 */ /* 0x0001e8000c101506 */
[----:B------:R-:W-:Y:S04]  /*48170*/  STG.E.U16 [R18.64], R4 ;  /* 0x0000000412007986 */ /* 0x000fe8000c101506 */
[----:B------:R-:W-:Y:S04]  /*48180*/  STG.E.U16 [R22.64], R13 ;  /* 0x0000000d16007986 */ /* 0x000fe8000c101506 */
[----:B0-----:R-:W2:Y:S04]  /*48190*/  LDL.LU.64 R14, [R1+0x230] ;  /* 0x00023000010e7983 */ /* 0x001ea80000300a00 */
[----:B------:R-:W-:Y:S04]  /*481a0*/  STL [R1+0x1a58], R13 ;  /* 0x001a580d01007387 */ /* 0x000fe80000100800 */
[----:B------:R0:W-:Y:S04]  /*481b0*/  STG.E.U16 [R28.64], R6 ;  /* 0x000000061c007986 */ /* 0x0001e8000c101506 */
[----:B------:R1:W-:Y:S04]  /*481c0*/  STG.E.U16 [R24.64], R7 ;  /* 0x0000000718007986 */ /* 0x0003e8000c101506 */
[----:B0-----:R-:W4:Y:S04]  /*481d0*/  LDL.LU.64 R28, [R1+0x228] ;  /* 0x00022800011c7983 */ /* 0x001f280000300a00 */
[----:B------:R-:W5:Y:S04]  /*481e0*/  LDL.LU.64 R18, [R1+0x220] ;  /* 0x0002200001127983 */ /* 0x000f680000300a00 */
[----:B------:R-:W2:Y:S04]  /*481f0*/  LDL.LU.64 R22, [R1+0x218] ;  /* 0x0002180001167983 */ /* 0x000ea80000300a00 */
[----:B-1----:R-:W2:Y:S04]  /*48200*/  LDL.LU.64 R24, [R1+0x210] ;  /* 0x0002100001187983 */ /* 0x002ea80000300a00 */
[----:B------:R-:W2:Y:S04]  /*48210*/  LDL.LU R13, [R1+0x188] ;  /* 0x00018800010d7983 */ /* 0x000ea80000300800 */
[----:B--2---:R0:W-:Y:S04]  /*48220*/  STL [R1+0x1a68], R13 ;  /* 0x001a680d01007387 */ /* 0x0041e80000100800 */
[----:B0-----:R-:W2:Y:S04]  /*48230*/  LDL.LU R13, [R1+0x1a8] ;  /* 0x0001a800010d7983 */ /* 0x001ea80000300800 */
[----:B--2---:R0:W-:Y:S04]  /*48240*/  STL [R1+0x1a78], R13 ;  /* 0x001a780d01007387 */ /* 0x0041e80000100800 */
[----:B0-----:R-:W2:Y:S04]  /*48250*/  LDL.LU R13, [R1+0x1c8] ;  /* 0x0001c800010d7983 */ /* 0x001ea80000300800 */
[----:B--2---:R0:W-:Y:S04]  /*48260*/  STL [R1+0x1a88], R13 ;  /* 0x001a880d01007387 */ /* 0x0041e80000100800 */
[----:B0-----:R-:W2:Y:S04]  /*48270*/  LDL.LU R13, [R1+0x178] ;  /* 0x00017800010d7983 */ /* 0x001ea80000300800 */
[----:B--2---:R0:W-:Y:S04]  /*48280*/  STL [R1+0x1a98], R13 ;  /* 0x001a980d01007387 */ /* 0x0041e80000100800 */
[----:B0-----:R-:W2:Y:S04]  /*48290*/  LDL.LU R13, [R1+0x198] ;  /* 0x00019800010d7983 */ /* 0x001ea80000300800 */
[----:B------:R-:W2:Y:S04]  /*482a0*/  LDL.LU R4, [R1+0x168] ;  /* 0x0001680001047983 */ /* 0x000ea80000300800 */
[----:B------:R0:W-:Y:S04]  /*482b0*/  STL.64 [R1+0x1a30], R6 ;  /* 0x001a300601007387 */ /* 0x0001e80000100a00 */
[----:B0-----:R-:W2:Y:S04]  /*482c0*/  LDL.LU.64 R6, [R1+0xd8] ;  /* 0x0000d80001067983 */ /* 0x001ea80000300a00 */
[----:B--2---:R0:W-:Y:S04]  /*482d0*/  STL.64 [R1+0x1a40], R6 ;  /* 0x001a400601007387 */ /* 0x0041e80000100a00 */
        /* <DEDUP_REMOVED lines=9> */
[----:B------:R-:W-:Y:S01]  /*48370*/  STG.E.U16 [R14.64], R12 ;  /* 0x0000000c0e007986 */ /* 0x000fe2000c101506 */
[----:B------:R-:W-:-:S03]  /*48380*/  PRMT R0, R20, 0x7632, R0 ;  /* 0x0000763214007816 */ /* 0x000fc60000000000 */
[----:B----4-:R-:W-:Y:S04]  /*48390*/  STG.E.U16 [R28.64], R17 ;  /* 0x000000111c007986 */ /* 0x010fe8000c101506 */
[----:B--2---:R0:W-:Y:S04]  /*483a0*/  STL.64 [R1+0x1a90], R6 ;  /* 0x001a900601007387 */ /* 0x0041e80000100a00 */
[----:B0-----:R-:W2:Y:S04]  /*483b0*/  LDL.LU.64 R6, [R1+0x208] ;  /* 0x0002080001067983 */ /* 0x001ea80000300a00 */
[----:B------:R-:W4:Y:S04]  /*483c0*/  LDL.LU.64 R2, [R1+0xd0] ;  /* 0x0000d00001027983 */ /* 0x000f280000300a00 */
[----:B------:R-:W4:Y:S01]  /*483d0*/  LDL.LU.64 R28, [R1+0xc8] ;  /* 0x0000c800011c7983 */ /* 0x000f220000300a00 */
[----:B---3--:R-:W-:-:S03]  /*483e0*/  PRMT R5, R26, 0x7632, R5 ;  /* 0x000076321a057816 */ /* 0x008fc60000000005 */
[----:B------:R-:W3:Y:S04]  /*483f0*/  LDL.LU.64 R8, [R1+0xc0] ;  /* 0x0000c00001087983 */ /* 0x000ee80000300a00 */
[----:B------:R-:W3:Y:S04]  /*48400*/  LDL.LU.64 R10, [R1+0xb8] ;  /* 0x0000b800010a7983 */ /* 0x000ee80000300a00 */
[----:B-----5:R0:W-:Y:S04]  /*48410*/  STG.E.U16 [R18.64], R16 ;  /* 0x0000001012007986 */ /* 0x0201e8000c101506 */
[----:B------:R-:W5:Y:S04]  /*48420*/  LDL.LU.64 R14, [R1+0xb0] ;  /* 0x0000b000010e7983 */ /* 0x000f680000300a00 */
[----:B------:R1:W-:Y:S04]  /*48430*/  STG.E.U16 [R22.64], R27 ;  /* 0x0000001b16007986 */ /* 0x0003e8000c101506 */
[----:B0-----:R-:W3:Y:S04]  /*48440*/  LDL.LU.64 R18, [R1+0xa8] ;  /* 0x0000a80001127983 */ /* 0x001ee80000300a00 */
[----:B------:R-:W3:Y:S04]  /*48450*/  LDL.LU.64 R20, [R1+0xa0] ;  /* 0x0000a00001147983 */ /* 0x000ee80000300a00 */
[----:B-1----:R-:W3:Y:S04]  /*48460*/  LDL.LU.64 R22, [R1+0x98] ;  /* 0x0000980001167983 */ /* 0x002ee80000300a00 */
[----:B------:R-:W3:Y:S04]  /*48470*/  LDL.LU R26, [R1+0x1dc] ;  /* 0x0001dc00011a7983 */ /* 0x000ee80000300800 */
[----:B------:R0:W-:Y:S04]  /*48480*/  STG.E.U16 [R24.64], R0 ;  /* 0x0000000018007986 */ /* 0x0001e8000c101506 */
[----:B0-----:R-:W3:Y:S01]  /*48490*/  LDL.LU.64 R24, [R1+0x90] ;  /* 0x0000900001187983 */ /* 0x001ee20000300a00 */
[----:B------:R-:W-:-:S03]  /*484a0*/  PRMT R0, R13, 0x7632, R0 ;  /* 0x000076320d007816 */ /* 0x000fc60000000000 */
[----:B------:R-:W3:Y:S04]  /*484b0*/  LDL.LU R13, [R1+0x1a98] ;  /* 0x001a9800010d7983 */ /* 0x000ee80000300800 */
[----:B--2---:R0:W-:Y:S04]  /*484c0*/  STG.E.U16 [R6.64], R5 ;  /* 0x0000000506007986 */ /* 0x0041e8000c101506 */
[----:B0-----:R-:W2:Y:S04]  /*484d0*/  LDL.LU.64 R6, [R1+0x1a90] ;  /* 0x001a900001067983 */ /* 0x001ea80000300a00 */
[----:B------:R-:W3:Y:S04]  /*484e0*/  LDL.LU R5, [R1+0x1a8c] ;  /* 0x001a8c0001057983 */ /* 0x000ee80000300800 */
[----:B--2---:R0:W-:Y:S01]  /*484f0*/  STG.E.U16 [R6.64], R0 ;  /* 0x0000000006007986 */ /* 0x0041e2000c101506 */
[----:B---3--:R-:W-:-:S03]  /*48500*/  PRMT R5, R13, 0x7632, R5 ;  /* 0x000076320d057816 */ /* 0x008fc60000000005 */
[----:B------:R-:W2:Y:S04]  /*48510*/  LDL.LU R13, [R1+0x1a88] ;  /* 0x001a8800010d7983 */ /* 0x000ea80000300800 */
[----:B0-----:R-:W3:Y:S01]  /*48520*/  LDL.LU.64 R6, [R1+0x1a80] ;  /* 0x001a800001067983 */ /* 0x001ee20000300a00 */
[----:B--2---:R-:W-:-:S03]  /*48530*/  PRMT R0, R13, 0x7632, R0 ;  /* 0x000076320d007816 */ /* 0x004fc60000000000 */
[----:B------:R-:W2:Y:S04]  /*48540*/  LDL.LU R13, [R1+0x1a78] ;  /* 0x001a7800010d7983 */ /* 0x000ea80000300800 */
[----:B---3--:R0:W-:Y:S04]  /*48550*/  STG.E.U16 [R6.64], R5 ;  /* 0x0000000506007986 */ /* 0x0081e8000c101506 */
[----:B0-----:R-:W3:Y:S04]  /*48560*/  LDL.LU.64 R6, [R1+0x1a70] ;  /* 0x001a700001067983 */ /* 0x001ee80000300a00 */
[----:B------:R-:W2:Y:S04]  /*48570*/  LDL.LU R5, [R1+0x1a6c] ;  /* 0x001a6c0001057983 */ /* 0x000ea80000300800 */
[----:B---3--:R0:W-:Y:S01]  /*48580*/  STG.E.U16 [R6.64], R0 ;  /* 0x0000000006007986 */ /* 0x0081e2000c101506 */
[----:B--2---:R-:W-:-:S03]  /*48590*/  PRMT R5, R13, 0x7632, R5 ;  /* 0x000076320d057816 */ /* 0x004fc60000000005 */
        /* <DEDUP_REMOVED lines=16> */
[----:B----4-:R0:W-:Y:S01]  /*486a0*/  STG.E.U16 [R2.64], R0 ;  /* 0x0000000002007986 */ /* 0x0101e2000c101506 */
[----:B--2---:R-:W-:-:S03]  /*486b0*/  PRMT R5, R13, 0x7632, R5 ;  /* 0x000076320d057816 */ /* 0x004fc60000000005 */
[----:B------:R-:W2:Y:S04]  /*486c0*/  LDL.LU R13, [R1+0x1a28] ;  /* 0x001a2800010d7983 */ /* 0x000ea80000300800 */
[----:B0-----:R-:W4:Y:S01]  /*486d0*/  LDL.LU.64 R2, [R1+0x1a20] ;  /* 0x001a200001027983 */ /* 0x001f220000300a00 */
[----:B---3--:R-:W-:Y:S02]  /*486e0*/  PRMT R0, R6, 0x7632, R0 ;  /* 0x0000763206007816 */ /* 0x008fe40000000000 */
[----:B------:R-:W-:Y:S01]  /*486f0*/  PRMT R4, R7, 0x7632, R4 ;  /* 0x0000763207047816 */ /* 0x000fe20000000004 */
[----:B------:R0:W-:Y:S04]  /*48700*/  STG.E.U16 [R28.64], R5 ;  /* 0x000000051c007986 */ /* 0x0001e8000c101506 */
[----:B------:R1:W-:Y:S04]  /*48710*/  STG.E.U16 [R8.64], R0 ;  /* 0x0000000008007986 */ /* 0x0003e8000c101506 */
[----:B------:R-:W-:Y:S04]  /*48720*/  STG.E.U16 [R10.64], R4 ;  /* 0x000000040a007986 */ /* 0x000fe8000c101506 */
[----:B0-----:R-:W3:Y:S01]  /*48730*/  LDL.LU.64 R28, [R1+0x1a18] ;  /* 0x001a1800011c7983 */ /* 0x001ee20000300a00 */
[----:B-1----:R-:W-:-:S05]  /*48740*/  PRMT R0, R12, 0x7632, R0 ;  /* 0x000076320c007816 */ /* 0x002fca0000000000 */
[----:B-----5:R0:W-:Y:S02]  /*48750*/  STG.E.U16 [R14.64], R0 ;  /* 0x000000000e007986 */ /* 0x0201e4000c101506 */
[----:B0-----:R-:W-:Y:S02]  /*48760*/  PRMT R0, R27, 0x7632, R0 ;  /* 0x000076321b007816 */ /* 0x001fe40000000000 */
[----:B------:R-:W5:Y:S01]  /*48770*/  LDL.LU R27, [R1+0x1bc] ;  /* 0x0001bc00011b7983 */ /* 0x000f620000300800 */
[----:B----4-:R-:W-:Y:S02]  /*48780*/  PRMT R3, R17, 0x7632, R3 ;  /* 0x0000763211037816 */ /* 0x010fe40000000003 */
[----:B------:R-:W-:-:S03]  /*48790*/  PRMT R2, R16, 0x7632, R2 ;  /* 0x0000763210027816 */ /* 0x000fc60000000002 */
[----:B------:R-:W-:Y:S04]  /*487a0*/  STG.E.U16 [R18.64], R3 ;  /* 0x0000000312007986 */ /* 0x000fe8000c101506 */
[----:B------:R-:W-:Y:S04]  /*487b0*/  STG.E.U16 [R20.64], R2 ;  /* 0x0000000214007986 */ /* 0x000fe8000c101506 */
[----:B------:R-:W-:Y:S04]  /*487c0*/  STG.E.U16 [R22.64], R0 ;  /* 0x0000000016007986 */ /* 0x000fe8000c101506 */
[----:B------:R0:W-:Y:S04]  /*487d0*/  STG.E.U16 [R24.64], R26 ;  /* 0x0000001a18007986 */ /* 0x0001e8000c101506 */
[----:B0-----:R-:W4:Y:S04]  /*487e0*/  LDL.LU R25, [R1+0x19c] ;  /* 0x00019c0001197983 */ /* 0x001f280000300800 */
[----:B------:R-:W2:Y:S04]  /*487f0*/  LDL.LU R23, [R1+0x17c] ;  /* 0x00017c0001177983 */ /* 0x000ea80000300800 */
[----:B------:R-:W2:Y:S04]  /*48800*/  LDL.LU R21, [R1+0x1cc] ;  /* 0x0001cc0001157983 */ /* 0x000ea80000300800 */
[----:B------:R-:W2:Y:S04]  /*48810*/  LDL.LU R19, [R1+0x1ac] ;  /* 0x0001ac0001137983 */ /* 0x000ea80000300800 */
[----:B------:R-:W2:Y:S04]  /*48820*/  LDL.LU R17, [R1+0x18c] ;  /* 0x00018c0001117983 */ /* 0x000ea80000300800 */
[----:B------:R-:W2:Y:S04]  /*48830*/  LDL.LU R15, [R1+0x16c] ;  /* 0x00016c00010f7983 */ /* 0x000ea80000300800 */
[----:B------:R-:W2:Y:S04]  /*48840*/  LDL.LU R12, [R1+0x15c] ;  /* 0x00015c00010c7983 */ /* 0x000ea80000300800 */
        /* <DEDUP_REMOVED lines=13> */
[----:B0-----:R-:W5:Y:S04]  /*48920*/  LDL.LU.64 R12, [R1+0x88] ;  /* 0x00008800010c7983 */ /* 0x001f680000300a00 */
[----:B------:R-:W2:Y:S04]  /*48930*/  LDL.LU.64 R10, [R1+0x48] ;  /* 0x00004800010a7983 */ /* 0x000ea80000300a00 */
[----:B--2---:R0:W-:Y:S04]  /*48940*/  STL.64 [R1+0x19a0], R10 ;  /* 0x0019a00a01007387 */ /* 0x0041e80000100a00 */
[----:B0-----:R-:W2:Y:S04]  /*48950*/  LDL.LU.64 R10, [R1+0x50] ;  /* 0x00005000010a7983 */ /* 0x001ea80000300a00 */
[----:B------:R-:W2:Y:S04]  /*48960*/  LDL.LU R14, [R1+0x14c] ;  /* 0x00014c00010e7983 */ /* 0x000ea80000300800 */
[----:B------:R-:W2:Y:S04]  /*48970*/  LDL.LU R16, [R1+0x13c] ;  /* 0x00013c0001107983 */ /* 0x000ea80000300800 */
[----:B------:R-:W2:Y:S04]  /*48980*/  LDL.LU.64 R4, [R1+0x38] ;  /* 0x0000380001047983 */ /* 0x000ea80000300a00 */
[----:B--2---:R0:W-:Y:S04]  /*48990*/  STL.64 [R1+0x1980], R4 ;  /* 0x0019800401007387 */ /* 0x0041e80000100a00 */
[----:B0-----:R-:W2:Y:S04]  /*489a0*/  LDL.LU.64 R4, [R1+0x40] ;  /* 0x0000400001047983 */ /* 0x001ea80000300a00 */
[----:B------:R-:W2:Y:S04]  /*489b0*/  LDL.LU R18, [R1+0x12c] ;  /* 0x00012c0001127983 */ /* 0x000ea80000300800 */
[----:B------:R-:W2:Y:S04]  /*489c0*/  LDL.LU R20, [R1+0x11c] ;  /* 0x00011c0001147983 */ /* 0x000ea80000300800 */
[----:B------:R-:W2:Y:S04]  /*489d0*/  LDL.LU R22, [R1+0x10c] ;  /* 0x00010c0001167983 */ /* 0x000ea80000300800 */
[----:B------:R-:W2:Y:S04]  /*489e0*/  LDL.LU R24, [R1+0xfc] ;  /* 0x0000fc0001187983 */ /* 0x000ea80000300800 */
[----:B------:R-:W2:Y:S04]  /*489f0*/  LDL.LU.64 R2, [R1+0x18] ;  /* 0x0000180001027983 */ /* 0x000ea80000300a00 */
[----:B--2---:R0:W-:Y:S04]  /*48a00*/  STL.64 [R1+0x1940], R2 ;  /* 0x0019400201007387 */ /* 0x0041e80000100a00 */
[----:B0-----:R-:W2:Y:S04]  /*48a10*/  LDL.LU.64 R2, [R1+0x20] ;  /* 0x0000200001027983 */ /* 0x001ea80000300a00 */
[----:B--2---:R0:W-:Y:S04]  /*48a20*/  STL.64 [R1+0x1950], R2 ;  /* 0x0019500201007387 */ /* 0x0041e80000100a00 */
[----:B0-----:R-:W2:Y:S01]  /*48a30*/  LDL.LU.64 R2, [R1+0x28] ;  /* 0x0000280001027983 */ /* 0x001ea20000300a00 */
[----:B---3--:R-:W-:-:S03]  /*48a40*/  PRMT R28, R26, 0x7632, R28 ;  /* 0x000076321a1c7816 */ /* 0x008fc6000000001c */
[----:B-----5:R-:W-:Y:S04]  /*48a50*/  STG.E.U16 [R12.64], R27 ;  /* 0x0000001b0c007986 */ /* 0x020fe8000c101506 */
[----:B--2---:R0:W-:Y:S04]  /*48a60*/  STL.64 [R1+0x1960], R2 ;  /* 0x0019600201007387 */ /* 0x0041e80000100a00 */
[----:B0-----:R-:W2:Y:S04]  /*48a70*/  LDL.LU.64 R2, [R1+0x30] ;  /* 0x0000300001027983 */ /* 0x001ea80000300a00 */
[----:B------:R-:W3:Y:S04]  /*48a80*/  LDL.LU R26, [R1+0xec] ;  /* 0x0000ec00011a7983 */ /* 0x000ee80000300800 */
[----:B------:R-:W5:Y:S04]  /*48a90*/  LDL.LU.64 R6, [R1+0x8] ;  /* 0x0000080001067983 */ /* 0x000f680000300a00 */
[----:B------:R-:W2:Y:S04]  /*48aa0*/  LDL.LU.64 R8, [R1] ;  /* 0x0000000001087983 */ /* 0x000ea80000300a00 */
[----:B------:R-:W4:Y:S01]  /*48ab0*/  LDL.LU.64 R12, [R1+0x1a10] ;  /* 0x001a1000010c7983 */ /* 0x000f220000300a00 */
[----:B------:R-:W-:-:S03]  /*48ac0*/  PRMT R29, R27, 0x7632, R29 ;  /* 0x000076321b1d7816 */ /* 0x000fc6000000001d */
[----:B------:R-:W2:Y:S04]  /*48ad0*/  LDL.LU R27, [R1+0x1a08] ;  /* 0x001a0800011b7983 */ /* 0x000ea80000300800 */
[----:B----4-:R0:W-:Y:S04]  /*48ae0*/  STG.E.U16 [R12.64], R25 ;  /* 0x000000190c007986 */ /* 0x0101e8000c101506 */
[----:B0-----:R-:W4:Y:S01]  /*48af0*/  LDL.LU.64 R12, [R1+0x1a00] ;  /* 0x001a0000010c7983 */ /* 0x001f220000300a00 */
[----:B--2---:R-:W-:-:S03]  /*48b00*/  PRMT R27, R25, 0x7632, R27 ;  /* 0x00007632191b7816 */ /* 0x004fc6000000001b */
        /* <DEDUP_REMOVED lines=27> */
[----:B------:R-:W-:-:S03]  /*48cc0*/  PRMT R13, R14, 0x7632, R13 ;  /* 0x000076320e0d7816 */ /* 0x000fc6000000000d */
[----:B------:R-:W2:Y:S04]  /*48cd0*/  LDL.LU R14, [R1+0x1988] ;  /* 0x00198800010e7983 */ /* 0x000ea80000300800 */
[----:B------:R0:W-:Y:S04]  /*48ce0*/  STG.E.U16 [R4.64], R16 ;  /* 0x0000001004007986 */ /* 0x0001e8000c101506 */
[----:B0-----:R-:W2:Y:S01]  /*48cf0*/  LDL.LU.64 R4, [R1+0x1980] ;  /* 0x0019800001047983 */ /* 0x001ea20000300a00 */
[----:B----4-:R-:W-:-:S03]  /*48d00*/  PRMT R11, R16, 0x7632, R11 ;  /* 0x00007632100b7816 */ /* 0x010fc6000000000b */
[----:B------:R-:W4:Y:S04]  /*48d10*/  LDL.LU R16, [R1+0x197c] ;  /* 0x00197c0001107983 */ /* 0x000f280000300800 */
[----:B--2---:R-:W-:Y:S04]  /*48d20*/  STG.E.U16 [R4.64], R18 ;  /* 0x0000001204007986 */ /* 0x004fe8000c101506 */
[----:B------:R-:W-:Y:S01]  /*48d30*/  STG.E.U16 [R2.64], R20 ;  /* 0x0000001402007986 */ /* 0x000fe2000c101506 */
[----:B----4-:R-:W-:-:S05]  /*48d40*/  PRMT R16, R18, 0x7632, R16 ;  /* 0x0000763212107816 */ /* 0x010fca0000000010 */
[----:B------:R0:W-:Y:S04]  /*48d50*/  STL.S16 [R1+0x40], R16 ;  /* 0x0000401001007387 */ /* 0x0001e80000100600 */
[----:B0-----:R-:W2:Y:S04]  /*48d60*/  LDL.LU R16, [R1+0x1978] ;  /* 0x0019780001107983 */ /* 0x001ea80000300800 */
[----:B------:R-:W4:Y:S04]  /*48d70*/  LDL.LU.64 R4, [R1+0x1970] ;  /* 0x0019700001047983 */ /* 0x000f280000300a00 */
[----:B------:R-:W2:Y:S04]  /*48d80*/  LDL.LU R18, [R1+0x1968] ;  /* 0x0019680001127983 */ /* 0x000ea80000300800 */
[----:B------:R-:W2:Y:S01]  /*48d90*/  LDL.LU.64 R2, [R1+0x1960] ;  /* 0x0019600001027983 */ /* 0x000ea20000300a00 */
[----:B----4-:R-:W-:-:S03]  /*48da0*/  PRMT R4, R20, 0x7632, R4 ;  /* 0x0000763214047816 */ /* 0x010fc60000000004 */
[----:B------:R-:W4:Y:S04]  /*48db0*/  LDL.LU R20, [R1+0x1958] ;  /* 0x0019580001147983 */ /* 0x000f280000300800 */
[----:B--2---:R0:W-:Y:S04]  /*48dc0*/  STG.E.U16 [R2.64], R22 ;  /* 0x0000001602007986 */ /* 0x0041e8000c101506 */
[----:B0-----:R-:W2:Y:S01]  /*48dd0*/  LDL.LU.64 R2, [R1+0x1950] ;  /* 0x0019500001027983 */ /* 0x001ea20000300a00 */
[----:B------:R-:W-:Y:S02]  /*48de0*/  PRMT R5, R22, 0x7632, R5 ;  /* 0x0000763216057816 */ /* 0x000fe40000000005 */
[----:B------:R-:W-:Y:S01]  /*48df0*/  PRMT R0, R24, 0x7632, R0 ;  /* 0x0000763218007816 */ /* 0x000fe20000000000 */
[----:B------:R-:W3:Y:S04]  /*48e00*/  LDL.LU R22, [R1+0x1948] ;  /* 0x0019480001167983 */ /* 0x000ee80000300800 */
[----:B--2---:R0:W-:Y:S04]  /*48e10*/  STG.E.U16 [R2.64], R24 ;  /* 0x0000001802007986 */ /* 0x0041e8000c101506 */
[----:B0-----:R-:W2:Y:S04]  /*48e20*/  LDL.LU.64 R2, [R1+0x1940] ;  /* 0x0019400001027983 */ /* 0x001ea80000300a00 */
[----:B------:R-:W3:Y:S02]  /*48e30*/  LDL.LU R24, [R1+0x193c] ;  /* 0x00193c0001187983 */ /* 0x000ee40000300800 */
[----:B---3--:R-:W-:-:S02]  /*48e40*/  PRMT R24, R26, 0x7632, R24 ;  /* 0x000076321a187816 */ /* 0x008fc40000000018 */
[----:B--2---:R-:W-:Y:S04]  /*48e50*/  STG.E.U16 [R2.64], R26 ;  /* 0x0000001a02007986 */ /* 0x004fe8000c101506 */
[----:B------:R0:W-:Y:S04]  /*48e60*/  STL.S16 [R1+0x14], R24 ;  /* 0x0000141801007387 */ /* 0x0001e80000100600 */
[----:B-----5:R1:W-:Y:S04]  /*48e70*/  STG.E.U16 [R6.64], R28 ;  /* 0x0000001c06007986 */ /* 0x0203e8000c101506 */
[----:B0-----:R-:W2:Y:S04]  /*48e80*/  LDL.LU R24, [R1+0x1938] ;  /* 0x0019380001187983 */ /* 0x001ea80000300800 */
[----:B------:R-:W3:Y:S04]  /*48e90*/  LDL.LU.64 R2, [R1+0x1930] ;  /* 0x0019300001027983 */ /* 0x000ee80000300a00 */
[----:B------:R-:W5:Y:S04]  /*48ea0*/  LDL.LU R26, [R1+0x1928] ;  /* 0x00192800011a7983 */ /* 0x000f680000300800 */
[----:B-1----:R-:W2:Y:S04]  /*48eb0*/  LDL.LU.64 R6, [R1+0x1920] ;  /* 0x0019200001067983 */ /* 0x002ea80000300a00 */
[----:B------:R-:W2:Y:S04]  /*48ec0*/  LDL.LU R28, [R1+0x1918] ;  /* 0x00191800011c7983 */ /* 0x000ea80000300800 */
[----:B------:R0:W-:Y:S04]  /*48ed0*/  STG.E.U16 [R8.64], R29 ;  /* 0x0000001d08007986 */ /* 0x0001e8000c101506 */
[----:B0-----:R-:W2:Y:S04]  /*48ee0*/  LDL.LU.64 R8, [R1+0x1910] ;  /* 0x0019100001087983 */ /* 0x001ea80000300a00 */
[----:B------:R-:W2:Y:S04]  /*48ef0*/  LDL.LU R29, [R1+0x190c] ;  /* 0x00190c00011d7983 */ /* 0x000ea80000300800 */
[----:B--2---:R0:W-:Y:S04]  /*48f00*/  STG.E.U16 [R28.64], R27 ;  /* 0x0000001b1c007986 */ /* 0x0041e8000c101506 */
[----:B0-----:R-:W5:Y:S04]  /*48f10*/  LDL.LU R27, [R1+0x1908] ;  /* 0x00190800011b7983 */ /* 0x001f680000300800 */
[----:B------:R-:W2:Y:S04]  /*48f20*/  LDL.LU R29, [R1+0x3d8] ;  /* 0x0003d800011d7983 */ /* 0x000ea80000300800 */
[----:B------:R-:W2:Y:S04]  /*48f30*/  LDL.LU.S16 R28, [R1+0x14] ;  /* 0x00001400011c7983 */ /* 0x000ea80000300600 */
[----:B-----5:R0:W-:Y:S04]  /*48f40*/  STG.E.U16 [R26.64], R25 ;  /* 0x000000191a007986 */ /* 0x0201e8000c101506 */
[----:B0-----:R-:W5:Y:S04]  /*48f50*/  LDL.LU R25, [R1+0x1904] ;  /* 0x0019040001197983 */ /* 0x001f680000300800 */
[----:B------:R-:W2:Y:S04]  /*48f60*/  LDL.LU R26, [R1+0x3cc] ;  /* 0x0003cc00011a7983 */ /* 0x000ea80000300800 */
[----:B------:R-:W2:Y:S04]  /*48f70*/  LDL.LU R27, [R1+0x3c4] ;  /* 0x0003c400011b7983 */ /* 0x000ea80000300800 */
[----:B-----5:R0:W-:Y:S04]  /*48f80*/  STG.E.U16 [R24.64], R23 ;  /* 0x0000001718007986 */ /* 0x0201e8000c101506 */
[----:B0-----:R-:W5:Y:S04]  /*48f90*/  LDL.LU R23, [R1+0x1900] ;  /* 0x0019000001177983 */ /* 0x001f680000300800 */
[----:B------:R-:W2:Y:S04]  /*48fa0*/  LDL.LU R24, [R1+0x3d4] ;  /* 0x0003d40001187983 */ /* 0x000ea80000300800 */
[----:B------:R-:W2:Y:S04]  /*48fb0*/  LDL.LU R25, [R1+0x3d0] ;  /* 0x0003d00001197983 */ /* 0x000ea80000300800 */
[----:B-----5:R0:W-:Y:S04]  /*48fc0*/  STG.E.U16 [R22.64], R21 ;  /* 0x0000001516007986 */ /* 0x0201e8000c101506 */
[----:B0-----:R-:W4:Y:S04]  /*48fd0*/  LDL.LU R21, [R1+0x18fc] ;  /* 0x0018fc0001157983 */ /* 0x001f280000300800 */
[----:B------:R-:W5:Y:S04]  /*48fe0*/  LDL.LU R22, [R1+0x334] ;  /* 0x0003340001167983 */ /* 0x000f680000300800 */
[----:B------:R-:W2:Y:S04]  /*48ff0*/  LDL.LU R23, [R1+0x330] ;  /* 0x0003300001177983 */ /* 0x000ea80000300800 */
[----:B----4-:R0:W-:Y:S04]  /*49000*/  STG.E.U16 [R20.64], R19 ;  /* 0x0000001314007986 */ /* 0x0101e8000c101506 */
[----:B0-----:R-:W4:Y:S04]  /*49010*/  LDL.LU R19, [R1+0x18f8] ;  /* 0x0018f80001137983 */ /* 0x001f280000300800 */
[----:B------:R-:W2:Y:S04]  /*49020*/  LDL.LU R20, [R1+0x33c] ;  /* 0x00033c0001147983 */ /* 0x000ea80000300800 */
        /* <DEDUP_REMOVED lines=15> */
[----:B------:R-:W4:Y:S04]  /*49120*/  LDL.LU.S16 R12, [R1+0x40] ;  /* 0x00004000010c7983 */ /* 0x000f280000300600 */
[----:B------:R-:W2:Y:S04]  /*49130*/  LDL.LU R13, [R1+0x3e4] ;  /* 0x0003e400010d7983 */ /* 0x000ea80000300800 */
[----:B----4-:R-:W-:Y:S04]  /*49140*/  STG.E.U16 [R10.64], R12 ;  /* 0x0000000c0a007986 */ /* 0x010fe8000c101506 */
[----:B------:R0:W-:Y:S04]  /*49150*/  STG.E.U16 [R8.64], R4 ;  /* 0x0000000408007986 */ /* 0x0001e8000c101506 */
[----:B------:R1:W-:Y:S04]  /*49160*/  STG.E.U16 [R6.64], R5 ;  /* 0x0000000506007986 */ /* 0x0003e8000c101506 */
[----:B0-----:R-:W4:Y:S04]  /*49170*/  LDL.LU R4, [R1+0x18e4] ;  /* 0x0018e40001047983 */ /* 0x001f280000300800 */
[----:B-1----:R-:W4:Y:S01]  /*49180*/  LDL.LU R5, [R1+0x18e0] ;  /* 0x0018e00001057983 */ /* 0x002f220000300800 */
[----:B--2---:R-:W-:Y:S01]  /*49190*/  FFMA R10, R18, 0.69314718246459960938, R17 ;  /* 0x3f317218120a7823 */ /* 0x004fe20000000011 */
[----:B------:R-:W-:-:S05]  /*491a0*/  FSEL R18, R19, -INF , P4 ;  /* 0xff80000013127808 */ /* 0x000fca0002000000 */
[----:B------:R-:W-:Y:S02]  /*491b0*/  FFMA R11, R18, 0.69314718246459960938, R29 ;  /* 0x3f317218120b7823 */ /* 0x000fe4000000001d */
[----:B------:R-:W0:Y:S04]  /*491c0*/  S2R R29, SR_TID.X ;  /* 0x00000000001d7919 */ /* 0x000e280000002100 */
[----:B---3--:R1:W-:Y:S01]  /*491d0*/  STG.E.U16 [R2.64], R0 ;  /* 0x0000000002007986 */ /* 0x0083e2000c101506 */
[----:B------:R-:W-:Y:S01]  /*491e0*/  FFMA R9, R16, 0.69314718246459960938, R15 ;  /* 0x3f31721810097823 */ /* 0x000fe2000000000f */
[----:B------:R-:W-:Y:S01]  /*491f0*/  FSEL R15, R21, -INF , P2 ;  /* 0xff800000150f7808 */ /* 0x000fe20001000000 */
[----:B------:R-:W-:Y:S01]  /*49200*/  FFMA R8, R14, 0.69314718246459960938, R13 ;  /* 0x3f3172180e087823 */ /* 0x000fe2000000000d */
[----:B------:R-:W-:-:S02]  /*49210*/  FSEL R16, R20, -INF , P3 ;  /* 0xff80000014107808 */ /* 0x000fc40001800000 */
[----:B-----5:R-:W-:Y:S02]  /*49220*/  FSEL R14, R22, -INF , P1 ;  /* 0xff800000160e7808 */ /* 0x020fe40000800000 */
[----:B------:R-:W-:Y:S01]  /*49230*/  FSEL R17, R23, -INF , P5 ;  /* 0xff80000017117808 */ /* 0x000fe20002800000 */
[----:B------:R-:W-:Y:S02]  /*49240*/  FFMA R13, R15, 0.69314718246459960938, R25 ;  /* 0x3f3172180f0d7823 */ /* 0x000fe40000000019 */
[----:B------:R-:W-:Y:S02]  /*49250*/  FFMA R12, R16, 0.69314718246459960938, R24 ;  /* 0x3f317218100c7823 */ /* 0x000fe40000000018 */
[----:B------:R-:W-:Y:S02]  /*49260*/  FFMA R14, R14, 0.69314718246459960938, R26 ;  /* 0x3f3172180e0e7823 */ /* 0x000fe4000000001a */
[----:B------:R-:W-:Y:S01]  /*49270*/  FFMA R15, R17, 0.69314718246459960938, R27 ;  /* 0x3f317218110f7823 */ /* 0x000fe2000000001b */
[----:B0-----:R-:W-:Y:S01]  /*49280*/  LOP3.LUT R29, R29, 0x1c, RZ, 0xc0, !PT ;  /* 0x0000001c1d1d7812 */ /* 0x001fe200078ec0ff */
[----:B----4-:R1:W-:Y:S04]  /*49290*/  STG.E.U16 [R4.64], R28 ;  /* 0x0000001c04007986 */ /* 0x0103e8000c101506 */
[----:B------:R-:W-:Y:S06]  /*492a0*/  BAR.SYNC.DEFER_BLOCKING 0x0 ;  /* 0x0000000000007b1d */ /* 0x000fec0000010000 */
[----:B------:R1:W-:Y:S04]  /*492b0*/  STS.128 [R29.X4], R8 ;  /* 0x000000081d007388 */ /* 0x0003e80000004c00 */
[----:B------:R1:W-:Y:S04]  /*492c0*/  STS.128 [R29.X4+0x80], R12 ;  /* 0x0000800c1d007388 */ /* 0x0003e80000004c00 */
[----:B------:R-:W-:Y:S06]  /*492d0*/  BAR.SYNC.DEFER_BLOCKING 0x0 ;  /* 0x0000000000007b1d */ /* 0x000fec0000010000 */
[----:B------:R-:W-:Y:S05]  /*492e0*/  @P0 EXIT ;  /* 0x000000000000094d */ /* 0x000fea0003800000 */
[----:B-1----:R-:W0:Y:S04]  /*492f0*/  S2R R29, SR_TID.X ;  /* 0x00000000001d7919 */ /* 0x002e280000002100 */
[----:B------:R-:W1:Y:S04]  /*49300*/  S2R R0, SR_TID.X ;  /* 0x0000000000007919 */ /* 0x000e680000002100 */
[----:B------:R-:W2:Y:S01]  /*49310*/  S2R R26, SR_TID.X ;  /* 0x00000000001a7919 */ /* 0x000ea20000002100 */
[C---:B0-----:R-:W-:Y:S01]  /*49320*/  IMAD.SHL.U32 R28, R29.reuse, 0x10, RZ ;  /* 0x000000101d1c7824 */ /* 0x041fe200078e00ff */
[----:B------:R-:W-:-:S02]  /*49330*/  SHF.L.U32 R2, R29, 0x2, RZ ;  /* 0x000000021d027819 */ /* 0x000fc400000006ff */
[----:B------:R-:W0:Y:S02]  /*49340*/  S2R R29, SR_CTAID.X ;  /* 0x00000000001d7919 */ /* 0x000e240000002500 */
[----:B------:R-:W-:Y:S02]  /*49350*/  LOP3.LUT R27, R28, 0x70, RZ, 0xc0, !PT ;  /* 0x000000701c1b7812 */ /* 0x000fe400078ec0ff */
[----:B------:R-:W-:Y:S02]  /*49360*/  LOP3.LUT R25, R2, 0x80, RZ, 0xc0, !PT ;  /* 0x0000008002197812 */ /* 0x000fe400078ec0ff */
[----:B-1----:R-:W-:-:S03]  /*49370*/  LOP3.LUT R28, R0, 0x18, RZ, 0xc0, !PT ;  /* 0x00000018001c7812 */ /* 0x002fc600078ec0ff */
[----:B------:R-:W-:-:S05]  /*49380*/  IMAD.IADD R27, R27, 0x1, R25 ;  /* 0x000000011b1b7824 */ /* 0x000fca00078e0219 */
[----:B------:R-:W-:Y:S02]  /*49390*/  LEA.HI R27, R28, R27, RZ, 0x1f ;  /* 0x0000001b1c1b7211 */ /* 0x000fe400078ff8ff */
[----:B------:R-:W1:Y:S04]  /*493a0*/  S2R R28, SR_CTAID.Y ;  /* 0x00000000001c7919 */ /* 0x000e680000002600 */
[----:B------:R-:W3:Y:S01]  /*493b0*/  LDS R7, [R27] ;  /* 0x000000001b077984 */ /* 0x000ee20000000800 */
[----:B0-----:R-:W-:-:S04]  /*493c0*/  SHF.L.U32 R29, R29, 0x6, RZ ;  /* 0x000000061d1d7819 */ /* 0x001fc800000006ff */
[----:B--2---:R-:W-:-:S04]  /*493d0*/  LOP3.LUT R29, R29, 0x3f, R26, 0xf8, !PT ;  /* 0x0000003f1d1d7812 */ /* 0x004fc800078ef81a */
[C---:B------:R-:W-:Y:S01]  /*493e0*/  SHF.L.U32 R3, R29.reuse, 0x2, RZ ;  /* 0x000000021d037819 */ /* 0x040fe200000006ff */
[----:B------:R-:W-:-:S04]  /*493f0*/  IMAD.HI R5, R29, 0x4, RZ ;  /* 0x000000041d057827 */ /* 0x000fc800078e02ff */
[----:B-1----:R-:W-:-:S05]  /*49400*/  IMAD R0, R28, c[0x0][0x1cc], RZ ;  /* 0x000073001c007a24 */ /* 0x002fca00078e02ff */
[C---:B------:R-:W-:Y:S01]  /*49410*/  SHF.L.U32 R2, R0.reuse, 0x2, RZ ;  /* 0x0000000200027819 */ /* 0x040fe200000006ff */
[----:B------:R-:W-:-:S03]  /*49420*/  IMAD.HI R0, R0, 0x4, RZ ;  /* 0x0000000400007827 */ /* 0x000fc600078e02ff */
[----:B------:R-:W-:-:S04]  /*49430*/  IADD3 R2, P0, P1, R3, c[0x0][0x180], R2 ;  /* 0x0000600003027a10 */ /* 0x000fc8000791e002 */
[----:B------:R-:W-:-:S05]  /*49440*/  IADD3.X R3, R5, c[0x0][0x184], R0, P0, P1 ;  /* 0x0000610005037a10 */ /* 0x000fca00007e2400 */
[----:B---3--:R-:W-:Y:S01]  /*49450*/  STG.E [R2.64], R7 ;  /* 0x0000000702007986 */ /* 0x008fe2000c101906 */
[----:B------:R-:W-:Y:S05]  /*49460*/  EXIT ;  /* 0x000000000000794d */ /* 0x000fea0003800000 */
.L_x_20:
[----:B------:R-:W-:-:S00]  /*49470*/  BRA `(.L_x_20) ;  /* 0xfffffff000007947 */ /* 0x000fc0000383ffff */
[----:B------:R-:W-:-:S00]  /*49480*/  NOP ;  /* 0x0000000000007918 */ /* 0x000fc00000000000 */
[----:B------:R-:W-:-:S00]  /*49490*/  NOP ;  /* 0x0000000000007918 */ /* 0x000fc00000000000 */
[----:B------:R-:W-:-:S00]  /*494a0*/  NOP ;  /* 0x0000000000007918 */ /* 0x000fc00000000000 */
[----:B------:R-:W-:-:S00]  /*494b0*/  NOP ;  /* 0x0000000000007918 */ /* 0x000fc00000000000 */
[----:B------:R-:W-:-:S00]  /*494c0*/  NOP ;  /* 0x0000000000007918 */ /* 0x000fc00000000000 */
[----:B------:R-:W-:-:S00]  /*494d0*/  NOP ;  /* 0x0000000000007918 */ /* 0x000fc00000000000 */
[----:B------:R-:W-:-:S00]  /*494e0*/  NOP ;  /* 0x0000000000007918 */ /* 0x000fc00000000000 */
[----:B------:R-:W-:-:S00]  /*494f0*/  NOP ;  /* 0x0000000000007918 */ /* 0x000fc00000000000 */
.L_x_21:


//--------------------- .nv.global.init           --------------------------
	.section	.nv.global.init,"aw",@progbits
.nv.global.init:
	.type		_$_str,@object
	.size		_$_str,(.L_0 - _$_str)
_$_str:
        /*0000*/ 	.byte	0x5f, 0x5f, 0x43, 0x55, 0x44, 0x41, 0x5f, 0x46, 0x54, 0x5a, 0x00
.L_0:


//--------------------- .nv.shared.attn_fwd       --------------------------
	.section	.nv.shared.attn_fwd,"aw",@nobits
	.sectionflags	@""
	.align	16
